//
// Generated by NVIDIA NVVM Compiler
//
// Compiler Build ID: CL-36424714
// Cuda compilation tools, release 13.0, V13.0.88
// Based on NVVM 20.0.0
//

.version 9.0
.target sm_100
.address_size 64

	// .globl	_ZN3cub18CUB_300001_SM_10006detail11EmptyKernelIvEEvv
.global .align 1 .b8 _ZN30_INTERNAL_65b84073_4_k_cu_main4cuda3std3__45__cpo5beginE[1];
.global .align 1 .b8 _ZN30_INTERNAL_65b84073_4_k_cu_main4cuda3std3__45__cpo3endE[1];
.global .align 1 .b8 _ZN30_INTERNAL_65b84073_4_k_cu_main4cuda3std3__45__cpo6cbeginE[1];
.global .align 1 .b8 _ZN30_INTERNAL_65b84073_4_k_cu_main4cuda3std3__45__cpo4cendE[1];
.global .align 1 .b8 _ZN30_INTERNAL_65b84073_4_k_cu_main4cuda3std3__45__cpo6rbeginE[1];
.global .align 1 .b8 _ZN30_INTERNAL_65b84073_4_k_cu_main4cuda3std3__45__cpo4rendE[1];
.global .align 1 .b8 _ZN30_INTERNAL_65b84073_4_k_cu_main4cuda3std3__45__cpo7crbeginE[1];
.global .align 1 .b8 _ZN30_INTERNAL_65b84073_4_k_cu_main4cuda3std3__45__cpo5crendE[1];
.global .align 1 .b8 _ZN30_INTERNAL_65b84073_4_k_cu_main4cuda3std3__432_GLOBAL__N__65b84073_4_k_cu_main6ignoreE[1];
.global .align 1 .b8 _ZN30_INTERNAL_65b84073_4_k_cu_main4cuda3std3__419piecewise_constructE[1];
.global .align 1 .b8 _ZN30_INTERNAL_65b84073_4_k_cu_main4cuda3std3__48in_placeE[1];
.global .align 1 .b8 _ZN30_INTERNAL_65b84073_4_k_cu_main4cuda3std3__420unreachable_sentinelE[1];
.global .align 1 .b8 _ZN30_INTERNAL_65b84073_4_k_cu_main4cuda3std3__47nulloptE[1];
.global .align 1 .b8 _ZN30_INTERNAL_65b84073_4_k_cu_main4cuda3std3__48unexpectE[1];
.global .align 1 .b8 _ZN30_INTERNAL_65b84073_4_k_cu_main4cuda3std6ranges3__45__cpo4swapE[1];
.global .align 1 .b8 _ZN30_INTERNAL_65b84073_4_k_cu_main4cuda3std6ranges3__45__cpo9iter_moveE[1];
.global .align 1 .b8 _ZN30_INTERNAL_65b84073_4_k_cu_main4cuda3std6ranges3__45__cpo5beginE[1];
.global .align 1 .b8 _ZN30_INTERNAL_65b84073_4_k_cu_main4cuda3std6ranges3__45__cpo3endE[1];
.global .align 1 .b8 _ZN30_INTERNAL_65b84073_4_k_cu_main4cuda3std6ranges3__45__cpo6cbeginE[1];
.global .align 1 .b8 _ZN30_INTERNAL_65b84073_4_k_cu_main4cuda3std6ranges3__45__cpo4cendE[1];
.global .align 1 .b8 _ZN30_INTERNAL_65b84073_4_k_cu_main4cuda3std6ranges3__45__cpo7advanceE[1];
.global .align 1 .b8 _ZN30_INTERNAL_65b84073_4_k_cu_main4cuda3std6ranges3__45__cpo9iter_swapE[1];
.global .align 1 .b8 _ZN30_INTERNAL_65b84073_4_k_cu_main4cuda3std6ranges3__45__cpo4nextE[1];
.global .align 1 .b8 _ZN30_INTERNAL_65b84073_4_k_cu_main4cuda3std6ranges3__45__cpo4prevE[1];
.global .align 1 .b8 _ZN30_INTERNAL_65b84073_4_k_cu_main4cuda3std6ranges3__45__cpo4dataE[1];
.global .align 1 .b8 _ZN30_INTERNAL_65b84073_4_k_cu_main4cuda3std6ranges3__45__cpo5cdataE[1];
.global .align 1 .b8 _ZN30_INTERNAL_65b84073_4_k_cu_main4cuda3std6ranges3__45__cpo4sizeE[1];
.global .align 1 .b8 _ZN30_INTERNAL_65b84073_4_k_cu_main4cuda3std6ranges3__45__cpo5ssizeE[1];
.global .align 1 .b8 _ZN30_INTERNAL_65b84073_4_k_cu_main4cuda3std6ranges3__45__cpo8distanceE[1];
.global .align 1 .b8 _ZN30_INTERNAL_65b84073_4_k_cu_main6thrust24THRUST_300001_SM_1000_NS8cuda_cub3parE[1];
.global .align 1 .b8 _ZN30_INTERNAL_65b84073_4_k_cu_main6thrust24THRUST_300001_SM_1000_NS8cuda_cub10par_nosyncE[1];
.global .align 1 .b8 _ZN30_INTERNAL_65b84073_4_k_cu_main6thrust24THRUST_300001_SM_1000_NS6system6detail10sequential3seqE[1];
.global .align 1 .b8 _ZN30_INTERNAL_65b84073_4_k_cu_main6thrust24THRUST_300001_SM_1000_NS12placeholders2_1E[1];
.global .align 1 .b8 _ZN30_INTERNAL_65b84073_4_k_cu_main6thrust24THRUST_300001_SM_1000_NS12placeholders2_2E[1];
.global .align 1 .b8 _ZN30_INTERNAL_65b84073_4_k_cu_main6thrust24THRUST_300001_SM_1000_NS12placeholders2_3E[1];
.global .align 1 .b8 _ZN30_INTERNAL_65b84073_4_k_cu_main6thrust24THRUST_300001_SM_1000_NS12placeholders2_4E[1];
.global .align 1 .b8 _ZN30_INTERNAL_65b84073_4_k_cu_main6thrust24THRUST_300001_SM_1000_NS12placeholders2_5E[1];
.global .align 1 .b8 _ZN30_INTERNAL_65b84073_4_k_cu_main6thrust24THRUST_300001_SM_1000_NS12placeholders2_6E[1];
.global .align 1 .b8 _ZN30_INTERNAL_65b84073_4_k_cu_main6thrust24THRUST_300001_SM_1000_NS12placeholders2_7E[1];
.global .align 1 .b8 _ZN30_INTERNAL_65b84073_4_k_cu_main6thrust24THRUST_300001_SM_1000_NS12placeholders2_8E[1];
.global .align 1 .b8 _ZN30_INTERNAL_65b84073_4_k_cu_main6thrust24THRUST_300001_SM_1000_NS12placeholders2_9E[1];
.global .align 1 .b8 _ZN30_INTERNAL_65b84073_4_k_cu_main6thrust24THRUST_300001_SM_1000_NS12placeholders3_10E[1];
.global .align 1 .b8 _ZN30_INTERNAL_65b84073_4_k_cu_main6thrust24THRUST_300001_SM_1000_NS3seqE[1];

.visible .entry _ZN3cub18CUB_300001_SM_10006detail11EmptyKernelIvEEvv()
{


	ret;

}
	// .globl	_ZN3cub18CUB_300001_SM_10006detail8for_each13static_kernelINS2_12policy_hub_t12policy_500_tEmN6thrust24THRUST_300001_SM_1000_NS8cuda_cub20__uninitialized_fill7functorINS7_10device_ptrIfEEfEEEEvT0_T1_
.visible .entry _ZN3cub18CUB_300001_SM_10006detail8for_each13static_kernelINS2_12policy_hub_t12policy_500_tEmN6thrust24THRUST_300001_SM_1000_NS8cuda_cub20__uninitialized_fill7functorINS7_10device_ptrIfEEfEEEEvT0_T1_(
	.param .u64 _ZN3cub18CUB_300001_SM_10006detail8for_each13static_kernelINS2_12policy_hub_t12policy_500_tEmN6thrust24THRUST_300001_SM_1000_NS8cuda_cub20__uninitialized_fill7functorINS7_10device_ptrIfEEfEEEEvT0_T1__param_0,
	.param .align 8 .b8 _ZN3cub18CUB_300001_SM_10006detail8for_each13static_kernelINS2_12policy_hub_t12policy_500_tEmN6thrust24THRUST_300001_SM_1000_NS8cuda_cub20__uninitialized_fill7functorINS7_10device_ptrIfEEfEEEEvT0_T1__param_1[16]
)
.maxntid 256
{
	.reg .pred 	%p<4>;
	.reg .b16 	%rs<5>;
	.reg .b32 	%r<10>;
	.reg .b32 	%f<3>;
	.reg .b64 	%rd<16>;

	ld.param.f32 	%f2, [_ZN3cub18CUB_300001_SM_10006detail8for_each13static_kernelINS2_12policy_hub_t12policy_500_tEmN6thrust24THRUST_300001_SM_1000_NS8cuda_cub20__uninitialized_fill7functorINS7_10device_ptrIfEEfEEEEvT0_T1__param_1+8];
	ld.param.u64 	%rd4, [_ZN3cub18CUB_300001_SM_10006detail8for_each13static_kernelINS2_12policy_hub_t12policy_500_tEmN6thrust24THRUST_300001_SM_1000_NS8cuda_cub20__uninitialized_fill7functorINS7_10device_ptrIfEEfEEEEvT0_T1__param_1];
	ld.param.u64 	%rd5, [_ZN3cub18CUB_300001_SM_10006detail8for_each13static_kernelINS2_12policy_hub_t12policy_500_tEmN6thrust24THRUST_300001_SM_1000_NS8cuda_cub20__uninitialized_fill7functorINS7_10device_ptrIfEEfEEEEvT0_T1__param_0];
	mov.u32 	%r7, %ctaid.x;
	mul.wide.u32 	%rd1, %r7, 512;
	sub.s64 	%rd2, %rd5, %rd1;
	setp.lt.u64 	%p1, %rd2, 512;
	@%p1 bra 	$L__BB1_2;
	mov.u32 	%r9, %tid.x;
	cvta.to.global.u64 	%rd11, %rd4;
	cvt.u64.u32 	%rd12, %r9;
	add.s64 	%rd13, %rd1, %rd12;
	shl.b64 	%rd14, %rd13, 2;
	add.s64 	%rd15, %rd11, %rd14;
	st.global.f32 	[%rd15], %f2;
	st.global.f32 	[%rd15+1024], %f2;
	bra.uni 	$L__BB1_6;
$L__BB1_2:
	cvta.to.global.u64 	%rd6, %rd4;
	mov.u32 	%r1, %tid.x;
	cvt.u64.u32 	%rd7, %r1;
	setp.le.u64 	%p2, %rd2, %rd7;
	add.s64 	%rd8, %rd1, %rd7;
	shl.b64 	%rd9, %rd8, 2;
	add.s64 	%rd3, %rd6, %rd9;
	@%p2 bra 	$L__BB1_4;
	st.global.f32 	[%rd3], %f2;
$L__BB1_4:
	add.s32 	%r8, %r1, 256;
	cvt.u64.u32 	%rd10, %r8;
	setp.le.u64 	%p3, %rd2, %rd10;
	@%p3 bra 	$L__BB1_6;
	st.global.f32 	[%rd3+1024], %f2;
$L__BB1_6:
	ret;

}
	// .globl	_ZN3cub18CUB_300001_SM_10006detail8for_each13static_kernelINS2_12policy_hub_t12policy_500_tElN6thrust24THRUST_300001_SM_1000_NS8cuda_cub10__tabulate7functorINS7_6detail15normal_iteratorINS7_10device_ptrIfEEEENS7_6system6detail7generic6detail22compute_sequence_valueIfvEElEEEEvT0_T1_
.visible .entry _ZN3cub18CUB_300001_SM_10006detail8for_each13static_kernelINS2_12policy_hub_t12policy_500_tElN6thrust24THRUST_300001_SM_1000_NS8cuda_cub10__tabulate7functorINS7_6detail15normal_iteratorINS7_10device_ptrIfEEEENS7_6system6detail7generic6detail22compute_sequence_valueIfvEElEEEEvT0_T1_(
	.param .u64 _ZN3cub18CUB_300001_SM_10006detail8for_each13static_kernelINS2_12policy_hub_t12policy_500_tElN6thrust24THRUST_300001_SM_1000_NS8cuda_cub10__tabulate7functorINS7_6detail15normal_iteratorINS7_10device_ptrIfEEEENS7_6system6detail7generic6detail22compute_sequence_valueIfvEElEEEEvT0_T1__param_0,
	.param .align 8 .b8 _ZN3cub18CUB_300001_SM_10006detail8for_each13static_kernelINS2_12policy_hub_t12policy_500_tElN6thrust24THRUST_300001_SM_1000_NS8cuda_cub10__tabulate7functorINS7_6detail15normal_iteratorINS7_10device_ptrIfEEEENS7_6system6detail7generic6detail22compute_sequence_valueIfvEElEEEEvT0_T1__param_1[16]
)
.maxntid 256
{
	.reg .pred 	%p<4>;
	.reg .b32 	%r<6>;
	.reg .b32 	%f<13>;
	.reg .b64 	%rd<21>;

	ld.param.u64 	%rd7, [_ZN3cub18CUB_300001_SM_10006detail8for_each13static_kernelINS2_12policy_hub_t12policy_500_tElN6thrust24THRUST_300001_SM_1000_NS8cuda_cub10__tabulate7functorINS7_6detail15normal_iteratorINS7_10device_ptrIfEEEENS7_6system6detail7generic6detail22compute_sequence_valueIfvEElEEEEvT0_T1__param_1];
	ld.param.u64 	%rd8, [_ZN3cub18CUB_300001_SM_10006detail8for_each13static_kernelINS2_12policy_hub_t12policy_500_tElN6thrust24THRUST_300001_SM_1000_NS8cuda_cub10__tabulate7functorINS7_6detail15normal_iteratorINS7_10device_ptrIfEEEENS7_6system6detail7generic6detail22compute_sequence_valueIfvEElEEEEvT0_T1__param_0];
	ld.param.v2.f32 	{%f3, %f4}, [_ZN3cub18CUB_300001_SM_10006detail8for_each13static_kernelINS2_12policy_hub_t12policy_500_tElN6thrust24THRUST_300001_SM_1000_NS8cuda_cub10__tabulate7functorINS7_6detail15normal_iteratorINS7_10device_ptrIfEEEENS7_6system6detail7generic6detail22compute_sequence_valueIfvEElEEEEvT0_T1__param_1+8];
	mov.u32 	%r1, %ctaid.x;
	mul.wide.u32 	%rd1, %r1, 512;
	sub.s64 	%rd2, %rd8, %rd1;
	setp.lt.s64 	%p1, %rd2, 512;
	@%p1 bra 	$L__BB2_2;
	mov.u32 	%r5, %tid.x;
	cvta.to.global.u64 	%rd15, %rd7;
	cvt.u64.u32 	%rd16, %r5;
	add.s64 	%rd17, %rd1, %rd16;
	cvt.rn.f32.u64 	%f9, %rd17;
	fma.rn.f32 	%f10, %f4, %f9, %f3;
	shl.b64 	%rd18, %rd17, 2;
	add.s64 	%rd19, %rd15, %rd18;
	st.global.f32 	[%rd19], %f10;
	add.s64 	%rd20, %rd17, 256;
	cvt.rn.f32.u64 	%f11, %rd20;
	fma.rn.f32 	%f12, %f4, %f11, %f3;
	st.global.f32 	[%rd19+1024], %f12;
	bra.uni 	$L__BB2_6;
$L__BB2_2:
	cvta.to.global.u64 	%rd3, %rd7;
	mov.u32 	%r2, %tid.x;
	cvt.s64.s32 	%rd4, %rd2;
	cvt.u64.u32 	%rd5, %r2;
	setp.le.s64 	%p2, %rd4, %rd5;
	@%p2 bra 	$L__BB2_4;
	add.s64 	%rd9, %rd1, %rd5;
	cvt.rn.f32.u64 	%f5, %rd9;
	fma.rn.f32 	%f6, %f4, %f5, %f3;
	shl.b64 	%rd10, %rd9, 2;
	add.s64 	%rd11, %rd3, %rd10;
	st.global.f32 	[%rd11], %f6;
$L__BB2_4:
	cvt.u32.u64 	%r3, %rd5;
	add.s32 	%r4, %r3, 256;
	cvt.u64.u32 	%rd6, %r4;
	setp.le.s64 	%p3, %rd4, %rd6;
	@%p3 bra 	$L__BB2_6;
	add.s64 	%rd12, %rd1, %rd6;
	shl.b64 	%rd13, %rd12, 2;
	cvt.rn.f32.u64 	%f7, %rd12;
	fma.rn.f32 	%f8, %f4, %f7, %f3;
	add.s64 	%rd14, %rd13, %rd3;
	st.global.f32 	[%rd14], %f8;
$L__BB2_6:
	ret;

}
	// .globl	_ZN3cub18CUB_300001_SM_10006detail9transform16transform_kernelINS2_10policy_hubILb1EN4cuda3std3__45tupleIJN6thrust24THRUST_300001_SM_1000_NS6detail15normal_iteratorINSA_10device_ptrIfEEEEEEEE10policy1000EiNSB_10functional5actorINSJ_9compositeIJNSJ_16operator_adaptorINS7_7dividesIvEEEENSK_INSJ_8argumentILj0EEEEENSK_INSJ_5valueIiEEEEEEEEESF_JPfEEEvT0_iT1_T2_DpNS2_10kernel_argIT3_EE
.visible .entry _ZN3cub18CUB_300001_SM_10006detail9transform16transform_kernelINS2_10policy_hubILb1EN4cuda3std3__45tupleIJN6thrust24THRUST_300001_SM_1000_NS6detail15normal_iteratorINSA_10device_ptrIfEEEEEEEE10policy1000EiNSB_10functional5actorINSJ_9compositeIJNSJ_16operator_adaptorINS7_7dividesIvEEEENSK_INSJ_8argumentILj0EEEEENSK_INSJ_5valueIiEEEEEEEEESF_JPfEEEvT0_iT1_T2_DpNS2_10kernel_argIT3_EE(
	.param .u32 _ZN3cub18CUB_300001_SM_10006detail9transform16transform_kernelINS2_10policy_hubILb1EN4cuda3std3__45tupleIJN6thrust24THRUST_300001_SM_1000_NS6detail15normal_iteratorINSA_10device_ptrIfEEEEEEEE10policy1000EiNSB_10functional5actorINSJ_9compositeIJNSJ_16operator_adaptorINS7_7dividesIvEEEENSK_INSJ_8argumentILj0EEEEENSK_INSJ_5valueIiEEEEEEEEESF_JPfEEEvT0_iT1_T2_DpNS2_10kernel_argIT3_EE_param_0,
	.param .u32 _ZN3cub18CUB_300001_SM_10006detail9transform16transform_kernelINS2_10policy_hubILb1EN4cuda3std3__45tupleIJN6thrust24THRUST_300001_SM_1000_NS6detail15normal_iteratorINSA_10device_ptrIfEEEEEEEE10policy1000EiNSB_10functional5actorINSJ_9compositeIJNSJ_16operator_adaptorINS7_7dividesIvEEEENSK_INSJ_8argumentILj0EEEEENSK_INSJ_5valueIiEEEEEEEEESF_JPfEEEvT0_iT1_T2_DpNS2_10kernel_argIT3_EE_param_1,
	.param .align 4 .b8 _ZN3cub18CUB_300001_SM_10006detail9transform16transform_kernelINS2_10policy_hubILb1EN4cuda3std3__45tupleIJN6thrust24THRUST_300001_SM_1000_NS6detail15normal_iteratorINSA_10device_ptrIfEEEEEEEE10policy1000EiNSB_10functional5actorINSJ_9compositeIJNSJ_16operator_adaptorINS7_7dividesIvEEEENSK_INSJ_8argumentILj0EEEEENSK_INSJ_5valueIiEEEEEEEEESF_JPfEEEvT0_iT1_T2_DpNS2_10kernel_argIT3_EE_param_2[8],
	.param .align 8 .b8 _ZN3cub18CUB_300001_SM_10006detail9transform16transform_kernelINS2_10policy_hubILb1EN4cuda3std3__45tupleIJN6thrust24THRUST_300001_SM_1000_NS6detail15normal_iteratorINSA_10device_ptrIfEEEEEEEE10policy1000EiNSB_10functional5actorINSJ_9compositeIJNSJ_16operator_adaptorINS7_7dividesIvEEEENSK_INSJ_8argumentILj0EEEEENSK_INSJ_5valueIiEEEEEEEEESF_JPfEEEvT0_iT1_T2_DpNS2_10kernel_argIT3_EE_param_3[8],
	.param .align 8 .b8 _ZN3cub18CUB_300001_SM_10006detail9transform16transform_kernelINS2_10policy_hubILb1EN4cuda3std3__45tupleIJN6thrust24THRUST_300001_SM_1000_NS6detail15normal_iteratorINSA_10device_ptrIfEEEEEEEE10policy1000EiNSB_10functional5actorINSJ_9compositeIJNSJ_16operator_adaptorINS7_7dividesIvEEEENSK_INSJ_8argumentILj0EEEEENSK_INSJ_5valueIiEEEEEEEEESF_JPfEEEvT0_iT1_T2_DpNS2_10kernel_argIT3_EE_param_4[16]
)
.maxntid 128
{
	.reg .pred 	%p<37>;
	.reg .b32 	%r<78>;
	.reg .b32 	%f<63>;
	.reg .b64 	%rd<64>;

	ld.param.u32 	%r1, [_ZN3cub18CUB_300001_SM_10006detail9transform16transform_kernelINS2_10policy_hubILb1EN4cuda3std3__45tupleIJN6thrust24THRUST_300001_SM_1000_NS6detail15normal_iteratorINSA_10device_ptrIfEEEEEEEE10policy1000EiNSB_10functional5actorINSJ_9compositeIJNSJ_16operator_adaptorINS7_7dividesIvEEEENSK_INSJ_8argumentILj0EEEEENSK_INSJ_5valueIiEEEEEEEEESF_JPfEEEvT0_iT1_T2_DpNS2_10kernel_argIT3_EE_param_2+4];
	ld.param.u32 	%r44, [_ZN3cub18CUB_300001_SM_10006detail9transform16transform_kernelINS2_10policy_hubILb1EN4cuda3std3__45tupleIJN6thrust24THRUST_300001_SM_1000_NS6detail15normal_iteratorINSA_10device_ptrIfEEEEEEEE10policy1000EiNSB_10functional5actorINSJ_9compositeIJNSJ_16operator_adaptorINS7_7dividesIvEEEENSK_INSJ_8argumentILj0EEEEENSK_INSJ_5valueIiEEEEEEEEESF_JPfEEEvT0_iT1_T2_DpNS2_10kernel_argIT3_EE_param_0];
	ld.param.u64 	%rd14, [_ZN3cub18CUB_300001_SM_10006detail9transform16transform_kernelINS2_10policy_hubILb1EN4cuda3std3__45tupleIJN6thrust24THRUST_300001_SM_1000_NS6detail15normal_iteratorINSA_10device_ptrIfEEEEEEEE10policy1000EiNSB_10functional5actorINSJ_9compositeIJNSJ_16operator_adaptorINS7_7dividesIvEEEENSK_INSJ_8argumentILj0EEEEENSK_INSJ_5valueIiEEEEEEEEESF_JPfEEEvT0_iT1_T2_DpNS2_10kernel_argIT3_EE_param_4];
	ld.param.u64 	%rd15, [_ZN3cub18CUB_300001_SM_10006detail9transform16transform_kernelINS2_10policy_hubILb1EN4cuda3std3__45tupleIJN6thrust24THRUST_300001_SM_1000_NS6detail15normal_iteratorINSA_10device_ptrIfEEEEEEEE10policy1000EiNSB_10functional5actorINSJ_9compositeIJNSJ_16operator_adaptorINS7_7dividesIvEEEENSK_INSJ_8argumentILj0EEEEENSK_INSJ_5valueIiEEEEEEEEESF_JPfEEEvT0_iT1_T2_DpNS2_10kernel_argIT3_EE_param_3];
	ld.param.u32 	%r43, [_ZN3cub18CUB_300001_SM_10006detail9transform16transform_kernelINS2_10policy_hubILb1EN4cuda3std3__45tupleIJN6thrust24THRUST_300001_SM_1000_NS6detail15normal_iteratorINSA_10device_ptrIfEEEEEEEE10policy1000EiNSB_10functional5actorINSJ_9compositeIJNSJ_16operator_adaptorINS7_7dividesIvEEEENSK_INSJ_8argumentILj0EEEEENSK_INSJ_5valueIiEEEEEEEEESF_JPfEEEvT0_iT1_T2_DpNS2_10kernel_argIT3_EE_param_1];
	cvta.to.global.u64 	%rd1, %rd15;
	cvta.to.global.u64 	%rd2, %rd14;
	shl.b32 	%r2, %r43, 7;
	mov.u32 	%r45, %ctaid.x;
	mul.lo.s32 	%r3, %r2, %r45;
	sub.s32 	%r4, %r44, %r3;
	min.s32 	%r5, %r2, %r4;
	shl.b32 	%r6, %r5, 2;
	mov.u32 	%r7, %tid.x;
	shl.b32 	%r68, %r7, 7;
	setp.ge.s32 	%p1, %r68, %r6;
	@%p1 bra 	$L__BB3_3;
	mul.wide.u32 	%rd16, %r7, 128;
	add.s64 	%rd17, %rd2, %rd16;
	mul.wide.s32 	%rd18, %r3, 4;
	add.s64 	%rd62, %rd17, %rd18;
$L__BB3_2:
	.pragma "nounroll";
	// begin inline asm
	prefetch.global.L2 [%rd62];
	// end inline asm
	add.s32 	%r68, %r68, 16384;
	add.s64 	%rd62, %rd62, 16384;
	setp.lt.s32 	%p2, %r68, %r6;
	@%p2 bra 	$L__BB3_2;
$L__BB3_3:
	mul.wide.s32 	%rd20, %r3, 4;
	add.s64 	%rd6, %rd2, %rd20;
	add.s64 	%rd7, %rd1, %rd20;
	setp.gt.s32 	%p3, %r2, %r4;
	@%p3 bra 	$L__BB3_16;
	setp.lt.s32 	%p4, %r43, 1;
	@%p4 bra 	$L__BB3_57;
	cvt.rn.f32.s32 	%f1, %r1;
	and.b32  	%r11, %r43, 7;
	setp.lt.u32 	%p5, %r43, 8;
	mov.b32 	%r75, 0;
	@%p5 bra 	$L__BB3_8;
	and.b32  	%r75, %r43, 2147483640;
	neg.s32 	%r70, %r75;
	mul.wide.u32 	%rd21, %r7, 4;
	add.s64 	%rd63, %rd20, %rd21;
	add.s32 	%r69, %r7, 128;
$L__BB3_7:
	.pragma "nounroll";
	mul.wide.s32 	%rd22, %r69, 4;
	add.s64 	%rd23, %rd20, %rd22;
	add.s64 	%rd24, %rd2, %rd63;
	ld.global.f32 	%f3, [%rd24];
	div.rn.f32 	%f4, %f3, %f1;
	add.s64 	%rd25, %rd1, %rd63;
	st.global.f32 	[%rd25], %f4;
	add.s64 	%rd26, %rd2, %rd23;
	ld.global.f32 	%f5, [%rd26];
	div.rn.f32 	%f6, %f5, %f1;
	add.s64 	%rd27, %rd1, %rd23;
	st.global.f32 	[%rd27], %f6;
	ld.global.f32 	%f7, [%rd26+512];
	div.rn.f32 	%f8, %f7, %f1;
	st.global.f32 	[%rd27+512], %f8;
	ld.global.f32 	%f9, [%rd26+1024];
	div.rn.f32 	%f10, %f9, %f1;
	st.global.f32 	[%rd27+1024], %f10;
	ld.global.f32 	%f11, [%rd26+1536];
	div.rn.f32 	%f12, %f11, %f1;
	st.global.f32 	[%rd27+1536], %f12;
	ld.global.f32 	%f13, [%rd26+2048];
	div.rn.f32 	%f14, %f13, %f1;
	st.global.f32 	[%rd27+2048], %f14;
	ld.global.f32 	%f15, [%rd26+2560];
	div.rn.f32 	%f16, %f15, %f1;
	st.global.f32 	[%rd27+2560], %f16;
	ld.global.f32 	%f17, [%rd26+3072];
	div.rn.f32 	%f18, %f17, %f1;
	st.global.f32 	[%rd27+3072], %f18;
	add.s32 	%r70, %r70, 8;
	add.s64 	%rd63, %rd63, 4096;
	add.s32 	%r69, %r69, 1024;
	setp.eq.s32 	%p6, %r70, 0;
	@%p6 bra 	$L__BB3_8;
	bra.uni 	$L__BB3_7;
$L__BB3_8:
	setp.eq.s32 	%p7, %r11, 0;
	@%p7 bra 	$L__BB3_57;
	and.b32  	%r38, %r43, 3;
	setp.lt.u32 	%p8, %r11, 4;
	@%p8 bra 	$L__BB3_11;
	shl.b32 	%r47, %r75, 7;
	add.s32 	%r48, %r47, %r7;
	mul.wide.s32 	%rd28, %r48, 4;
	add.s64 	%rd29, %rd6, %rd28;
	ld.global.f32 	%f19, [%rd29];
	div.rn.f32 	%f20, %f19, %f1;
	add.s64 	%rd30, %rd7, %rd28;
	st.global.f32 	[%rd30], %f20;
	ld.global.f32 	%f21, [%rd29+512];
	div.rn.f32 	%f22, %f21, %f1;
	st.global.f32 	[%rd30+512], %f22;
	ld.global.f32 	%f23, [%rd29+1024];
	div.rn.f32 	%f24, %f23, %f1;
	st.global.f32 	[%rd30+1024], %f24;
	ld.global.f32 	%f25, [%rd29+1536];
	div.rn.f32 	%f26, %f25, %f1;
	st.global.f32 	[%rd30+1536], %f26;
	add.s32 	%r75, %r75, 4;
$L__BB3_11:
	setp.eq.s32 	%p9, %r38, 0;
	@%p9 bra 	$L__BB3_57;
	setp.eq.s32 	%p10, %r38, 1;
	@%p10 bra 	$L__BB3_14;
	shl.b32 	%r49, %r75, 7;
	add.s32 	%r50, %r49, %r7;
	mul.wide.s32 	%rd31, %r50, 4;
	add.s64 	%rd32, %rd6, %rd31;
	ld.global.f32 	%f27, [%rd32];
	div.rn.f32 	%f28, %f27, %f1;
	add.s64 	%rd33, %rd7, %rd31;
	st.global.f32 	[%rd33], %f28;
	ld.global.f32 	%f29, [%rd32+512];
	div.rn.f32 	%f30, %f29, %f1;
	st.global.f32 	[%rd33+512], %f30;
	add.s32 	%r75, %r75, 2;
$L__BB3_14:
	and.b32  	%r51, %r43, 1;
	setp.eq.b32 	%p11, %r51, 1;
	not.pred 	%p12, %p11;
	@%p12 bra 	$L__BB3_57;
	shl.b32 	%r52, %r75, 7;
	add.s32 	%r53, %r52, %r7;
	mul.wide.s32 	%rd34, %r53, 4;
	add.s64 	%rd35, %rd6, %rd34;
	ld.global.f32 	%f31, [%rd35];
	div.rn.f32 	%f32, %f31, %f1;
	add.s64 	%rd36, %rd7, %rd34;
	st.global.f32 	[%rd36], %f32;
	bra.uni 	$L__BB3_57;
$L__BB3_16:
	setp.lt.s32 	%p13, %r43, 1;
	@%p13 bra 	$L__BB3_57;
	cvt.rn.f32.s32 	%f2, %r1;
	and.b32  	%r15, %r43, 7;
	setp.lt.u32 	%p14, %r43, 8;
	mov.b32 	%r72, 0;
	@%p14 bra 	$L__BB3_36;
	and.b32  	%r72, %r43, 2147483640;
	mov.b32 	%r71, 0;
$L__BB3_19:
	.pragma "nounroll";
	shl.b32 	%r56, %r71, 7;
	add.s32 	%r22, %r56, %r7;
	setp.ge.s32 	%p15, %r22, %r5;
	@%p15 bra 	$L__BB3_21;
	mul.wide.u32 	%rd37, %r22, 4;
	add.s64 	%rd38, %rd6, %rd37;
	ld.global.f32 	%f33, [%rd38];
	div.rn.f32 	%f34, %f33, %f2;
	add.s64 	%rd39, %rd7, %rd37;
	st.global.f32 	[%rd39], %f34;
$L__BB3_21:
	add.s32 	%r57, %r22, 128;
	setp.ge.s32 	%p16, %r57, %r5;
	mul.wide.s32 	%rd40, %r57, 4;
	add.s64 	%rd12, %rd6, %rd40;
	add.s64 	%rd13, %rd7, %rd40;
	@%p16 bra 	$L__BB3_23;
	ld.global.f32 	%f35, [%rd12];
	div.rn.f32 	%f36, %f35, %f2;
	st.global.f32 	[%rd13], %f36;
$L__BB3_23:
	add.s32 	%r58, %r22, 256;
	setp.ge.s32 	%p17, %r58, %r5;
	@%p17 bra 	$L__BB3_25;
	ld.global.f32 	%f37, [%rd12+512];
	div.rn.f32 	%f38, %f37, %f2;
	st.global.f32 	[%rd13+512], %f38;
$L__BB3_25:
	add.s32 	%r59, %r22, 384;
	setp.ge.s32 	%p18, %r59, %r5;
	@%p18 bra 	$L__BB3_27;
	ld.global.f32 	%f39, [%rd12+1024];
	div.rn.f32 	%f40, %f39, %f2;
	st.global.f32 	[%rd13+1024], %f40;
$L__BB3_27:
	add.s32 	%r60, %r22, 512;
	setp.ge.s32 	%p19, %r60, %r5;
	@%p19 bra 	$L__BB3_29;
	ld.global.f32 	%f41, [%rd12+1536];
	div.rn.f32 	%f42, %f41, %f2;
	st.global.f32 	[%rd13+1536], %f42;
$L__BB3_29:
	add.s32 	%r61, %r22, 640;
	setp.ge.s32 	%p20, %r61, %r5;
	@%p20 bra 	$L__BB3_31;
	ld.global.f32 	%f43, [%rd12+2048];
	div.rn.f32 	%f44, %f43, %f2;
	st.global.f32 	[%rd13+2048], %f44;
$L__BB3_31:
	add.s32 	%r62, %r22, 768;
	setp.ge.s32 	%p21, %r62, %r5;
	@%p21 bra 	$L__BB3_33;
	ld.global.f32 	%f45, [%rd12+2560];
	div.rn.f32 	%f46, %f45, %f2;
	st.global.f32 	[%rd13+2560], %f46;
$L__BB3_33:
	add.s32 	%r63, %r22, 896;
	setp.ge.s32 	%p22, %r63, %r5;
	@%p22 bra 	$L__BB3_35;
	ld.global.f32 	%f47, [%rd12+3072];
	div.rn.f32 	%f48, %f47, %f2;
	st.global.f32 	[%rd13+3072], %f48;
$L__BB3_35:
	add.s32 	%r71, %r71, 8;
	setp.ne.s32 	%p23, %r71, %r72;
	@%p23 bra 	$L__BB3_19;
$L__BB3_36:
	setp.eq.s32 	%p24, %r15, 0;
	@%p24 bra 	$L__BB3_57;
	and.b32  	%r25, %r43, 3;
	setp.lt.u32 	%p25, %r15, 4;
	@%p25 bra 	$L__BB3_47;
	shl.b32 	%r64, %r72, 7;
	add.s32 	%r26, %r64, %r7;
	setp.ge.s32 	%p26, %r26, %r5;
	@%p26 bra 	$L__BB3_40;
	mul.wide.s32 	%rd41, %r26, 4;
	add.s64 	%rd42, %rd6, %rd41;
	ld.global.f32 	%f49, [%rd42];
	div.rn.f32 	%f50, %f49, %f2;
	add.s64 	%rd43, %rd7, %rd41;
	st.global.f32 	[%rd43], %f50;
$L__BB3_40:
	add.s32 	%r27, %r26, 128;
	setp.ge.s32 	%p27, %r27, %r5;
	@%p27 bra 	$L__BB3_42;
	mul.wide.s32 	%rd44, %r27, 4;
	add.s64 	%rd45, %rd6, %rd44;
	ld.global.f32 	%f51, [%rd45];
	div.rn.f32 	%f52, %f51, %f2;
	add.s64 	%rd46, %rd7, %rd44;
	st.global.f32 	[%rd46], %f52;
$L__BB3_42:
	add.s32 	%r28, %r26, 256;
	setp.ge.s32 	%p28, %r28, %r5;
	@%p28 bra 	$L__BB3_44;
	mul.wide.s32 	%rd47, %r28, 4;
	add.s64 	%rd48, %rd6, %rd47;
	ld.global.f32 	%f53, [%rd48];
	div.rn.f32 	%f54, %f53, %f2;
	add.s64 	%rd49, %rd7, %rd47;
	st.global.f32 	[%rd49], %f54;
$L__BB3_44:
	add.s32 	%r29, %r26, 384;
	setp.ge.s32 	%p29, %r29, %r5;
	@%p29 bra 	$L__BB3_46;
	mul.wide.s32 	%rd50, %r29, 4;
	add.s64 	%rd51, %rd6, %rd50;
	ld.global.f32 	%f55, [%rd51];
	div.rn.f32 	%f56, %f55, %f2;
	add.s64 	%rd52, %rd7, %rd50;
	st.global.f32 	[%rd52], %f56;
$L__BB3_46:
	add.s32 	%r72, %r72, 4;
$L__BB3_47:
	setp.eq.s32 	%p30, %r25, 0;
	@%p30 bra 	$L__BB3_57;
	setp.eq.s32 	%p31, %r25, 1;
	@%p31 bra 	$L__BB3_54;
	shl.b32 	%r65, %r72, 7;
	add.s32 	%r32, %r65, %r7;
	setp.ge.s32 	%p32, %r32, %r5;
	@%p32 bra 	$L__BB3_51;
	mul.wide.s32 	%rd53, %r32, 4;
	add.s64 	%rd54, %rd6, %rd53;
	ld.global.f32 	%f57, [%rd54];
	div.rn.f32 	%f58, %f57, %f2;
	add.s64 	%rd55, %rd7, %rd53;
	st.global.f32 	[%rd55], %f58;
$L__BB3_51:
	add.s32 	%r33, %r32, 128;
	setp.ge.s32 	%p33, %r33, %r5;
	@%p33 bra 	$L__BB3_53;
	mul.wide.s32 	%rd56, %r33, 4;
	add.s64 	%rd57, %rd6, %rd56;
	ld.global.f32 	%f59, [%rd57];
	div.rn.f32 	%f60, %f59, %f2;
	add.s64 	%rd58, %rd7, %rd56;
	st.global.f32 	[%rd58], %f60;
$L__BB3_53:
	add.s32 	%r72, %r72, 2;
$L__BB3_54:
	and.b32  	%r66, %r43, 1;
	setp.eq.b32 	%p34, %r66, 1;
	not.pred 	%p35, %p34;
	@%p35 bra 	$L__BB3_57;
	shl.b32 	%r67, %r72, 7;
	add.s32 	%r36, %r67, %r7;
	setp.ge.s32 	%p36, %r36, %r5;
	@%p36 bra 	$L__BB3_57;
	mul.wide.s32 	%rd59, %r36, 4;
	add.s64 	%rd60, %rd6, %rd59;
	ld.global.f32 	%f61, [%rd60];
	div.rn.f32 	%f62, %f61, %f2;
	add.s64 	%rd61, %rd7, %rd59;
	st.global.f32 	[%rd61], %f62;
$L__BB3_57:
	ret;

}
	// .globl	_ZN3cub18CUB_300001_SM_10006detail9transform16transform_kernelINS2_10policy_hubILb1EN4cuda3std3__45tupleIJN6thrust24THRUST_300001_SM_1000_NS6detail15normal_iteratorINSA_10device_ptrIfEEEEEEEE10policy1000ElNSB_10functional5actorINSJ_9compositeIJNSJ_16operator_adaptorINS7_7dividesIvEEEENSK_INSJ_8argumentILj0EEEEENSK_INSJ_5valueIiEEEEEEEEESF_JPfEEEvT0_iT1_T2_DpNS2_10kernel_argIT3_EE
.visible .entry _ZN3cub18CUB_300001_SM_10006detail9transform16transform_kernelINS2_10policy_hubILb1EN4cuda3std3__45tupleIJN6thrust24THRUST_300001_SM_1000_NS6detail15normal_iteratorINSA_10device_ptrIfEEEEEEEE10policy1000ElNSB_10functional5actorINSJ_9compositeIJNSJ_16operator_adaptorINS7_7dividesIvEEEENSK_INSJ_8argumentILj0EEEEENSK_INSJ_5valueIiEEEEEEEEESF_JPfEEEvT0_iT1_T2_DpNS2_10kernel_argIT3_EE(
	.param .u64 _ZN3cub18CUB_300001_SM_10006detail9transform16transform_kernelINS2_10policy_hubILb1EN4cuda3std3__45tupleIJN6thrust24THRUST_300001_SM_1000_NS6detail15normal_iteratorINSA_10device_ptrIfEEEEEEEE10policy1000ElNSB_10functional5actorINSJ_9compositeIJNSJ_16operator_adaptorINS7_7dividesIvEEEENSK_INSJ_8argumentILj0EEEEENSK_INSJ_5valueIiEEEEEEEEESF_JPfEEEvT0_iT1_T2_DpNS2_10kernel_argIT3_EE_param_0,
	.param .u32 _ZN3cub18CUB_300001_SM_10006detail9transform16transform_kernelINS2_10policy_hubILb1EN4cuda3std3__45tupleIJN6thrust24THRUST_300001_SM_1000_NS6detail15normal_iteratorINSA_10device_ptrIfEEEEEEEE10policy1000ElNSB_10functional5actorINSJ_9compositeIJNSJ_16operator_adaptorINS7_7dividesIvEEEENSK_INSJ_8argumentILj0EEEEENSK_INSJ_5valueIiEEEEEEEEESF_JPfEEEvT0_iT1_T2_DpNS2_10kernel_argIT3_EE_param_1,
	.param .align 4 .b8 _ZN3cub18CUB_300001_SM_10006detail9transform16transform_kernelINS2_10policy_hubILb1EN4cuda3std3__45tupleIJN6thrust24THRUST_300001_SM_1000_NS6detail15normal_iteratorINSA_10device_ptrIfEEEEEEEE10policy1000ElNSB_10functional5actorINSJ_9compositeIJNSJ_16operator_adaptorINS7_7dividesIvEEEENSK_INSJ_8argumentILj0EEEEENSK_INSJ_5valueIiEEEEEEEEESF_JPfEEEvT0_iT1_T2_DpNS2_10kernel_argIT3_EE_param_2[8],
	.param .align 8 .b8 _ZN3cub18CUB_300001_SM_10006detail9transform16transform_kernelINS2_10policy_hubILb1EN4cuda3std3__45tupleIJN6thrust24THRUST_300001_SM_1000_NS6detail15normal_iteratorINSA_10device_ptrIfEEEEEEEE10policy1000ElNSB_10functional5actorINSJ_9compositeIJNSJ_16operator_adaptorINS7_7dividesIvEEEENSK_INSJ_8argumentILj0EEEEENSK_INSJ_5valueIiEEEEEEEEESF_JPfEEEvT0_iT1_T2_DpNS2_10kernel_argIT3_EE_param_3[8],
	.param .align 8 .b8 _ZN3cub18CUB_300001_SM_10006detail9transform16transform_kernelINS2_10policy_hubILb1EN4cuda3std3__45tupleIJN6thrust24THRUST_300001_SM_1000_NS6detail15normal_iteratorINSA_10device_ptrIfEEEEEEEE10policy1000ElNSB_10functional5actorINSJ_9compositeIJNSJ_16operator_adaptorINS7_7dividesIvEEEENSK_INSJ_8argumentILj0EEEEENSK_INSJ_5valueIiEEEEEEEEESF_JPfEEEvT0_iT1_T2_DpNS2_10kernel_argIT3_EE_param_4[16]
)
.maxntid 128
{
	.reg .pred 	%p<37>;
	.reg .b32 	%r<75>;
	.reg .b32 	%f<63>;
	.reg .b64 	%rd<70>;

	ld.param.u32 	%r1, [_ZN3cub18CUB_300001_SM_10006detail9transform16transform_kernelINS2_10policy_hubILb1EN4cuda3std3__45tupleIJN6thrust24THRUST_300001_SM_1000_NS6detail15normal_iteratorINSA_10device_ptrIfEEEEEEEE10policy1000ElNSB_10functional5actorINSJ_9compositeIJNSJ_16operator_adaptorINS7_7dividesIvEEEENSK_INSJ_8argumentILj0EEEEENSK_INSJ_5valueIiEEEEEEEEESF_JPfEEEvT0_iT1_T2_DpNS2_10kernel_argIT3_EE_param_2+4];
	ld.param.u64 	%rd15, [_ZN3cub18CUB_300001_SM_10006detail9transform16transform_kernelINS2_10policy_hubILb1EN4cuda3std3__45tupleIJN6thrust24THRUST_300001_SM_1000_NS6detail15normal_iteratorINSA_10device_ptrIfEEEEEEEE10policy1000ElNSB_10functional5actorINSJ_9compositeIJNSJ_16operator_adaptorINS7_7dividesIvEEEENSK_INSJ_8argumentILj0EEEEENSK_INSJ_5valueIiEEEEEEEEESF_JPfEEEvT0_iT1_T2_DpNS2_10kernel_argIT3_EE_param_0];
	ld.param.u64 	%rd16, [_ZN3cub18CUB_300001_SM_10006detail9transform16transform_kernelINS2_10policy_hubILb1EN4cuda3std3__45tupleIJN6thrust24THRUST_300001_SM_1000_NS6detail15normal_iteratorINSA_10device_ptrIfEEEEEEEE10policy1000ElNSB_10functional5actorINSJ_9compositeIJNSJ_16operator_adaptorINS7_7dividesIvEEEENSK_INSJ_8argumentILj0EEEEENSK_INSJ_5valueIiEEEEEEEEESF_JPfEEEvT0_iT1_T2_DpNS2_10kernel_argIT3_EE_param_4];
	ld.param.u64 	%rd17, [_ZN3cub18CUB_300001_SM_10006detail9transform16transform_kernelINS2_10policy_hubILb1EN4cuda3std3__45tupleIJN6thrust24THRUST_300001_SM_1000_NS6detail15normal_iteratorINSA_10device_ptrIfEEEEEEEE10policy1000ElNSB_10functional5actorINSJ_9compositeIJNSJ_16operator_adaptorINS7_7dividesIvEEEENSK_INSJ_8argumentILj0EEEEENSK_INSJ_5valueIiEEEEEEEEESF_JPfEEEvT0_iT1_T2_DpNS2_10kernel_argIT3_EE_param_3];
	ld.param.u32 	%r41, [_ZN3cub18CUB_300001_SM_10006detail9transform16transform_kernelINS2_10policy_hubILb1EN4cuda3std3__45tupleIJN6thrust24THRUST_300001_SM_1000_NS6detail15normal_iteratorINSA_10device_ptrIfEEEEEEEE10policy1000ElNSB_10functional5actorINSJ_9compositeIJNSJ_16operator_adaptorINS7_7dividesIvEEEENSK_INSJ_8argumentILj0EEEEENSK_INSJ_5valueIiEEEEEEEEESF_JPfEEEvT0_iT1_T2_DpNS2_10kernel_argIT3_EE_param_1];
	cvta.to.global.u64 	%rd1, %rd17;
	cvta.to.global.u64 	%rd2, %rd16;
	shl.b32 	%r2, %r41, 7;
	mov.u32 	%r42, %ctaid.x;
	cvt.u64.u32 	%rd18, %r42;
	cvt.s64.s32 	%rd19, %r2;
	mul.lo.s64 	%rd3, %rd19, %rd18;
	sub.s64 	%rd20, %rd15, %rd3;
	min.s64 	%rd21, %rd20, %rd19;
	cvt.u32.u64 	%r3, %rd21;
	shl.b32 	%r4, %r3, 2;
	mov.u32 	%r5, %tid.x;
	shl.b32 	%r65, %r5, 7;
	setp.ge.s32 	%p1, %r65, %r4;
	@%p1 bra 	$L__BB4_3;
	shl.b64 	%rd22, %rd3, 2;
	add.s64 	%rd23, %rd2, %rd22;
	mul.wide.u32 	%rd24, %r5, 128;
	add.s64 	%rd68, %rd23, %rd24;
$L__BB4_2:
	.pragma "nounroll";
	// begin inline asm
	prefetch.global.L2 [%rd68];
	// end inline asm
	add.s32 	%r65, %r65, 16384;
	add.s64 	%rd68, %rd68, 16384;
	setp.lt.s32 	%p2, %r65, %r4;
	@%p2 bra 	$L__BB4_2;
$L__BB4_3:
	shl.b64 	%rd26, %rd3, 2;
	add.s64 	%rd7, %rd2, %rd26;
	add.s64 	%rd8, %rd1, %rd26;
	setp.eq.s32 	%p3, %r2, %r3;
	@%p3 bra 	$L__BB4_45;
	setp.lt.s32 	%p4, %r41, 1;
	@%p4 bra 	$L__BB4_57;
	cvt.rn.f32.s32 	%f1, %r1;
	and.b32  	%r9, %r41, 7;
	setp.lt.u32 	%p5, %r41, 8;
	mov.b32 	%r72, 0;
	@%p5 bra 	$L__BB4_24;
	and.b32  	%r72, %r41, 2147483640;
	mov.b32 	%r68, 0;
$L__BB4_7:
	.pragma "nounroll";
	shl.b32 	%r45, %r68, 7;
	add.s32 	%r20, %r45, %r5;
	setp.ge.s32 	%p6, %r20, %r3;
	@%p6 bra 	$L__BB4_9;
	mul.wide.u32 	%rd27, %r20, 4;
	add.s64 	%rd28, %rd7, %rd27;
	ld.global.f32 	%f3, [%rd28];
	div.rn.f32 	%f4, %f3, %f1;
	add.s64 	%rd29, %rd8, %rd27;
	st.global.f32 	[%rd29], %f4;
$L__BB4_9:
	add.s32 	%r46, %r20, 128;
	setp.ge.s32 	%p7, %r46, %r3;
	mul.wide.s32 	%rd30, %r46, 4;
	add.s64 	%rd13, %rd7, %rd30;
	add.s64 	%rd14, %rd8, %rd30;
	@%p7 bra 	$L__BB4_11;
	ld.global.f32 	%f5, [%rd13];
	div.rn.f32 	%f6, %f5, %f1;
	st.global.f32 	[%rd14], %f6;
$L__BB4_11:
	add.s32 	%r47, %r20, 256;
	setp.ge.s32 	%p8, %r47, %r3;
	@%p8 bra 	$L__BB4_13;
	ld.global.f32 	%f7, [%rd13+512];
	div.rn.f32 	%f8, %f7, %f1;
	st.global.f32 	[%rd14+512], %f8;
$L__BB4_13:
	add.s32 	%r48, %r20, 384;
	setp.ge.s32 	%p9, %r48, %r3;
	@%p9 bra 	$L__BB4_15;
	ld.global.f32 	%f9, [%rd13+1024];
	div.rn.f32 	%f10, %f9, %f1;
	st.global.f32 	[%rd14+1024], %f10;
$L__BB4_15:
	add.s32 	%r49, %r20, 512;
	setp.ge.s32 	%p10, %r49, %r3;
	@%p10 bra 	$L__BB4_17;
	ld.global.f32 	%f11, [%rd13+1536];
	div.rn.f32 	%f12, %f11, %f1;
	st.global.f32 	[%rd14+1536], %f12;
$L__BB4_17:
	add.s32 	%r50, %r20, 640;
	setp.ge.s32 	%p11, %r50, %r3;
	@%p11 bra 	$L__BB4_19;
	ld.global.f32 	%f13, [%rd13+2048];
	div.rn.f32 	%f14, %f13, %f1;
	st.global.f32 	[%rd14+2048], %f14;
$L__BB4_19:
	add.s32 	%r51, %r20, 768;
	setp.ge.s32 	%p12, %r51, %r3;
	@%p12 bra 	$L__BB4_21;
	ld.global.f32 	%f15, [%rd13+2560];
	div.rn.f32 	%f16, %f15, %f1;
	st.global.f32 	[%rd14+2560], %f16;
$L__BB4_21:
	add.s32 	%r52, %r20, 896;
	setp.ge.s32 	%p13, %r52, %r3;
	@%p13 bra 	$L__BB4_23;
	ld.global.f32 	%f17, [%rd13+3072];
	div.rn.f32 	%f18, %f17, %f1;
	st.global.f32 	[%rd14+3072], %f18;
$L__BB4_23:
	add.s32 	%r68, %r68, 8;
	setp.eq.s32 	%p14, %r68, %r72;
	@%p14 bra 	$L__BB4_24;
	bra.uni 	$L__BB4_7;
$L__BB4_24:
	setp.eq.s32 	%p15, %r9, 0;
	@%p15 bra 	$L__BB4_57;
	and.b32  	%r29, %r41, 3;
	setp.lt.u32 	%p16, %r9, 4;
	@%p16 bra 	$L__BB4_35;
	shl.b32 	%r53, %r72, 7;
	add.s32 	%r30, %r53, %r5;
	setp.ge.s32 	%p17, %r30, %r3;
	@%p17 bra 	$L__BB4_28;
	mul.wide.s32 	%rd31, %r30, 4;
	add.s64 	%rd32, %rd7, %rd31;
	ld.global.f32 	%f19, [%rd32];
	div.rn.f32 	%f20, %f19, %f1;
	add.s64 	%rd33, %rd8, %rd31;
	st.global.f32 	[%rd33], %f20;
$L__BB4_28:
	add.s32 	%r31, %r30, 128;
	setp.ge.s32 	%p18, %r31, %r3;
	@%p18 bra 	$L__BB4_30;
	mul.wide.s32 	%rd34, %r31, 4;
	add.s64 	%rd35, %rd7, %rd34;
	ld.global.f32 	%f21, [%rd35];
	div.rn.f32 	%f22, %f21, %f1;
	add.s64 	%rd36, %rd8, %rd34;
	st.global.f32 	[%rd36], %f22;
$L__BB4_30:
	add.s32 	%r32, %r30, 256;
	setp.ge.s32 	%p19, %r32, %r3;
	@%p19 bra 	$L__BB4_32;
	mul.wide.s32 	%rd37, %r32, 4;
	add.s64 	%rd38, %rd7, %rd37;
	ld.global.f32 	%f23, [%rd38];
	div.rn.f32 	%f24, %f23, %f1;
	add.s64 	%rd39, %rd8, %rd37;
	st.global.f32 	[%rd39], %f24;
$L__BB4_32:
	add.s32 	%r33, %r30, 384;
	setp.ge.s32 	%p20, %r33, %r3;
	@%p20 bra 	$L__BB4_34;
	mul.wide.s32 	%rd40, %r33, 4;
	add.s64 	%rd41, %rd7, %rd40;
	ld.global.f32 	%f25, [%rd41];
	div.rn.f32 	%f26, %f25, %f1;
	add.s64 	%rd42, %rd8, %rd40;
	st.global.f32 	[%rd42], %f26;
$L__BB4_34:
	add.s32 	%r72, %r72, 4;
$L__BB4_35:
	setp.eq.s32 	%p21, %r29, 0;
	@%p21 bra 	$L__BB4_57;
	setp.eq.s32 	%p22, %r29, 1;
	@%p22 bra 	$L__BB4_42;
	shl.b32 	%r54, %r72, 7;
	add.s32 	%r36, %r54, %r5;
	setp.ge.s32 	%p23, %r36, %r3;
	@%p23 bra 	$L__BB4_39;
	mul.wide.s32 	%rd43, %r36, 4;
	add.s64 	%rd44, %rd7, %rd43;
	ld.global.f32 	%f27, [%rd44];
	div.rn.f32 	%f28, %f27, %f1;
	add.s64 	%rd45, %rd8, %rd43;
	st.global.f32 	[%rd45], %f28;
$L__BB4_39:
	add.s32 	%r37, %r36, 128;
	setp.ge.s32 	%p24, %r37, %r3;
	@%p24 bra 	$L__BB4_41;
	mul.wide.s32 	%rd46, %r37, 4;
	add.s64 	%rd47, %rd7, %rd46;
	ld.global.f32 	%f29, [%rd47];
	div.rn.f32 	%f30, %f29, %f1;
	add.s64 	%rd48, %rd8, %rd46;
	st.global.f32 	[%rd48], %f30;
$L__BB4_41:
	add.s32 	%r72, %r72, 2;
$L__BB4_42:
	and.b32  	%r55, %r41, 1;
	setp.eq.b32 	%p25, %r55, 1;
	not.pred 	%p26, %p25;
	@%p26 bra 	$L__BB4_57;
	shl.b32 	%r56, %r72, 7;
	add.s32 	%r40, %r56, %r5;
	setp.ge.s32 	%p27, %r40, %r3;
	@%p27 bra 	$L__BB4_57;
	mul.wide.s32 	%rd49, %r40, 4;
	add.s64 	%rd50, %rd7, %rd49;
	ld.global.f32 	%f31, [%rd50];
	div.rn.f32 	%f32, %f31, %f1;
	add.s64 	%rd51, %rd8, %rd49;
	st.global.f32 	[%rd51], %f32;
	bra.uni 	$L__BB4_57;
$L__BB4_45:
	setp.lt.s32 	%p28, %r41, 1;
	@%p28 bra 	$L__BB4_57;
	cvt.rn.f32.s32 	%f2, %r1;
	and.b32  	%r11, %r41, 7;
	setp.lt.u32 	%p29, %r41, 8;
	mov.b32 	%r70, 0;
	@%p29 bra 	$L__BB4_49;
	and.b32  	%r70, %r41, 2147483640;
	neg.s32 	%r67, %r70;
	mul.wide.u32 	%rd52, %r5, 4;
	add.s64 	%rd69, %rd26, %rd52;
	add.s32 	%r66, %r5, 128;
$L__BB4_48:
	.pragma "nounroll";
	mul.wide.s32 	%rd53, %r66, 4;
	add.s64 	%rd54, %rd26, %rd53;
	add.s64 	%rd55, %rd2, %rd69;
	ld.global.f32 	%f33, [%rd55];
	div.rn.f32 	%f34, %f33, %f2;
	add.s64 	%rd56, %rd1, %rd69;
	st.global.f32 	[%rd56], %f34;
	add.s64 	%rd57, %rd2, %rd54;
	ld.global.f32 	%f35, [%rd57];
	div.rn.f32 	%f36, %f35, %f2;
	add.s64 	%rd58, %rd1, %rd54;
	st.global.f32 	[%rd58], %f36;
	ld.global.f32 	%f37, [%rd57+512];
	div.rn.f32 	%f38, %f37, %f2;
	st.global.f32 	[%rd58+512], %f38;
	ld.global.f32 	%f39, [%rd57+1024];
	div.rn.f32 	%f40, %f39, %f2;
	st.global.f32 	[%rd58+1024], %f40;
	ld.global.f32 	%f41, [%rd57+1536];
	div.rn.f32 	%f42, %f41, %f2;
	st.global.f32 	[%rd58+1536], %f42;
	ld.global.f32 	%f43, [%rd57+2048];
	div.rn.f32 	%f44, %f43, %f2;
	st.global.f32 	[%rd58+2048], %f44;
	ld.global.f32 	%f45, [%rd57+2560];
	div.rn.f32 	%f46, %f45, %f2;
	st.global.f32 	[%rd58+2560], %f46;
	ld.global.f32 	%f47, [%rd57+3072];
	div.rn.f32 	%f48, %f47, %f2;
	st.global.f32 	[%rd58+3072], %f48;
	add.s32 	%r67, %r67, 8;
	add.s64 	%rd69, %rd69, 4096;
	add.s32 	%r66, %r66, 1024;
	setp.eq.s32 	%p30, %r67, 0;
	@%p30 bra 	$L__BB4_49;
	bra.uni 	$L__BB4_48;
$L__BB4_49:
	setp.eq.s32 	%p31, %r11, 0;
	@%p31 bra 	$L__BB4_57;
	and.b32  	%r23, %r41, 3;
	setp.lt.u32 	%p32, %r11, 4;
	@%p32 bra 	$L__BB4_52;
	shl.b32 	%r58, %r70, 7;
	add.s32 	%r59, %r58, %r5;
	mul.wide.s32 	%rd59, %r59, 4;
	add.s64 	%rd60, %rd7, %rd59;
	ld.global.f32 	%f49, [%rd60];
	div.rn.f32 	%f50, %f49, %f2;
	add.s64 	%rd61, %rd8, %rd59;
	st.global.f32 	[%rd61], %f50;
	ld.global.f32 	%f51, [%rd60+512];
	div.rn.f32 	%f52, %f51, %f2;
	st.global.f32 	[%rd61+512], %f52;
	ld.global.f32 	%f53, [%rd60+1024];
	div.rn.f32 	%f54, %f53, %f2;
	st.global.f32 	[%rd61+1024], %f54;
	ld.global.f32 	%f55, [%rd60+1536];
	div.rn.f32 	%f56, %f55, %f2;
	st.global.f32 	[%rd61+1536], %f56;
	add.s32 	%r70, %r70, 4;
$L__BB4_52:
	setp.eq.s32 	%p33, %r23, 0;
	@%p33 bra 	$L__BB4_57;
	setp.eq.s32 	%p34, %r23, 1;
	@%p34 bra 	$L__BB4_55;
	shl.b32 	%r60, %r70, 7;
	add.s32 	%r61, %r60, %r5;
	mul.wide.s32 	%rd62, %r61, 4;
	add.s64 	%rd63, %rd7, %rd62;
	ld.global.f32 	%f57, [%rd63];
	div.rn.f32 	%f58, %f57, %f2;
	add.s64 	%rd64, %rd8, %rd62;
	st.global.f32 	[%rd64], %f58;
	ld.global.f32 	%f59, [%rd63+512];
	div.rn.f32 	%f60, %f59, %f2;
	st.global.f32 	[%rd64+512], %f60;
	add.s32 	%r70, %r70, 2;
$L__BB4_55:
	and.b32  	%r62, %r41, 1;
	setp.eq.b32 	%p35, %r62, 1;
	not.pred 	%p36, %p35;
	@%p36 bra 	$L__BB4_57;
	shl.b32 	%r63, %r70, 7;
	add.s32 	%r64, %r63, %r5;
	mul.wide.s32 	%rd65, %r64, 4;
	add.s64 	%rd66, %rd7, %rd65;
	ld.global.f32 	%f61, [%rd66];
	div.rn.f32 	%f62, %f61, %f2;
	add.s64 	%rd67, %rd8, %rd65;
	st.global.f32 	[%rd67], %f62;
$L__BB4_57:
	ret;

}
	// .globl	_ZN3cub18CUB_300001_SM_10006detail9transform16transform_kernelINS2_10policy_hubILb1EN4cuda3std3__45tupleIJN6thrust24THRUST_300001_SM_1000_NS6detail15normal_iteratorINSA_10device_ptrIfEEEEEEEE10policy1000EiNSB_10functional5actorINSJ_9compositeIJNSJ_16operator_adaptorINS7_10multipliesIvEEEENSK_INSL_IJNSM_INS7_5minusIvEEEENSK_INSJ_8argumentILj0EEEEENSK_INSJ_5valueIfEEEEEEEEES10_EEEEESF_JPfEEEvT0_iT1_T2_DpNS2_10kernel_argIT3_EE
.visible .entry _ZN3cub18CUB_300001_SM_10006detail9transform16transform_kernelINS2_10policy_hubILb1EN4cuda3std3__45tupleIJN6thrust24THRUST_300001_SM_1000_NS6detail15normal_iteratorINSA_10device_ptrIfEEEEEEEE10policy1000EiNSB_10functional5actorINSJ_9compositeIJNSJ_16operator_adaptorINS7_10multipliesIvEEEENSK_INSL_IJNSM_INS7_5minusIvEEEENSK_INSJ_8argumentILj0EEEEENSK_INSJ_5valueIfEEEEEEEEES10_EEEEESF_JPfEEEvT0_iT1_T2_DpNS2_10kernel_argIT3_EE(
	.param .u32 _ZN3cub18CUB_300001_SM_10006detail9transform16transform_kernelINS2_10policy_hubILb1EN4cuda3std3__45tupleIJN6thrust24THRUST_300001_SM_1000_NS6detail15normal_iteratorINSA_10device_ptrIfEEEEEEEE10policy1000EiNSB_10functional5actorINSJ_9compositeIJNSJ_16operator_adaptorINS7_10multipliesIvEEEENSK_INSL_IJNSM_INS7_5minusIvEEEENSK_INSJ_8argumentILj0EEEEENSK_INSJ_5valueIfEEEEEEEEES10_EEEEESF_JPfEEEvT0_iT1_T2_DpNS2_10kernel_argIT3_EE_param_0,
	.param .u32 _ZN3cub18CUB_300001_SM_10006detail9transform16transform_kernelINS2_10policy_hubILb1EN4cuda3std3__45tupleIJN6thrust24THRUST_300001_SM_1000_NS6detail15normal_iteratorINSA_10device_ptrIfEEEEEEEE10policy1000EiNSB_10functional5actorINSJ_9compositeIJNSJ_16operator_adaptorINS7_10multipliesIvEEEENSK_INSL_IJNSM_INS7_5minusIvEEEENSK_INSJ_8argumentILj0EEEEENSK_INSJ_5valueIfEEEEEEEEES10_EEEEESF_JPfEEEvT0_iT1_T2_DpNS2_10kernel_argIT3_EE_param_1,
	.param .align 4 .b8 _ZN3cub18CUB_300001_SM_10006detail9transform16transform_kernelINS2_10policy_hubILb1EN4cuda3std3__45tupleIJN6thrust24THRUST_300001_SM_1000_NS6detail15normal_iteratorINSA_10device_ptrIfEEEEEEEE10policy1000EiNSB_10functional5actorINSJ_9compositeIJNSJ_16operator_adaptorINS7_10multipliesIvEEEENSK_INSL_IJNSM_INS7_5minusIvEEEENSK_INSJ_8argumentILj0EEEEENSK_INSJ_5valueIfEEEEEEEEES10_EEEEESF_JPfEEEvT0_iT1_T2_DpNS2_10kernel_argIT3_EE_param_2[20],
	.param .align 8 .b8 _ZN3cub18CUB_300001_SM_10006detail9transform16transform_kernelINS2_10policy_hubILb1EN4cuda3std3__45tupleIJN6thrust24THRUST_300001_SM_1000_NS6detail15normal_iteratorINSA_10device_ptrIfEEEEEEEE10policy1000EiNSB_10functional5actorINSJ_9compositeIJNSJ_16operator_adaptorINS7_10multipliesIvEEEENSK_INSL_IJNSM_INS7_5minusIvEEEENSK_INSJ_8argumentILj0EEEEENSK_INSJ_5valueIfEEEEEEEEES10_EEEEESF_JPfEEEvT0_iT1_T2_DpNS2_10kernel_argIT3_EE_param_3[8],
	.param .align 8 .b8 _ZN3cub18CUB_300001_SM_10006detail9transform16transform_kernelINS2_10policy_hubILb1EN4cuda3std3__45tupleIJN6thrust24THRUST_300001_SM_1000_NS6detail15normal_iteratorINSA_10device_ptrIfEEEEEEEE10policy1000EiNSB_10functional5actorINSJ_9compositeIJNSJ_16operator_adaptorINS7_10multipliesIvEEEENSK_INSL_IJNSM_INS7_5minusIvEEEENSK_INSJ_8argumentILj0EEEEENSK_INSJ_5valueIfEEEEEEEEES10_EEEEESF_JPfEEEvT0_iT1_T2_DpNS2_10kernel_argIT3_EE_param_4[16]
)
.maxntid 128
{
	.reg .pred 	%p<37>;
	.reg .b32 	%r<84>;
	.reg .b32 	%f<179>;
	.reg .b64 	%rd<65>;

	ld.param.f32 	%f1, [_ZN3cub18CUB_300001_SM_10006detail9transform16transform_kernelINS2_10policy_hubILb1EN4cuda3std3__45tupleIJN6thrust24THRUST_300001_SM_1000_NS6detail15normal_iteratorINSA_10device_ptrIfEEEEEEEE10policy1000EiNSB_10functional5actorINSJ_9compositeIJNSJ_16operator_adaptorINS7_10multipliesIvEEEENSK_INSL_IJNSM_INS7_5minusIvEEEENSK_INSJ_8argumentILj0EEEEENSK_INSJ_5valueIfEEEEEEEEES10_EEEEESF_JPfEEEvT0_iT1_T2_DpNS2_10kernel_argIT3_EE_param_2+8];
	ld.param.f32 	%f2, [_ZN3cub18CUB_300001_SM_10006detail9transform16transform_kernelINS2_10policy_hubILb1EN4cuda3std3__45tupleIJN6thrust24THRUST_300001_SM_1000_NS6detail15normal_iteratorINSA_10device_ptrIfEEEEEEEE10policy1000EiNSB_10functional5actorINSJ_9compositeIJNSJ_16operator_adaptorINS7_10multipliesIvEEEENSK_INSL_IJNSM_INS7_5minusIvEEEENSK_INSJ_8argumentILj0EEEEENSK_INSJ_5valueIfEEEEEEEEES10_EEEEESF_JPfEEEvT0_iT1_T2_DpNS2_10kernel_argIT3_EE_param_2+16];
	ld.param.u32 	%r50, [_ZN3cub18CUB_300001_SM_10006detail9transform16transform_kernelINS2_10policy_hubILb1EN4cuda3std3__45tupleIJN6thrust24THRUST_300001_SM_1000_NS6detail15normal_iteratorINSA_10device_ptrIfEEEEEEEE10policy1000EiNSB_10functional5actorINSJ_9compositeIJNSJ_16operator_adaptorINS7_10multipliesIvEEEENSK_INSL_IJNSM_INS7_5minusIvEEEENSK_INSJ_8argumentILj0EEEEENSK_INSJ_5valueIfEEEEEEEEES10_EEEEESF_JPfEEEvT0_iT1_T2_DpNS2_10kernel_argIT3_EE_param_0];
	ld.param.u64 	%rd15, [_ZN3cub18CUB_300001_SM_10006detail9transform16transform_kernelINS2_10policy_hubILb1EN4cuda3std3__45tupleIJN6thrust24THRUST_300001_SM_1000_NS6detail15normal_iteratorINSA_10device_ptrIfEEEEEEEE10policy1000EiNSB_10functional5actorINSJ_9compositeIJNSJ_16operator_adaptorINS7_10multipliesIvEEEENSK_INSL_IJNSM_INS7_5minusIvEEEENSK_INSJ_8argumentILj0EEEEENSK_INSJ_5valueIfEEEEEEEEES10_EEEEESF_JPfEEEvT0_iT1_T2_DpNS2_10kernel_argIT3_EE_param_4];
	ld.param.u64 	%rd16, [_ZN3cub18CUB_300001_SM_10006detail9transform16transform_kernelINS2_10policy_hubILb1EN4cuda3std3__45tupleIJN6thrust24THRUST_300001_SM_1000_NS6detail15normal_iteratorINSA_10device_ptrIfEEEEEEEE10policy1000EiNSB_10functional5actorINSJ_9compositeIJNSJ_16operator_adaptorINS7_10multipliesIvEEEENSK_INSL_IJNSM_INS7_5minusIvEEEENSK_INSJ_8argumentILj0EEEEENSK_INSJ_5valueIfEEEEEEEEES10_EEEEESF_JPfEEEvT0_iT1_T2_DpNS2_10kernel_argIT3_EE_param_3];
	ld.param.u32 	%r49, [_ZN3cub18CUB_300001_SM_10006detail9transform16transform_kernelINS2_10policy_hubILb1EN4cuda3std3__45tupleIJN6thrust24THRUST_300001_SM_1000_NS6detail15normal_iteratorINSA_10device_ptrIfEEEEEEEE10policy1000EiNSB_10functional5actorINSJ_9compositeIJNSJ_16operator_adaptorINS7_10multipliesIvEEEENSK_INSL_IJNSM_INS7_5minusIvEEEENSK_INSJ_8argumentILj0EEEEENSK_INSJ_5valueIfEEEEEEEEES10_EEEEESF_JPfEEEvT0_iT1_T2_DpNS2_10kernel_argIT3_EE_param_1];
	cvta.to.global.u64 	%rd1, %rd16;
	cvta.to.global.u64 	%rd2, %rd15;
	shl.b32 	%r1, %r49, 7;
	mov.u32 	%r51, %ctaid.x;
	mul.lo.s32 	%r2, %r1, %r51;
	sub.s32 	%r3, %r50, %r2;
	min.s32 	%r4, %r1, %r3;
	shl.b32 	%r5, %r4, 2;
	mov.u32 	%r6, %tid.x;
	shl.b32 	%r72, %r6, 7;
	setp.ge.s32 	%p1, %r72, %r5;
	@%p1 bra 	$L__BB5_3;
	mul.wide.u32 	%rd17, %r6, 128;
	add.s64 	%rd18, %rd2, %rd17;
	mul.wide.s32 	%rd19, %r2, 4;
	add.s64 	%rd63, %rd18, %rd19;
$L__BB5_2:
	.pragma "nounroll";
	// begin inline asm
	prefetch.global.L2 [%rd63];
	// end inline asm
	add.s32 	%r72, %r72, 16384;
	add.s64 	%rd63, %rd63, 16384;
	setp.lt.s32 	%p2, %r72, %r5;
	@%p2 bra 	$L__BB5_2;
$L__BB5_3:
	mul.wide.s32 	%rd21, %r2, 4;
	add.s64 	%rd6, %rd2, %rd21;
	add.s64 	%rd7, %rd1, %rd21;
	setp.gt.s32 	%p3, %r1, %r3;
	@%p3 bra 	$L__BB5_17;
	setp.lt.s32 	%p4, %r49, 1;
	@%p4 bra 	$L__BB5_58;
	and.b32  	%r10, %r49, 15;
	setp.lt.u32 	%p5, %r49, 16;
	mov.b32 	%r79, 0;
	@%p5 bra 	$L__BB5_8;
	and.b32  	%r79, %r49, 2147483632;
	neg.s32 	%r74, %r79;
	add.s32 	%r73, %r6, 1152;
	mul.wide.u32 	%rd64, %r6, 4;
$L__BB5_7:
	.pragma "nounroll";
	mul.wide.s32 	%rd22, %r73, 4;
	add.s64 	%rd23, %rd22, 1536;
	add.s64 	%rd24, %rd6, %rd64;
	ld.global.f32 	%f3, [%rd24];
	sub.f32 	%f4, %f3, %f1;
	sub.f32 	%f5, %f3, %f2;
	mul.f32 	%f6, %f4, %f5;
	add.s64 	%rd25, %rd7, %rd64;
	st.global.f32 	[%rd25], %f6;
	ld.global.f32 	%f7, [%rd24+512];
	sub.f32 	%f8, %f7, %f1;
	sub.f32 	%f9, %f7, %f2;
	mul.f32 	%f10, %f8, %f9;
	st.global.f32 	[%rd25+512], %f10;
	ld.global.f32 	%f11, [%rd24+1024];
	sub.f32 	%f12, %f11, %f1;
	sub.f32 	%f13, %f11, %f2;
	mul.f32 	%f14, %f12, %f13;
	st.global.f32 	[%rd25+1024], %f14;
	ld.global.f32 	%f15, [%rd24+1536];
	sub.f32 	%f16, %f15, %f1;
	sub.f32 	%f17, %f15, %f2;
	mul.f32 	%f18, %f16, %f17;
	st.global.f32 	[%rd25+1536], %f18;
	ld.global.f32 	%f19, [%rd24+2048];
	sub.f32 	%f20, %f19, %f1;
	sub.f32 	%f21, %f19, %f2;
	mul.f32 	%f22, %f20, %f21;
	st.global.f32 	[%rd25+2048], %f22;
	ld.global.f32 	%f23, [%rd24+2560];
	sub.f32 	%f24, %f23, %f1;
	sub.f32 	%f25, %f23, %f2;
	mul.f32 	%f26, %f24, %f25;
	st.global.f32 	[%rd25+2560], %f26;
	ld.global.f32 	%f27, [%rd24+3072];
	sub.f32 	%f28, %f27, %f1;
	sub.f32 	%f29, %f27, %f2;
	mul.f32 	%f30, %f28, %f29;
	st.global.f32 	[%rd25+3072], %f30;
	ld.global.f32 	%f31, [%rd24+3584];
	sub.f32 	%f32, %f31, %f1;
	sub.f32 	%f33, %f31, %f2;
	mul.f32 	%f34, %f32, %f33;
	st.global.f32 	[%rd25+3584], %f34;
	ld.global.f32 	%f35, [%rd24+4096];
	sub.f32 	%f36, %f35, %f1;
	sub.f32 	%f37, %f35, %f2;
	mul.f32 	%f38, %f36, %f37;
	st.global.f32 	[%rd25+4096], %f38;
	add.s64 	%rd26, %rd6, %rd23;
	ld.global.f32 	%f39, [%rd26+-1536];
	sub.f32 	%f40, %f39, %f1;
	sub.f32 	%f41, %f39, %f2;
	mul.f32 	%f42, %f40, %f41;
	add.s64 	%rd27, %rd7, %rd23;
	st.global.f32 	[%rd27+-1536], %f42;
	ld.global.f32 	%f43, [%rd26+-1024];
	sub.f32 	%f44, %f43, %f1;
	sub.f32 	%f45, %f43, %f2;
	mul.f32 	%f46, %f44, %f45;
	st.global.f32 	[%rd27+-1024], %f46;
	ld.global.f32 	%f47, [%rd26+-512];
	sub.f32 	%f48, %f47, %f1;
	sub.f32 	%f49, %f47, %f2;
	mul.f32 	%f50, %f48, %f49;
	st.global.f32 	[%rd27+-512], %f50;
	ld.global.f32 	%f51, [%rd26];
	sub.f32 	%f52, %f51, %f1;
	sub.f32 	%f53, %f51, %f2;
	mul.f32 	%f54, %f52, %f53;
	st.global.f32 	[%rd27], %f54;
	ld.global.f32 	%f55, [%rd26+512];
	sub.f32 	%f56, %f55, %f1;
	sub.f32 	%f57, %f55, %f2;
	mul.f32 	%f58, %f56, %f57;
	st.global.f32 	[%rd27+512], %f58;
	ld.global.f32 	%f59, [%rd26+1024];
	sub.f32 	%f60, %f59, %f1;
	sub.f32 	%f61, %f59, %f2;
	mul.f32 	%f62, %f60, %f61;
	st.global.f32 	[%rd27+1024], %f62;
	ld.global.f32 	%f63, [%rd26+1536];
	sub.f32 	%f64, %f63, %f1;
	sub.f32 	%f65, %f63, %f2;
	mul.f32 	%f66, %f64, %f65;
	st.global.f32 	[%rd27+1536], %f66;
	add.s32 	%r74, %r74, 16;
	add.s32 	%r73, %r73, 2048;
	add.s64 	%rd64, %rd64, 8192;
	setp.eq.s32 	%p6, %r74, 0;
	@%p6 bra 	$L__BB5_8;
	bra.uni 	$L__BB5_7;
$L__BB5_8:
	setp.eq.s32 	%p7, %r10, 0;
	@%p7 bra 	$L__BB5_58;
	and.b32  	%r37, %r49, 7;
	setp.lt.u32 	%p8, %r10, 8;
	@%p8 bra 	$L__BB5_11;
	shl.b32 	%r53, %r79, 7;
	add.s32 	%r54, %r53, %r6;
	mul.wide.s32 	%rd28, %r54, 4;
	add.s64 	%rd29, %rd6, %rd28;
	ld.global.f32 	%f67, [%rd29];
	sub.f32 	%f68, %f67, %f1;
	sub.f32 	%f69, %f67, %f2;
	mul.f32 	%f70, %f68, %f69;
	add.s64 	%rd30, %rd7, %rd28;
	st.global.f32 	[%rd30], %f70;
	ld.global.f32 	%f71, [%rd29+512];
	sub.f32 	%f72, %f71, %f1;
	sub.f32 	%f73, %f71, %f2;
	mul.f32 	%f74, %f72, %f73;
	st.global.f32 	[%rd30+512], %f74;
	ld.global.f32 	%f75, [%rd29+1024];
	sub.f32 	%f76, %f75, %f1;
	sub.f32 	%f77, %f75, %f2;
	mul.f32 	%f78, %f76, %f77;
	st.global.f32 	[%rd30+1024], %f78;
	ld.global.f32 	%f79, [%rd29+1536];
	sub.f32 	%f80, %f79, %f1;
	sub.f32 	%f81, %f79, %f2;
	mul.f32 	%f82, %f80, %f81;
	st.global.f32 	[%rd30+1536], %f82;
	ld.global.f32 	%f83, [%rd29+2048];
	sub.f32 	%f84, %f83, %f1;
	sub.f32 	%f85, %f83, %f2;
	mul.f32 	%f86, %f84, %f85;
	st.global.f32 	[%rd30+2048], %f86;
	ld.global.f32 	%f87, [%rd29+2560];
	sub.f32 	%f88, %f87, %f1;
	sub.f32 	%f89, %f87, %f2;
	mul.f32 	%f90, %f88, %f89;
	st.global.f32 	[%rd30+2560], %f90;
	ld.global.f32 	%f91, [%rd29+3072];
	sub.f32 	%f92, %f91, %f1;
	sub.f32 	%f93, %f91, %f2;
	mul.f32 	%f94, %f92, %f93;
	st.global.f32 	[%rd30+3072], %f94;
	ld.global.f32 	%f95, [%rd29+3584];
	sub.f32 	%f96, %f95, %f1;
	sub.f32 	%f97, %f95, %f2;
	mul.f32 	%f98, %f96, %f97;
	st.global.f32 	[%rd30+3584], %f98;
	add.s32 	%r79, %r79, 8;
$L__BB5_11:
	setp.eq.s32 	%p9, %r37, 0;
	@%p9 bra 	$L__BB5_58;
	and.b32  	%r40, %r49, 3;
	setp.lt.u32 	%p10, %r37, 4;
	@%p10 bra 	$L__BB5_14;
	shl.b32 	%r55, %r79, 7;
	add.s32 	%r56, %r55, %r6;
	mul.wide.s32 	%rd31, %r56, 4;
	add.s64 	%rd32, %rd6, %rd31;
	ld.global.f32 	%f99, [%rd32];
	sub.f32 	%f100, %f99, %f1;
	sub.f32 	%f101, %f99, %f2;
	mul.f32 	%f102, %f100, %f101;
	add.s64 	%rd33, %rd7, %rd31;
	st.global.f32 	[%rd33], %f102;
	ld.global.f32 	%f103, [%rd32+512];
	sub.f32 	%f104, %f103, %f1;
	sub.f32 	%f105, %f103, %f2;
	mul.f32 	%f106, %f104, %f105;
	st.global.f32 	[%rd33+512], %f106;
	ld.global.f32 	%f107, [%rd32+1024];
	sub.f32 	%f108, %f107, %f1;
	sub.f32 	%f109, %f107, %f2;
	mul.f32 	%f110, %f108, %f109;
	st.global.f32 	[%rd33+1024], %f110;
	ld.global.f32 	%f111, [%rd32+1536];
	sub.f32 	%f112, %f111, %f1;
	sub.f32 	%f113, %f111, %f2;
	mul.f32 	%f114, %f112, %f113;
	st.global.f32 	[%rd33+1536], %f114;
	add.s32 	%r79, %r79, 4;
$L__BB5_14:
	setp.eq.s32 	%p11, %r40, 0;
	@%p11 bra 	$L__BB5_58;
	shl.b32 	%r57, %r79, 7;
	add.s32 	%r83, %r6, %r57;
	neg.s32 	%r82, %r40;
$L__BB5_16:
	.pragma "nounroll";
	mul.wide.s32 	%rd35, %r83, 4;
	add.s64 	%rd36, %rd7, %rd35;
	add.s64 	%rd37, %rd6, %rd35;
	ld.global.f32 	%f115, [%rd37];
	sub.f32 	%f116, %f115, %f1;
	sub.f32 	%f117, %f115, %f2;
	mul.f32 	%f118, %f116, %f117;
	st.global.f32 	[%rd36], %f118;
	add.s32 	%r83, %r83, 128;
	add.s32 	%r82, %r82, 1;
	setp.ne.s32 	%p12, %r82, 0;
	@%p12 bra 	$L__BB5_16;
	bra.uni 	$L__BB5_58;
$L__BB5_17:
	setp.lt.s32 	%p13, %r49, 1;
	@%p13 bra 	$L__BB5_58;
	and.b32  	%r14, %r49, 7;
	setp.lt.u32 	%p14, %r49, 8;
	mov.b32 	%r76, 0;
	@%p14 bra 	$L__BB5_37;
	and.b32  	%r76, %r49, 2147483640;
	mov.b32 	%r75, 0;
$L__BB5_20:
	.pragma "nounroll";
	shl.b32 	%r60, %r75, 7;
	add.s32 	%r21, %r60, %r6;
	setp.ge.s32 	%p15, %r21, %r4;
	@%p15 bra 	$L__BB5_22;
	mul.wide.u32 	%rd38, %r21, 4;
	add.s64 	%rd39, %rd6, %rd38;
	ld.global.f32 	%f119, [%rd39];
	sub.f32 	%f120, %f119, %f1;
	sub.f32 	%f121, %f119, %f2;
	mul.f32 	%f122, %f120, %f121;
	add.s64 	%rd40, %rd7, %rd38;
	st.global.f32 	[%rd40], %f122;
$L__BB5_22:
	add.s32 	%r61, %r21, 128;
	setp.ge.s32 	%p16, %r61, %r4;
	mul.wide.s32 	%rd41, %r61, 4;
	add.s64 	%rd11, %rd6, %rd41;
	add.s64 	%rd12, %rd7, %rd41;
	@%p16 bra 	$L__BB5_24;
	ld.global.f32 	%f123, [%rd11];
	sub.f32 	%f124, %f123, %f1;
	sub.f32 	%f125, %f123, %f2;
	mul.f32 	%f126, %f124, %f125;
	st.global.f32 	[%rd12], %f126;
$L__BB5_24:
	add.s32 	%r62, %r21, 256;
	setp.ge.s32 	%p17, %r62, %r4;
	@%p17 bra 	$L__BB5_26;
	ld.global.f32 	%f127, [%rd11+512];
	sub.f32 	%f128, %f127, %f1;
	sub.f32 	%f129, %f127, %f2;
	mul.f32 	%f130, %f128, %f129;
	st.global.f32 	[%rd12+512], %f130;
$L__BB5_26:
	add.s32 	%r63, %r21, 384;
	setp.ge.s32 	%p18, %r63, %r4;
	@%p18 bra 	$L__BB5_28;
	ld.global.f32 	%f131, [%rd11+1024];
	sub.f32 	%f132, %f131, %f1;
	sub.f32 	%f133, %f131, %f2;
	mul.f32 	%f134, %f132, %f133;
	st.global.f32 	[%rd12+1024], %f134;
$L__BB5_28:
	add.s32 	%r64, %r21, 512;
	setp.ge.s32 	%p19, %r64, %r4;
	@%p19 bra 	$L__BB5_30;
	ld.global.f32 	%f135, [%rd11+1536];
	sub.f32 	%f136, %f135, %f1;
	sub.f32 	%f137, %f135, %f2;
	mul.f32 	%f138, %f136, %f137;
	st.global.f32 	[%rd12+1536], %f138;
$L__BB5_30:
	add.s32 	%r65, %r21, 640;
	setp.ge.s32 	%p20, %r65, %r4;
	@%p20 bra 	$L__BB5_32;
	ld.global.f32 	%f139, [%rd11+2048];
	sub.f32 	%f140, %f139, %f1;
	sub.f32 	%f141, %f139, %f2;
	mul.f32 	%f142, %f140, %f141;
	st.global.f32 	[%rd12+2048], %f142;
$L__BB5_32:
	add.s32 	%r66, %r21, 768;
	setp.ge.s32 	%p21, %r66, %r4;
	@%p21 bra 	$L__BB5_34;
	ld.global.f32 	%f143, [%rd11+2560];
	sub.f32 	%f144, %f143, %f1;
	sub.f32 	%f145, %f143, %f2;
	mul.f32 	%f146, %f144, %f145;
	st.global.f32 	[%rd12+2560], %f146;
$L__BB5_34:
	add.s32 	%r67, %r21, 896;
	setp.ge.s32 	%p22, %r67, %r4;
	@%p22 bra 	$L__BB5_36;
	ld.global.f32 	%f147, [%rd11+3072];
	sub.f32 	%f148, %f147, %f1;
	sub.f32 	%f149, %f147, %f2;
	mul.f32 	%f150, %f148, %f149;
	st.global.f32 	[%rd12+3072], %f150;
$L__BB5_36:
	add.s32 	%r75, %r75, 8;
	setp.ne.s32 	%p23, %r75, %r76;
	@%p23 bra 	$L__BB5_20;
$L__BB5_37:
	setp.eq.s32 	%p24, %r14, 0;
	@%p24 bra 	$L__BB5_58;
	and.b32  	%r24, %r49, 3;
	setp.lt.u32 	%p25, %r14, 4;
	@%p25 bra 	$L__BB5_48;
	shl.b32 	%r68, %r76, 7;
	add.s32 	%r25, %r68, %r6;
	setp.ge.s32 	%p26, %r25, %r4;
	@%p26 bra 	$L__BB5_41;
	mul.wide.s32 	%rd42, %r25, 4;
	add.s64 	%rd43, %rd6, %rd42;
	ld.global.f32 	%f151, [%rd43];
	sub.f32 	%f152, %f151, %f1;
	sub.f32 	%f153, %f151, %f2;
	mul.f32 	%f154, %f152, %f153;
	add.s64 	%rd44, %rd7, %rd42;
	st.global.f32 	[%rd44], %f154;
$L__BB5_41:
	add.s32 	%r26, %r25, 128;
	setp.ge.s32 	%p27, %r26, %r4;
	@%p27 bra 	$L__BB5_43;
	mul.wide.s32 	%rd45, %r26, 4;
	add.s64 	%rd46, %rd6, %rd45;
	ld.global.f32 	%f155, [%rd46];
	sub.f32 	%f156, %f155, %f1;
	sub.f32 	%f157, %f155, %f2;
	mul.f32 	%f158, %f156, %f157;
	add.s64 	%rd47, %rd7, %rd45;
	st.global.f32 	[%rd47], %f158;
$L__BB5_43:
	add.s32 	%r27, %r25, 256;
	setp.ge.s32 	%p28, %r27, %r4;
	@%p28 bra 	$L__BB5_45;
	mul.wide.s32 	%rd48, %r27, 4;
	add.s64 	%rd49, %rd6, %rd48;
	ld.global.f32 	%f159, [%rd49];
	sub.f32 	%f160, %f159, %f1;
	sub.f32 	%f161, %f159, %f2;
	mul.f32 	%f162, %f160, %f161;
	add.s64 	%rd50, %rd7, %rd48;
	st.global.f32 	[%rd50], %f162;
$L__BB5_45:
	add.s32 	%r28, %r25, 384;
	setp.ge.s32 	%p29, %r28, %r4;
	@%p29 bra 	$L__BB5_47;
	mul.wide.s32 	%rd51, %r28, 4;
	add.s64 	%rd52, %rd6, %rd51;
	ld.global.f32 	%f163, [%rd52];
	sub.f32 	%f164, %f163, %f1;
	sub.f32 	%f165, %f163, %f2;
	mul.f32 	%f166, %f164, %f165;
	add.s64 	%rd53, %rd7, %rd51;
	st.global.f32 	[%rd53], %f166;
$L__BB5_47:
	add.s32 	%r76, %r76, 4;
$L__BB5_48:
	setp.eq.s32 	%p30, %r24, 0;
	@%p30 bra 	$L__BB5_58;
	setp.eq.s32 	%p31, %r24, 1;
	@%p31 bra 	$L__BB5_55;
	shl.b32 	%r69, %r76, 7;
	add.s32 	%r31, %r69, %r6;
	setp.ge.s32 	%p32, %r31, %r4;
	@%p32 bra 	$L__BB5_52;
	mul.wide.s32 	%rd54, %r31, 4;
	add.s64 	%rd55, %rd6, %rd54;
	ld.global.f32 	%f167, [%rd55];
	sub.f32 	%f168, %f167, %f1;
	sub.f32 	%f169, %f167, %f2;
	mul.f32 	%f170, %f168, %f169;
	add.s64 	%rd56, %rd7, %rd54;
	st.global.f32 	[%rd56], %f170;
$L__BB5_52:
	add.s32 	%r32, %r31, 128;
	setp.ge.s32 	%p33, %r32, %r4;
	@%p33 bra 	$L__BB5_54;
	mul.wide.s32 	%rd57, %r32, 4;
	add.s64 	%rd58, %rd6, %rd57;
	ld.global.f32 	%f171, [%rd58];
	sub.f32 	%f172, %f171, %f1;
	sub.f32 	%f173, %f171, %f2;
	mul.f32 	%f174, %f172, %f173;
	add.s64 	%rd59, %rd7, %rd57;
	st.global.f32 	[%rd59], %f174;
$L__BB5_54:
	add.s32 	%r76, %r76, 2;
$L__BB5_55:
	and.b32  	%r70, %r49, 1;
	setp.eq.b32 	%p34, %r70, 1;
	not.pred 	%p35, %p34;
	@%p35 bra 	$L__BB5_58;
	shl.b32 	%r71, %r76, 7;
	add.s32 	%r35, %r71, %r6;
	setp.ge.s32 	%p36, %r35, %r4;
	@%p36 bra 	$L__BB5_58;
	mul.wide.s32 	%rd60, %r35, 4;
	add.s64 	%rd61, %rd6, %rd60;
	ld.global.f32 	%f175, [%rd61];
	sub.f32 	%f176, %f175, %f1;
	sub.f32 	%f177, %f175, %f2;
	mul.f32 	%f178, %f176, %f177;
	add.s64 	%rd62, %rd7, %rd60;
	st.global.f32 	[%rd62], %f178;
$L__BB5_58:
	ret;

}
	// .globl	_ZN3cub18CUB_300001_SM_10006detail9transform16transform_kernelINS2_10policy_hubILb1EN4cuda3std3__45tupleIJN6thrust24THRUST_300001_SM_1000_NS6detail15normal_iteratorINSA_10device_ptrIfEEEEEEEE10policy1000ElNSB_10functional5actorINSJ_9compositeIJNSJ_16operator_adaptorINS7_10multipliesIvEEEENSK_INSL_IJNSM_INS7_5minusIvEEEENSK_INSJ_8argumentILj0EEEEENSK_INSJ_5valueIfEEEEEEEEES10_EEEEESF_JPfEEEvT0_iT1_T2_DpNS2_10kernel_argIT3_EE
.visible .entry _ZN3cub18CUB_300001_SM_10006detail9transform16transform_kernelINS2_10policy_hubILb1EN4cuda3std3__45tupleIJN6thrust24THRUST_300001_SM_1000_NS6detail15normal_iteratorINSA_10device_ptrIfEEEEEEEE10policy1000ElNSB_10functional5actorINSJ_9compositeIJNSJ_16operator_adaptorINS7_10multipliesIvEEEENSK_INSL_IJNSM_INS7_5minusIvEEEENSK_INSJ_8argumentILj0EEEEENSK_INSJ_5valueIfEEEEEEEEES10_EEEEESF_JPfEEEvT0_iT1_T2_DpNS2_10kernel_argIT3_EE(
	.param .u64 _ZN3cub18CUB_300001_SM_10006detail9transform16transform_kernelINS2_10policy_hubILb1EN4cuda3std3__45tupleIJN6thrust24THRUST_300001_SM_1000_NS6detail15normal_iteratorINSA_10device_ptrIfEEEEEEEE10policy1000ElNSB_10functional5actorINSJ_9compositeIJNSJ_16operator_adaptorINS7_10multipliesIvEEEENSK_INSL_IJNSM_INS7_5minusIvEEEENSK_INSJ_8argumentILj0EEEEENSK_INSJ_5valueIfEEEEEEEEES10_EEEEESF_JPfEEEvT0_iT1_T2_DpNS2_10kernel_argIT3_EE_param_0,
	.param .u32 _ZN3cub18CUB_300001_SM_10006detail9transform16transform_kernelINS2_10policy_hubILb1EN4cuda3std3__45tupleIJN6thrust24THRUST_300001_SM_1000_NS6detail15normal_iteratorINSA_10device_ptrIfEEEEEEEE10policy1000ElNSB_10functional5actorINSJ_9compositeIJNSJ_16operator_adaptorINS7_10multipliesIvEEEENSK_INSL_IJNSM_INS7_5minusIvEEEENSK_INSJ_8argumentILj0EEEEENSK_INSJ_5valueIfEEEEEEEEES10_EEEEESF_JPfEEEvT0_iT1_T2_DpNS2_10kernel_argIT3_EE_param_1,
	.param .align 4 .b8 _ZN3cub18CUB_300001_SM_10006detail9transform16transform_kernelINS2_10policy_hubILb1EN4cuda3std3__45tupleIJN6thrust24THRUST_300001_SM_1000_NS6detail15normal_iteratorINSA_10device_ptrIfEEEEEEEE10policy1000ElNSB_10functional5actorINSJ_9compositeIJNSJ_16operator_adaptorINS7_10multipliesIvEEEENSK_INSL_IJNSM_INS7_5minusIvEEEENSK_INSJ_8argumentILj0EEEEENSK_INSJ_5valueIfEEEEEEEEES10_EEEEESF_JPfEEEvT0_iT1_T2_DpNS2_10kernel_argIT3_EE_param_2[20],
	.param .align 8 .b8 _ZN3cub18CUB_300001_SM_10006detail9transform16transform_kernelINS2_10policy_hubILb1EN4cuda3std3__45tupleIJN6thrust24THRUST_300001_SM_1000_NS6detail15normal_iteratorINSA_10device_ptrIfEEEEEEEE10policy1000ElNSB_10functional5actorINSJ_9compositeIJNSJ_16operator_adaptorINS7_10multipliesIvEEEENSK_INSL_IJNSM_INS7_5minusIvEEEENSK_INSJ_8argumentILj0EEEEENSK_INSJ_5valueIfEEEEEEEEES10_EEEEESF_JPfEEEvT0_iT1_T2_DpNS2_10kernel_argIT3_EE_param_3[8],
	.param .align 8 .b8 _ZN3cub18CUB_300001_SM_10006detail9transform16transform_kernelINS2_10policy_hubILb1EN4cuda3std3__45tupleIJN6thrust24THRUST_300001_SM_1000_NS6detail15normal_iteratorINSA_10device_ptrIfEEEEEEEE10policy1000ElNSB_10functional5actorINSJ_9compositeIJNSJ_16operator_adaptorINS7_10multipliesIvEEEENSK_INSL_IJNSM_INS7_5minusIvEEEENSK_INSJ_8argumentILj0EEEEENSK_INSJ_5valueIfEEEEEEEEES10_EEEEESF_JPfEEEvT0_iT1_T2_DpNS2_10kernel_argIT3_EE_param_4[16]
)
.maxntid 128
{
	.reg .pred 	%p<37>;
	.reg .b32 	%r<81>;
	.reg .b32 	%f<179>;
	.reg .b64 	%rd<71>;

	ld.param.f32 	%f1, [_ZN3cub18CUB_300001_SM_10006detail9transform16transform_kernelINS2_10policy_hubILb1EN4cuda3std3__45tupleIJN6thrust24THRUST_300001_SM_1000_NS6detail15normal_iteratorINSA_10device_ptrIfEEEEEEEE10policy1000ElNSB_10functional5actorINSJ_9compositeIJNSJ_16operator_adaptorINS7_10multipliesIvEEEENSK_INSL_IJNSM_INS7_5minusIvEEEENSK_INSJ_8argumentILj0EEEEENSK_INSJ_5valueIfEEEEEEEEES10_EEEEESF_JPfEEEvT0_iT1_T2_DpNS2_10kernel_argIT3_EE_param_2+8];
	ld.param.f32 	%f2, [_ZN3cub18CUB_300001_SM_10006detail9transform16transform_kernelINS2_10policy_hubILb1EN4cuda3std3__45tupleIJN6thrust24THRUST_300001_SM_1000_NS6detail15normal_iteratorINSA_10device_ptrIfEEEEEEEE10policy1000ElNSB_10functional5actorINSJ_9compositeIJNSJ_16operator_adaptorINS7_10multipliesIvEEEENSK_INSL_IJNSM_INS7_5minusIvEEEENSK_INSJ_8argumentILj0EEEEENSK_INSJ_5valueIfEEEEEEEEES10_EEEEESF_JPfEEEvT0_iT1_T2_DpNS2_10kernel_argIT3_EE_param_2+16];
	ld.param.u64 	%rd16, [_ZN3cub18CUB_300001_SM_10006detail9transform16transform_kernelINS2_10policy_hubILb1EN4cuda3std3__45tupleIJN6thrust24THRUST_300001_SM_1000_NS6detail15normal_iteratorINSA_10device_ptrIfEEEEEEEE10policy1000ElNSB_10functional5actorINSJ_9compositeIJNSJ_16operator_adaptorINS7_10multipliesIvEEEENSK_INSL_IJNSM_INS7_5minusIvEEEENSK_INSJ_8argumentILj0EEEEENSK_INSJ_5valueIfEEEEEEEEES10_EEEEESF_JPfEEEvT0_iT1_T2_DpNS2_10kernel_argIT3_EE_param_0];
	ld.param.u64 	%rd17, [_ZN3cub18CUB_300001_SM_10006detail9transform16transform_kernelINS2_10policy_hubILb1EN4cuda3std3__45tupleIJN6thrust24THRUST_300001_SM_1000_NS6detail15normal_iteratorINSA_10device_ptrIfEEEEEEEE10policy1000ElNSB_10functional5actorINSJ_9compositeIJNSJ_16operator_adaptorINS7_10multipliesIvEEEENSK_INSL_IJNSM_INS7_5minusIvEEEENSK_INSJ_8argumentILj0EEEEENSK_INSJ_5valueIfEEEEEEEEES10_EEEEESF_JPfEEEvT0_iT1_T2_DpNS2_10kernel_argIT3_EE_param_4];
	ld.param.u64 	%rd18, [_ZN3cub18CUB_300001_SM_10006detail9transform16transform_kernelINS2_10policy_hubILb1EN4cuda3std3__45tupleIJN6thrust24THRUST_300001_SM_1000_NS6detail15normal_iteratorINSA_10device_ptrIfEEEEEEEE10policy1000ElNSB_10functional5actorINSJ_9compositeIJNSJ_16operator_adaptorINS7_10multipliesIvEEEENSK_INSL_IJNSM_INS7_5minusIvEEEENSK_INSJ_8argumentILj0EEEEENSK_INSJ_5valueIfEEEEEEEEES10_EEEEESF_JPfEEEvT0_iT1_T2_DpNS2_10kernel_argIT3_EE_param_3];
	ld.param.u32 	%r47, [_ZN3cub18CUB_300001_SM_10006detail9transform16transform_kernelINS2_10policy_hubILb1EN4cuda3std3__45tupleIJN6thrust24THRUST_300001_SM_1000_NS6detail15normal_iteratorINSA_10device_ptrIfEEEEEEEE10policy1000ElNSB_10functional5actorINSJ_9compositeIJNSJ_16operator_adaptorINS7_10multipliesIvEEEENSK_INSL_IJNSM_INS7_5minusIvEEEENSK_INSJ_8argumentILj0EEEEENSK_INSJ_5valueIfEEEEEEEEES10_EEEEESF_JPfEEEvT0_iT1_T2_DpNS2_10kernel_argIT3_EE_param_1];
	cvta.to.global.u64 	%rd1, %rd18;
	cvta.to.global.u64 	%rd2, %rd17;
	shl.b32 	%r1, %r47, 7;
	mov.u32 	%r48, %ctaid.x;
	cvt.u64.u32 	%rd19, %r48;
	cvt.s64.s32 	%rd20, %r1;
	mul.lo.s64 	%rd3, %rd20, %rd19;
	sub.s64 	%rd21, %rd16, %rd3;
	min.s64 	%rd22, %rd21, %rd20;
	cvt.u32.u64 	%r2, %rd22;
	shl.b32 	%r3, %r2, 2;
	mov.u32 	%r4, %tid.x;
	shl.b32 	%r69, %r4, 7;
	setp.ge.s32 	%p1, %r69, %r3;
	@%p1 bra 	$L__BB6_3;
	shl.b64 	%rd23, %rd3, 2;
	add.s64 	%rd24, %rd2, %rd23;
	mul.wide.u32 	%rd25, %r4, 128;
	add.s64 	%rd69, %rd24, %rd25;
$L__BB6_2:
	.pragma "nounroll";
	// begin inline asm
	prefetch.global.L2 [%rd69];
	// end inline asm
	add.s32 	%r69, %r69, 16384;
	add.s64 	%rd69, %rd69, 16384;
	setp.lt.s32 	%p2, %r69, %r3;
	@%p2 bra 	$L__BB6_2;
$L__BB6_3:
	shl.b64 	%rd27, %rd3, 2;
	add.s64 	%rd7, %rd2, %rd27;
	add.s64 	%rd8, %rd1, %rd27;
	setp.eq.s32 	%p3, %r1, %r2;
	@%p3 bra 	$L__BB6_45;
	setp.lt.s32 	%p4, %r47, 1;
	@%p4 bra 	$L__BB6_58;
	and.b32  	%r8, %r47, 7;
	setp.lt.u32 	%p5, %r47, 8;
	mov.b32 	%r78, 0;
	@%p5 bra 	$L__BB6_24;
	and.b32  	%r78, %r47, 2147483640;
	mov.b32 	%r72, 0;
$L__BB6_7:
	.pragma "nounroll";
	shl.b32 	%r51, %r72, 7;
	add.s32 	%r19, %r51, %r4;
	setp.ge.s32 	%p6, %r19, %r2;
	@%p6 bra 	$L__BB6_9;
	mul.wide.u32 	%rd28, %r19, 4;
	add.s64 	%rd29, %rd7, %rd28;
	ld.global.f32 	%f3, [%rd29];
	sub.f32 	%f4, %f3, %f1;
	sub.f32 	%f5, %f3, %f2;
	mul.f32 	%f6, %f4, %f5;
	add.s64 	%rd30, %rd8, %rd28;
	st.global.f32 	[%rd30], %f6;
$L__BB6_9:
	add.s32 	%r52, %r19, 128;
	setp.ge.s32 	%p7, %r52, %r2;
	mul.wide.s32 	%rd31, %r52, 4;
	add.s64 	%rd12, %rd7, %rd31;
	add.s64 	%rd13, %rd8, %rd31;
	@%p7 bra 	$L__BB6_11;
	ld.global.f32 	%f7, [%rd12];
	sub.f32 	%f8, %f7, %f1;
	sub.f32 	%f9, %f7, %f2;
	mul.f32 	%f10, %f8, %f9;
	st.global.f32 	[%rd13], %f10;
$L__BB6_11:
	add.s32 	%r53, %r19, 256;
	setp.ge.s32 	%p8, %r53, %r2;
	@%p8 bra 	$L__BB6_13;
	ld.global.f32 	%f11, [%rd12+512];
	sub.f32 	%f12, %f11, %f1;
	sub.f32 	%f13, %f11, %f2;
	mul.f32 	%f14, %f12, %f13;
	st.global.f32 	[%rd13+512], %f14;
$L__BB6_13:
	add.s32 	%r54, %r19, 384;
	setp.ge.s32 	%p9, %r54, %r2;
	@%p9 bra 	$L__BB6_15;
	ld.global.f32 	%f15, [%rd12+1024];
	sub.f32 	%f16, %f15, %f1;
	sub.f32 	%f17, %f15, %f2;
	mul.f32 	%f18, %f16, %f17;
	st.global.f32 	[%rd13+1024], %f18;
$L__BB6_15:
	add.s32 	%r55, %r19, 512;
	setp.ge.s32 	%p10, %r55, %r2;
	@%p10 bra 	$L__BB6_17;
	ld.global.f32 	%f19, [%rd12+1536];
	sub.f32 	%f20, %f19, %f1;
	sub.f32 	%f21, %f19, %f2;
	mul.f32 	%f22, %f20, %f21;
	st.global.f32 	[%rd13+1536], %f22;
$L__BB6_17:
	add.s32 	%r56, %r19, 640;
	setp.ge.s32 	%p11, %r56, %r2;
	@%p11 bra 	$L__BB6_19;
	ld.global.f32 	%f23, [%rd12+2048];
	sub.f32 	%f24, %f23, %f1;
	sub.f32 	%f25, %f23, %f2;
	mul.f32 	%f26, %f24, %f25;
	st.global.f32 	[%rd13+2048], %f26;
$L__BB6_19:
	add.s32 	%r57, %r19, 768;
	setp.ge.s32 	%p12, %r57, %r2;
	@%p12 bra 	$L__BB6_21;
	ld.global.f32 	%f27, [%rd12+2560];
	sub.f32 	%f28, %f27, %f1;
	sub.f32 	%f29, %f27, %f2;
	mul.f32 	%f30, %f28, %f29;
	st.global.f32 	[%rd13+2560], %f30;
$L__BB6_21:
	add.s32 	%r58, %r19, 896;
	setp.ge.s32 	%p13, %r58, %r2;
	@%p13 bra 	$L__BB6_23;
	ld.global.f32 	%f31, [%rd12+3072];
	sub.f32 	%f32, %f31, %f1;
	sub.f32 	%f33, %f31, %f2;
	mul.f32 	%f34, %f32, %f33;
	st.global.f32 	[%rd13+3072], %f34;
$L__BB6_23:
	add.s32 	%r72, %r72, 8;
	setp.eq.s32 	%p14, %r72, %r78;
	@%p14 bra 	$L__BB6_24;
	bra.uni 	$L__BB6_7;
$L__BB6_24:
	setp.eq.s32 	%p15, %r8, 0;
	@%p15 bra 	$L__BB6_58;
	and.b32  	%r35, %r47, 3;
	setp.lt.u32 	%p16, %r8, 4;
	@%p16 bra 	$L__BB6_35;
	shl.b32 	%r59, %r78, 7;
	add.s32 	%r36, %r59, %r4;
	setp.ge.s32 	%p17, %r36, %r2;
	@%p17 bra 	$L__BB6_28;
	mul.wide.s32 	%rd32, %r36, 4;
	add.s64 	%rd33, %rd7, %rd32;
	ld.global.f32 	%f35, [%rd33];
	sub.f32 	%f36, %f35, %f1;
	sub.f32 	%f37, %f35, %f2;
	mul.f32 	%f38, %f36, %f37;
	add.s64 	%rd34, %rd8, %rd32;
	st.global.f32 	[%rd34], %f38;
$L__BB6_28:
	add.s32 	%r37, %r36, 128;
	setp.ge.s32 	%p18, %r37, %r2;
	@%p18 bra 	$L__BB6_30;
	mul.wide.s32 	%rd35, %r37, 4;
	add.s64 	%rd36, %rd7, %rd35;
	ld.global.f32 	%f39, [%rd36];
	sub.f32 	%f40, %f39, %f1;
	sub.f32 	%f41, %f39, %f2;
	mul.f32 	%f42, %f40, %f41;
	add.s64 	%rd37, %rd8, %rd35;
	st.global.f32 	[%rd37], %f42;
$L__BB6_30:
	add.s32 	%r38, %r36, 256;
	setp.ge.s32 	%p19, %r38, %r2;
	@%p19 bra 	$L__BB6_32;
	mul.wide.s32 	%rd38, %r38, 4;
	add.s64 	%rd39, %rd7, %rd38;
	ld.global.f32 	%f43, [%rd39];
	sub.f32 	%f44, %f43, %f1;
	sub.f32 	%f45, %f43, %f2;
	mul.f32 	%f46, %f44, %f45;
	add.s64 	%rd40, %rd8, %rd38;
	st.global.f32 	[%rd40], %f46;
$L__BB6_32:
	add.s32 	%r39, %r36, 384;
	setp.ge.s32 	%p20, %r39, %r2;
	@%p20 bra 	$L__BB6_34;
	mul.wide.s32 	%rd41, %r39, 4;
	add.s64 	%rd42, %rd7, %rd41;
	ld.global.f32 	%f47, [%rd42];
	sub.f32 	%f48, %f47, %f1;
	sub.f32 	%f49, %f47, %f2;
	mul.f32 	%f50, %f48, %f49;
	add.s64 	%rd43, %rd8, %rd41;
	st.global.f32 	[%rd43], %f50;
$L__BB6_34:
	add.s32 	%r78, %r78, 4;
$L__BB6_35:
	setp.eq.s32 	%p21, %r35, 0;
	@%p21 bra 	$L__BB6_58;
	setp.eq.s32 	%p22, %r35, 1;
	@%p22 bra 	$L__BB6_42;
	shl.b32 	%r60, %r78, 7;
	add.s32 	%r42, %r60, %r4;
	setp.ge.s32 	%p23, %r42, %r2;
	@%p23 bra 	$L__BB6_39;
	mul.wide.s32 	%rd44, %r42, 4;
	add.s64 	%rd45, %rd7, %rd44;
	ld.global.f32 	%f51, [%rd45];
	sub.f32 	%f52, %f51, %f1;
	sub.f32 	%f53, %f51, %f2;
	mul.f32 	%f54, %f52, %f53;
	add.s64 	%rd46, %rd8, %rd44;
	st.global.f32 	[%rd46], %f54;
$L__BB6_39:
	add.s32 	%r43, %r42, 128;
	setp.ge.s32 	%p24, %r43, %r2;
	@%p24 bra 	$L__BB6_41;
	mul.wide.s32 	%rd47, %r43, 4;
	add.s64 	%rd48, %rd7, %rd47;
	ld.global.f32 	%f55, [%rd48];
	sub.f32 	%f56, %f55, %f1;
	sub.f32 	%f57, %f55, %f2;
	mul.f32 	%f58, %f56, %f57;
	add.s64 	%rd49, %rd8, %rd47;
	st.global.f32 	[%rd49], %f58;
$L__BB6_41:
	add.s32 	%r78, %r78, 2;
$L__BB6_42:
	and.b32  	%r61, %r47, 1;
	setp.eq.b32 	%p25, %r61, 1;
	not.pred 	%p26, %p25;
	@%p26 bra 	$L__BB6_58;
	shl.b32 	%r62, %r78, 7;
	add.s32 	%r46, %r62, %r4;
	setp.ge.s32 	%p27, %r46, %r2;
	@%p27 bra 	$L__BB6_58;
	mul.wide.s32 	%rd50, %r46, 4;
	add.s64 	%rd51, %rd7, %rd50;
	ld.global.f32 	%f59, [%rd51];
	sub.f32 	%f60, %f59, %f1;
	sub.f32 	%f61, %f59, %f2;
	mul.f32 	%f62, %f60, %f61;
	add.s64 	%rd52, %rd8, %rd50;
	st.global.f32 	[%rd52], %f62;
	bra.uni 	$L__BB6_58;
$L__BB6_45:
	setp.lt.s32 	%p28, %r47, 1;
	@%p28 bra 	$L__BB6_58;
	and.b32  	%r10, %r47, 15;
	setp.lt.u32 	%p29, %r47, 16;
	mov.b32 	%r74, 0;
	@%p29 bra 	$L__BB6_49;
	and.b32  	%r74, %r47, 2147483632;
	neg.s32 	%r71, %r74;
	add.s32 	%r70, %r4, 1152;
	mul.wide.u32 	%rd70, %r4, 4;
$L__BB6_48:
	.pragma "nounroll";
	mul.wide.s32 	%rd53, %r70, 4;
	add.s64 	%rd54, %rd53, 1536;
	add.s64 	%rd55, %rd7, %rd70;
	ld.global.f32 	%f63, [%rd55];
	sub.f32 	%f64, %f63, %f1;
	sub.f32 	%f65, %f63, %f2;
	mul.f32 	%f66, %f64, %f65;
	add.s64 	%rd56, %rd8, %rd70;
	st.global.f32 	[%rd56], %f66;
	ld.global.f32 	%f67, [%rd55+512];
	sub.f32 	%f68, %f67, %f1;
	sub.f32 	%f69, %f67, %f2;
	mul.f32 	%f70, %f68, %f69;
	st.global.f32 	[%rd56+512], %f70;
	ld.global.f32 	%f71, [%rd55+1024];
	sub.f32 	%f72, %f71, %f1;
	sub.f32 	%f73, %f71, %f2;
	mul.f32 	%f74, %f72, %f73;
	st.global.f32 	[%rd56+1024], %f74;
	ld.global.f32 	%f75, [%rd55+1536];
	sub.f32 	%f76, %f75, %f1;
	sub.f32 	%f77, %f75, %f2;
	mul.f32 	%f78, %f76, %f77;
	st.global.f32 	[%rd56+1536], %f78;
	ld.global.f32 	%f79, [%rd55+2048];
	sub.f32 	%f80, %f79, %f1;
	sub.f32 	%f81, %f79, %f2;
	mul.f32 	%f82, %f80, %f81;
	st.global.f32 	[%rd56+2048], %f82;
	ld.global.f32 	%f83, [%rd55+2560];
	sub.f32 	%f84, %f83, %f1;
	sub.f32 	%f85, %f83, %f2;
	mul.f32 	%f86, %f84, %f85;
	st.global.f32 	[%rd56+2560], %f86;
	ld.global.f32 	%f87, [%rd55+3072];
	sub.f32 	%f88, %f87, %f1;
	sub.f32 	%f89, %f87, %f2;
	mul.f32 	%f90, %f88, %f89;
	st.global.f32 	[%rd56+3072], %f90;
	ld.global.f32 	%f91, [%rd55+3584];
	sub.f32 	%f92, %f91, %f1;
	sub.f32 	%f93, %f91, %f2;
	mul.f32 	%f94, %f92, %f93;
	st.global.f32 	[%rd56+3584], %f94;
	ld.global.f32 	%f95, [%rd55+4096];
	sub.f32 	%f96, %f95, %f1;
	sub.f32 	%f97, %f95, %f2;
	mul.f32 	%f98, %f96, %f97;
	st.global.f32 	[%rd56+4096], %f98;
	add.s64 	%rd57, %rd7, %rd54;
	ld.global.f32 	%f99, [%rd57+-1536];
	sub.f32 	%f100, %f99, %f1;
	sub.f32 	%f101, %f99, %f2;
	mul.f32 	%f102, %f100, %f101;
	add.s64 	%rd58, %rd8, %rd54;
	st.global.f32 	[%rd58+-1536], %f102;
	ld.global.f32 	%f103, [%rd57+-1024];
	sub.f32 	%f104, %f103, %f1;
	sub.f32 	%f105, %f103, %f2;
	mul.f32 	%f106, %f104, %f105;
	st.global.f32 	[%rd58+-1024], %f106;
	ld.global.f32 	%f107, [%rd57+-512];
	sub.f32 	%f108, %f107, %f1;
	sub.f32 	%f109, %f107, %f2;
	mul.f32 	%f110, %f108, %f109;
	st.global.f32 	[%rd58+-512], %f110;
	ld.global.f32 	%f111, [%rd57];
	sub.f32 	%f112, %f111, %f1;
	sub.f32 	%f113, %f111, %f2;
	mul.f32 	%f114, %f112, %f113;
	st.global.f32 	[%rd58], %f114;
	ld.global.f32 	%f115, [%rd57+512];
	sub.f32 	%f116, %f115, %f1;
	sub.f32 	%f117, %f115, %f2;
	mul.f32 	%f118, %f116, %f117;
	st.global.f32 	[%rd58+512], %f118;
	ld.global.f32 	%f119, [%rd57+1024];
	sub.f32 	%f120, %f119, %f1;
	sub.f32 	%f121, %f119, %f2;
	mul.f32 	%f122, %f120, %f121;
	st.global.f32 	[%rd58+1024], %f122;
	ld.global.f32 	%f123, [%rd57+1536];
	sub.f32 	%f124, %f123, %f1;
	sub.f32 	%f125, %f123, %f2;
	mul.f32 	%f126, %f124, %f125;
	st.global.f32 	[%rd58+1536], %f126;
	add.s32 	%r71, %r71, 16;
	add.s32 	%r70, %r70, 2048;
	add.s64 	%rd70, %rd70, 8192;
	setp.eq.s32 	%p30, %r71, 0;
	@%p30 bra 	$L__BB6_49;
	bra.uni 	$L__BB6_48;
$L__BB6_49:
	setp.eq.s32 	%p31, %r10, 0;
	@%p31 bra 	$L__BB6_58;
	and.b32  	%r22, %r47, 7;
	setp.lt.u32 	%p32, %r10, 8;
	@%p32 bra 	$L__BB6_52;
	shl.b32 	%r64, %r74, 7;
	add.s32 	%r65, %r64, %r4;
	mul.wide.s32 	%rd59, %r65, 4;
	add.s64 	%rd60, %rd7, %rd59;
	ld.global.f32 	%f127, [%rd60];
	sub.f32 	%f128, %f127, %f1;
	sub.f32 	%f129, %f127, %f2;
	mul.f32 	%f130, %f128, %f129;
	add.s64 	%rd61, %rd8, %rd59;
	st.global.f32 	[%rd61], %f130;
	ld.global.f32 	%f131, [%rd60+512];
	sub.f32 	%f132, %f131, %f1;
	sub.f32 	%f133, %f131, %f2;
	mul.f32 	%f134, %f132, %f133;
	st.global.f32 	[%rd61+512], %f134;
	ld.global.f32 	%f135, [%rd60+1024];
	sub.f32 	%f136, %f135, %f1;
	sub.f32 	%f137, %f135, %f2;
	mul.f32 	%f138, %f136, %f137;
	st.global.f32 	[%rd61+1024], %f138;
	ld.global.f32 	%f139, [%rd60+1536];
	sub.f32 	%f140, %f139, %f1;
	sub.f32 	%f141, %f139, %f2;
	mul.f32 	%f142, %f140, %f141;
	st.global.f32 	[%rd61+1536], %f142;
	ld.global.f32 	%f143, [%rd60+2048];
	sub.f32 	%f144, %f143, %f1;
	sub.f32 	%f145, %f143, %f2;
	mul.f32 	%f146, %f144, %f145;
	st.global.f32 	[%rd61+2048], %f146;
	ld.global.f32 	%f147, [%rd60+2560];
	sub.f32 	%f148, %f147, %f1;
	sub.f32 	%f149, %f147, %f2;
	mul.f32 	%f150, %f148, %f149;
	st.global.f32 	[%rd61+2560], %f150;
	ld.global.f32 	%f151, [%rd60+3072];
	sub.f32 	%f152, %f151, %f1;
	sub.f32 	%f153, %f151, %f2;
	mul.f32 	%f154, %f152, %f153;
	st.global.f32 	[%rd61+3072], %f154;
	ld.global.f32 	%f155, [%rd60+3584];
	sub.f32 	%f156, %f155, %f1;
	sub.f32 	%f157, %f155, %f2;
	mul.f32 	%f158, %f156, %f157;
	st.global.f32 	[%rd61+3584], %f158;
	add.s32 	%r74, %r74, 8;
$L__BB6_52:
	setp.eq.s32 	%p33, %r22, 0;
	@%p33 bra 	$L__BB6_58;
	and.b32  	%r25, %r47, 3;
	setp.lt.u32 	%p34, %r22, 4;
	@%p34 bra 	$L__BB6_55;
	shl.b32 	%r66, %r74, 7;
	add.s32 	%r67, %r66, %r4;
	mul.wide.s32 	%rd62, %r67, 4;
	add.s64 	%rd63, %rd7, %rd62;
	ld.global.f32 	%f159, [%rd63];
	sub.f32 	%f160, %f159, %f1;
	sub.f32 	%f161, %f159, %f2;
	mul.f32 	%f162, %f160, %f161;
	add.s64 	%rd64, %rd8, %rd62;
	st.global.f32 	[%rd64], %f162;
	ld.global.f32 	%f163, [%rd63+512];
	sub.f32 	%f164, %f163, %f1;
	sub.f32 	%f165, %f163, %f2;
	mul.f32 	%f166, %f164, %f165;
	st.global.f32 	[%rd64+512], %f166;
	ld.global.f32 	%f167, [%rd63+1024];
	sub.f32 	%f168, %f167, %f1;
	sub.f32 	%f169, %f167, %f2;
	mul.f32 	%f170, %f168, %f169;
	st.global.f32 	[%rd64+1024], %f170;
	ld.global.f32 	%f171, [%rd63+1536];
	sub.f32 	%f172, %f171, %f1;
	sub.f32 	%f173, %f171, %f2;
	mul.f32 	%f174, %f172, %f173;
	st.global.f32 	[%rd64+1536], %f174;
	add.s32 	%r74, %r74, 4;
$L__BB6_55:
	setp.eq.s32 	%p35, %r25, 0;
	@%p35 bra 	$L__BB6_58;
	shl.b32 	%r68, %r74, 7;
	add.s32 	%r77, %r4, %r68;
	neg.s32 	%r76, %r25;
$L__BB6_57:
	.pragma "nounroll";
	mul.wide.s32 	%rd66, %r77, 4;
	add.s64 	%rd67, %rd8, %rd66;
	add.s64 	%rd68, %rd7, %rd66;
	ld.global.f32 	%f175, [%rd68];
	sub.f32 	%f176, %f175, %f1;
	sub.f32 	%f177, %f175, %f2;
	mul.f32 	%f178, %f176, %f177;
	st.global.f32 	[%rd67], %f178;
	add.s32 	%r77, %r77, 128;
	add.s32 	%r76, %r76, 1;
	setp.eq.s32 	%p36, %r76, 0;
	@%p36 bra 	$L__BB6_58;
	bra.uni 	$L__BB6_57;
$L__BB6_58:
	ret;

}
	// .globl	_ZN3cub18CUB_300001_SM_10006detail9transform16transform_kernelINS2_10policy_hubILb1EN4cuda3std3__45tupleIJN6thrust24THRUST_300001_SM_1000_NS6detail15normal_iteratorINSA_10device_ptrIfEEEEEEEE10policy1000Ei6SqrtOfSF_JPfEEEvT0_iT1_T2_DpNS2_10kernel_argIT3_EE
.visible .entry _ZN3cub18CUB_300001_SM_10006detail9transform16transform_kernelINS2_10policy_hubILb1EN4cuda3std3__45tupleIJN6thrust24THRUST_300001_SM_1000_NS6detail15normal_iteratorINSA_10device_ptrIfEEEEEEEE10policy1000Ei6SqrtOfSF_JPfEEEvT0_iT1_T2_DpNS2_10kernel_argIT3_EE(
	.param .u32 _ZN3cub18CUB_300001_SM_10006detail9transform16transform_kernelINS2_10policy_hubILb1EN4cuda3std3__45tupleIJN6thrust24THRUST_300001_SM_1000_NS6detail15normal_iteratorINSA_10device_ptrIfEEEEEEEE10policy1000Ei6SqrtOfSF_JPfEEEvT0_iT1_T2_DpNS2_10kernel_argIT3_EE_param_0,
	.param .u32 _ZN3cub18CUB_300001_SM_10006detail9transform16transform_kernelINS2_10policy_hubILb1EN4cuda3std3__45tupleIJN6thrust24THRUST_300001_SM_1000_NS6detail15normal_iteratorINSA_10device_ptrIfEEEEEEEE10policy1000Ei6SqrtOfSF_JPfEEEvT0_iT1_T2_DpNS2_10kernel_argIT3_EE_param_1,
	.param .align 1 .b8 _ZN3cub18CUB_300001_SM_10006detail9transform16transform_kernelINS2_10policy_hubILb1EN4cuda3std3__45tupleIJN6thrust24THRUST_300001_SM_1000_NS6detail15normal_iteratorINSA_10device_ptrIfEEEEEEEE10policy1000Ei6SqrtOfSF_JPfEEEvT0_iT1_T2_DpNS2_10kernel_argIT3_EE_param_2[1],
	.param .align 8 .b8 _ZN3cub18CUB_300001_SM_10006detail9transform16transform_kernelINS2_10policy_hubILb1EN4cuda3std3__45tupleIJN6thrust24THRUST_300001_SM_1000_NS6detail15normal_iteratorINSA_10device_ptrIfEEEEEEEE10policy1000Ei6SqrtOfSF_JPfEEEvT0_iT1_T2_DpNS2_10kernel_argIT3_EE_param_3[8],
	.param .align 8 .b8 _ZN3cub18CUB_300001_SM_10006detail9transform16transform_kernelINS2_10policy_hubILb1EN4cuda3std3__45tupleIJN6thrust24THRUST_300001_SM_1000_NS6detail15normal_iteratorINSA_10device_ptrIfEEEEEEEE10policy1000Ei6SqrtOfSF_JPfEEEvT0_iT1_T2_DpNS2_10kernel_argIT3_EE_param_4[16]
)
.maxntid 128
{
	.reg .pred 	%p<37>;
	.reg .b32 	%r<84>;
	.reg .b32 	%f<89>;
	.reg .b64 	%rd<66>;

	ld.param.u32 	%r50, [_ZN3cub18CUB_300001_SM_10006detail9transform16transform_kernelINS2_10policy_hubILb1EN4cuda3std3__45tupleIJN6thrust24THRUST_300001_SM_1000_NS6detail15normal_iteratorINSA_10device_ptrIfEEEEEEEE10policy1000Ei6SqrtOfSF_JPfEEEvT0_iT1_T2_DpNS2_10kernel_argIT3_EE_param_0];
	ld.param.u64 	%rd15, [_ZN3cub18CUB_300001_SM_10006detail9transform16transform_kernelINS2_10policy_hubILb1EN4cuda3std3__45tupleIJN6thrust24THRUST_300001_SM_1000_NS6detail15normal_iteratorINSA_10device_ptrIfEEEEEEEE10policy1000Ei6SqrtOfSF_JPfEEEvT0_iT1_T2_DpNS2_10kernel_argIT3_EE_param_4];
	ld.param.u64 	%rd16, [_ZN3cub18CUB_300001_SM_10006detail9transform16transform_kernelINS2_10policy_hubILb1EN4cuda3std3__45tupleIJN6thrust24THRUST_300001_SM_1000_NS6detail15normal_iteratorINSA_10device_ptrIfEEEEEEEE10policy1000Ei6SqrtOfSF_JPfEEEvT0_iT1_T2_DpNS2_10kernel_argIT3_EE_param_3];
	ld.param.u32 	%r49, [_ZN3cub18CUB_300001_SM_10006detail9transform16transform_kernelINS2_10policy_hubILb1EN4cuda3std3__45tupleIJN6thrust24THRUST_300001_SM_1000_NS6detail15normal_iteratorINSA_10device_ptrIfEEEEEEEE10policy1000Ei6SqrtOfSF_JPfEEEvT0_iT1_T2_DpNS2_10kernel_argIT3_EE_param_1];
	cvta.to.global.u64 	%rd1, %rd16;
	cvta.to.global.u64 	%rd2, %rd15;
	shl.b32 	%r1, %r49, 7;
	mov.u32 	%r51, %ctaid.x;
	mul.lo.s32 	%r2, %r1, %r51;
	sub.s32 	%r3, %r50, %r2;
	min.s32 	%r4, %r1, %r3;
	shl.b32 	%r5, %r4, 2;
	mov.u32 	%r6, %tid.x;
	shl.b32 	%r72, %r6, 7;
	setp.ge.s32 	%p1, %r72, %r5;
	@%p1 bra 	$L__BB7_3;
	mul.wide.u32 	%rd17, %r6, 128;
	add.s64 	%rd18, %rd2, %rd17;
	mul.wide.s32 	%rd19, %r2, 4;
	add.s64 	%rd64, %rd18, %rd19;
$L__BB7_2:
	.pragma "nounroll";
	// begin inline asm
	prefetch.global.L2 [%rd64];
	// end inline asm
	add.s32 	%r72, %r72, 16384;
	add.s64 	%rd64, %rd64, 16384;
	setp.lt.s32 	%p2, %r72, %r5;
	@%p2 bra 	$L__BB7_2;
$L__BB7_3:
	mul.wide.s32 	%rd21, %r2, 4;
	add.s64 	%rd6, %rd2, %rd21;
	add.s64 	%rd7, %rd1, %rd21;
	setp.gt.s32 	%p3, %r1, %r3;
	@%p3 bra 	$L__BB7_17;
	setp.lt.s32 	%p4, %r49, 1;
	@%p4 bra 	$L__BB7_58;
	and.b32  	%r10, %r49, 15;
	setp.lt.u32 	%p5, %r49, 16;
	mov.b32 	%r79, 0;
	@%p5 bra 	$L__BB7_8;
	and.b32  	%r79, %r49, 2147483632;
	neg.s32 	%r74, %r79;
	add.s32 	%r73, %r6, 1152;
	mul.wide.u32 	%rd22, %r6, 4;
	or.b64  	%rd65, %rd22, 4096;
$L__BB7_7:
	.pragma "nounroll";
	mul.wide.s32 	%rd23, %r73, 4;
	add.s64 	%rd24, %rd23, 1536;
	add.s64 	%rd25, %rd6, %rd65;
	ld.global.f32 	%f1, [%rd25+-4096];
	sqrt.rn.f32 	%f2, %f1;
	add.s64 	%rd26, %rd7, %rd65;
	st.global.f32 	[%rd26+-4096], %f2;
	ld.global.f32 	%f3, [%rd25+-3584];
	sqrt.rn.f32 	%f4, %f3;
	st.global.f32 	[%rd26+-3584], %f4;
	ld.global.f32 	%f5, [%rd25+-3072];
	sqrt.rn.f32 	%f6, %f5;
	st.global.f32 	[%rd26+-3072], %f6;
	ld.global.f32 	%f7, [%rd25+-2560];
	sqrt.rn.f32 	%f8, %f7;
	st.global.f32 	[%rd26+-2560], %f8;
	ld.global.f32 	%f9, [%rd25+-2048];
	sqrt.rn.f32 	%f10, %f9;
	st.global.f32 	[%rd26+-2048], %f10;
	ld.global.f32 	%f11, [%rd25+-1536];
	sqrt.rn.f32 	%f12, %f11;
	st.global.f32 	[%rd26+-1536], %f12;
	ld.global.f32 	%f13, [%rd25+-1024];
	sqrt.rn.f32 	%f14, %f13;
	st.global.f32 	[%rd26+-1024], %f14;
	ld.global.f32 	%f15, [%rd25+-512];
	sqrt.rn.f32 	%f16, %f15;
	st.global.f32 	[%rd26+-512], %f16;
	ld.global.f32 	%f17, [%rd25];
	sqrt.rn.f32 	%f18, %f17;
	st.global.f32 	[%rd26], %f18;
	add.s64 	%rd27, %rd6, %rd24;
	ld.global.f32 	%f19, [%rd27+-1536];
	sqrt.rn.f32 	%f20, %f19;
	add.s64 	%rd28, %rd7, %rd24;
	st.global.f32 	[%rd28+-1536], %f20;
	ld.global.f32 	%f21, [%rd27+-1024];
	sqrt.rn.f32 	%f22, %f21;
	st.global.f32 	[%rd28+-1024], %f22;
	ld.global.f32 	%f23, [%rd27+-512];
	sqrt.rn.f32 	%f24, %f23;
	st.global.f32 	[%rd28+-512], %f24;
	ld.global.f32 	%f25, [%rd27];
	sqrt.rn.f32 	%f26, %f25;
	st.global.f32 	[%rd28], %f26;
	ld.global.f32 	%f27, [%rd27+512];
	sqrt.rn.f32 	%f28, %f27;
	st.global.f32 	[%rd28+512], %f28;
	ld.global.f32 	%f29, [%rd27+1024];
	sqrt.rn.f32 	%f30, %f29;
	st.global.f32 	[%rd28+1024], %f30;
	ld.global.f32 	%f31, [%rd27+1536];
	sqrt.rn.f32 	%f32, %f31;
	st.global.f32 	[%rd28+1536], %f32;
	add.s32 	%r74, %r74, 16;
	add.s32 	%r73, %r73, 2048;
	add.s64 	%rd65, %rd65, 8192;
	setp.eq.s32 	%p6, %r74, 0;
	@%p6 bra 	$L__BB7_8;
	bra.uni 	$L__BB7_7;
$L__BB7_8:
	setp.eq.s32 	%p7, %r10, 0;
	@%p7 bra 	$L__BB7_58;
	and.b32  	%r37, %r49, 7;
	setp.lt.u32 	%p8, %r10, 8;
	@%p8 bra 	$L__BB7_11;
	shl.b32 	%r53, %r79, 7;
	add.s32 	%r54, %r53, %r6;
	mul.wide.s32 	%rd29, %r54, 4;
	add.s64 	%rd30, %rd6, %rd29;
	ld.global.f32 	%f33, [%rd30];
	sqrt.rn.f32 	%f34, %f33;
	add.s64 	%rd31, %rd7, %rd29;
	st.global.f32 	[%rd31], %f34;
	ld.global.f32 	%f35, [%rd30+512];
	sqrt.rn.f32 	%f36, %f35;
	st.global.f32 	[%rd31+512], %f36;
	ld.global.f32 	%f37, [%rd30+1024];
	sqrt.rn.f32 	%f38, %f37;
	st.global.f32 	[%rd31+1024], %f38;
	ld.global.f32 	%f39, [%rd30+1536];
	sqrt.rn.f32 	%f40, %f39;
	st.global.f32 	[%rd31+1536], %f40;
	ld.global.f32 	%f41, [%rd30+2048];
	sqrt.rn.f32 	%f42, %f41;
	st.global.f32 	[%rd31+2048], %f42;
	ld.global.f32 	%f43, [%rd30+2560];
	sqrt.rn.f32 	%f44, %f43;
	st.global.f32 	[%rd31+2560], %f44;
	ld.global.f32 	%f45, [%rd30+3072];
	sqrt.rn.f32 	%f46, %f45;
	st.global.f32 	[%rd31+3072], %f46;
	ld.global.f32 	%f47, [%rd30+3584];
	sqrt.rn.f32 	%f48, %f47;
	st.global.f32 	[%rd31+3584], %f48;
	add.s32 	%r79, %r79, 8;
$L__BB7_11:
	setp.eq.s32 	%p9, %r37, 0;
	@%p9 bra 	$L__BB7_58;
	and.b32  	%r40, %r49, 3;
	setp.lt.u32 	%p10, %r37, 4;
	@%p10 bra 	$L__BB7_14;
	shl.b32 	%r55, %r79, 7;
	add.s32 	%r56, %r55, %r6;
	mul.wide.s32 	%rd32, %r56, 4;
	add.s64 	%rd33, %rd6, %rd32;
	ld.global.f32 	%f49, [%rd33];
	sqrt.rn.f32 	%f50, %f49;
	add.s64 	%rd34, %rd7, %rd32;
	st.global.f32 	[%rd34], %f50;
	ld.global.f32 	%f51, [%rd33+512];
	sqrt.rn.f32 	%f52, %f51;
	st.global.f32 	[%rd34+512], %f52;
	ld.global.f32 	%f53, [%rd33+1024];
	sqrt.rn.f32 	%f54, %f53;
	st.global.f32 	[%rd34+1024], %f54;
	ld.global.f32 	%f55, [%rd33+1536];
	sqrt.rn.f32 	%f56, %f55;
	st.global.f32 	[%rd34+1536], %f56;
	add.s32 	%r79, %r79, 4;
$L__BB7_14:
	setp.eq.s32 	%p11, %r40, 0;
	@%p11 bra 	$L__BB7_58;
	shl.b32 	%r57, %r79, 7;
	add.s32 	%r83, %r6, %r57;
	neg.s32 	%r82, %r40;
$L__BB7_16:
	.pragma "nounroll";
	mul.wide.s32 	%rd36, %r83, 4;
	add.s64 	%rd37, %rd7, %rd36;
	add.s64 	%rd38, %rd6, %rd36;
	ld.global.f32 	%f57, [%rd38];
	sqrt.rn.f32 	%f58, %f57;
	st.global.f32 	[%rd37], %f58;
	add.s32 	%r83, %r83, 128;
	add.s32 	%r82, %r82, 1;
	setp.ne.s32 	%p12, %r82, 0;
	@%p12 bra 	$L__BB7_16;
	bra.uni 	$L__BB7_58;
$L__BB7_17:
	setp.lt.s32 	%p13, %r49, 1;
	@%p13 bra 	$L__BB7_58;
	and.b32  	%r14, %r49, 7;
	setp.lt.u32 	%p14, %r49, 8;
	mov.b32 	%r76, 0;
	@%p14 bra 	$L__BB7_37;
	and.b32  	%r76, %r49, 2147483640;
	mov.b32 	%r75, 0;
$L__BB7_20:
	.pragma "nounroll";
	shl.b32 	%r60, %r75, 7;
	add.s32 	%r21, %r60, %r6;
	setp.ge.s32 	%p15, %r21, %r4;
	@%p15 bra 	$L__BB7_22;
	mul.wide.u32 	%rd39, %r21, 4;
	add.s64 	%rd40, %rd6, %rd39;
	ld.global.f32 	%f59, [%rd40];
	sqrt.rn.f32 	%f60, %f59;
	add.s64 	%rd41, %rd7, %rd39;
	st.global.f32 	[%rd41], %f60;
$L__BB7_22:
	add.s32 	%r61, %r21, 128;
	setp.ge.s32 	%p16, %r61, %r4;
	mul.wide.s32 	%rd42, %r61, 4;
	add.s64 	%rd11, %rd6, %rd42;
	add.s64 	%rd12, %rd7, %rd42;
	@%p16 bra 	$L__BB7_24;
	ld.global.f32 	%f61, [%rd11];
	sqrt.rn.f32 	%f62, %f61;
	st.global.f32 	[%rd12], %f62;
$L__BB7_24:
	add.s32 	%r62, %r21, 256;
	setp.ge.s32 	%p17, %r62, %r4;
	@%p17 bra 	$L__BB7_26;
	ld.global.f32 	%f63, [%rd11+512];
	sqrt.rn.f32 	%f64, %f63;
	st.global.f32 	[%rd12+512], %f64;
$L__BB7_26:
	add.s32 	%r63, %r21, 384;
	setp.ge.s32 	%p18, %r63, %r4;
	@%p18 bra 	$L__BB7_28;
	ld.global.f32 	%f65, [%rd11+1024];
	sqrt.rn.f32 	%f66, %f65;
	st.global.f32 	[%rd12+1024], %f66;
$L__BB7_28:
	add.s32 	%r64, %r21, 512;
	setp.ge.s32 	%p19, %r64, %r4;
	@%p19 bra 	$L__BB7_30;
	ld.global.f32 	%f67, [%rd11+1536];
	sqrt.rn.f32 	%f68, %f67;
	st.global.f32 	[%rd12+1536], %f68;
$L__BB7_30:
	add.s32 	%r65, %r21, 640;
	setp.ge.s32 	%p20, %r65, %r4;
	@%p20 bra 	$L__BB7_32;
	ld.global.f32 	%f69, [%rd11+2048];
	sqrt.rn.f32 	%f70, %f69;
	st.global.f32 	[%rd12+2048], %f70;
$L__BB7_32:
	add.s32 	%r66, %r21, 768;
	setp.ge.s32 	%p21, %r66, %r4;
	@%p21 bra 	$L__BB7_34;
	ld.global.f32 	%f71, [%rd11+2560];
	sqrt.rn.f32 	%f72, %f71;
	st.global.f32 	[%rd12+2560], %f72;
$L__BB7_34:
	add.s32 	%r67, %r21, 896;
	setp.ge.s32 	%p22, %r67, %r4;
	@%p22 bra 	$L__BB7_36;
	ld.global.f32 	%f73, [%rd11+3072];
	sqrt.rn.f32 	%f74, %f73;
	st.global.f32 	[%rd12+3072], %f74;
$L__BB7_36:
	add.s32 	%r75, %r75, 8;
	setp.ne.s32 	%p23, %r75, %r76;
	@%p23 bra 	$L__BB7_20;
$L__BB7_37:
	setp.eq.s32 	%p24, %r14, 0;
	@%p24 bra 	$L__BB7_58;
	and.b32  	%r24, %r49, 3;
	setp.lt.u32 	%p25, %r14, 4;
	@%p25 bra 	$L__BB7_48;
	shl.b32 	%r68, %r76, 7;
	add.s32 	%r25, %r68, %r6;
	setp.ge.s32 	%p26, %r25, %r4;
	@%p26 bra 	$L__BB7_41;
	mul.wide.s32 	%rd43, %r25, 4;
	add.s64 	%rd44, %rd6, %rd43;
	ld.global.f32 	%f75, [%rd44];
	sqrt.rn.f32 	%f76, %f75;
	add.s64 	%rd45, %rd7, %rd43;
	st.global.f32 	[%rd45], %f76;
$L__BB7_41:
	add.s32 	%r26, %r25, 128;
	setp.ge.s32 	%p27, %r26, %r4;
	@%p27 bra 	$L__BB7_43;
	mul.wide.s32 	%rd46, %r26, 4;
	add.s64 	%rd47, %rd6, %rd46;
	ld.global.f32 	%f77, [%rd47];
	sqrt.rn.f32 	%f78, %f77;
	add.s64 	%rd48, %rd7, %rd46;
	st.global.f32 	[%rd48], %f78;
$L__BB7_43:
	add.s32 	%r27, %r25, 256;
	setp.ge.s32 	%p28, %r27, %r4;
	@%p28 bra 	$L__BB7_45;
	mul.wide.s32 	%rd49, %r27, 4;
	add.s64 	%rd50, %rd6, %rd49;
	ld.global.f32 	%f79, [%rd50];
	sqrt.rn.f32 	%f80, %f79;
	add.s64 	%rd51, %rd7, %rd49;
	st.global.f32 	[%rd51], %f80;
$L__BB7_45:
	add.s32 	%r28, %r25, 384;
	setp.ge.s32 	%p29, %r28, %r4;
	@%p29 bra 	$L__BB7_47;
	mul.wide.s32 	%rd52, %r28, 4;
	add.s64 	%rd53, %rd6, %rd52;
	ld.global.f32 	%f81, [%rd53];
	sqrt.rn.f32 	%f82, %f81;
	add.s64 	%rd54, %rd7, %rd52;
	st.global.f32 	[%rd54], %f82;
$L__BB7_47:
	add.s32 	%r76, %r76, 4;
$L__BB7_48:
	setp.eq.s32 	%p30, %r24, 0;
	@%p30 bra 	$L__BB7_58;
	setp.eq.s32 	%p31, %r24, 1;
	@%p31 bra 	$L__BB7_55;
	shl.b32 	%r69, %r76, 7;
	add.s32 	%r31, %r69, %r6;
	setp.ge.s32 	%p32, %r31, %r4;
	@%p32 bra 	$L__BB7_52;
	mul.wide.s32 	%rd55, %r31, 4;
	add.s64 	%rd56, %rd6, %rd55;
	ld.global.f32 	%f83, [%rd56];
	sqrt.rn.f32 	%f84, %f83;
	add.s64 	%rd57, %rd7, %rd55;
	st.global.f32 	[%rd57], %f84;
$L__BB7_52:
	add.s32 	%r32, %r31, 128;
	setp.ge.s32 	%p33, %r32, %r4;
	@%p33 bra 	$L__BB7_54;
	mul.wide.s32 	%rd58, %r32, 4;
	add.s64 	%rd59, %rd6, %rd58;
	ld.global.f32 	%f85, [%rd59];
	sqrt.rn.f32 	%f86, %f85;
	add.s64 	%rd60, %rd7, %rd58;
	st.global.f32 	[%rd60], %f86;
$L__BB7_54:
	add.s32 	%r76, %r76, 2;
$L__BB7_55:
	and.b32  	%r70, %r49, 1;
	setp.eq.b32 	%p34, %r70, 1;
	not.pred 	%p35, %p34;
	@%p35 bra 	$L__BB7_58;
	shl.b32 	%r71, %r76, 7;
	add.s32 	%r35, %r71, %r6;
	setp.ge.s32 	%p36, %r35, %r4;
	@%p36 bra 	$L__BB7_58;
	mul.wide.s32 	%rd61, %r35, 4;
	add.s64 	%rd62, %rd6, %rd61;
	ld.global.f32 	%f87, [%rd62];
	sqrt.rn.f32 	%f88, %f87;
	add.s64 	%rd63, %rd7, %rd61;
	st.global.f32 	[%rd63], %f88;
$L__BB7_58:
	ret;

}
	// .globl	_ZN3cub18CUB_300001_SM_10006detail9transform16transform_kernelINS2_10policy_hubILb1EN4cuda3std3__45tupleIJN6thrust24THRUST_300001_SM_1000_NS6detail15normal_iteratorINSA_10device_ptrIfEEEEEEEE10policy1000El6SqrtOfSF_JPfEEEvT0_iT1_T2_DpNS2_10kernel_argIT3_EE
.visible .entry _ZN3cub18CUB_300001_SM_10006detail9transform16transform_kernelINS2_10policy_hubILb1EN4cuda3std3__45tupleIJN6thrust24THRUST_300001_SM_1000_NS6detail15normal_iteratorINSA_10device_ptrIfEEEEEEEE10policy1000El6SqrtOfSF_JPfEEEvT0_iT1_T2_DpNS2_10kernel_argIT3_EE(
	.param .u64 _ZN3cub18CUB_300001_SM_10006detail9transform16transform_kernelINS2_10policy_hubILb1EN4cuda3std3__45tupleIJN6thrust24THRUST_300001_SM_1000_NS6detail15normal_iteratorINSA_10device_ptrIfEEEEEEEE10policy1000El6SqrtOfSF_JPfEEEvT0_iT1_T2_DpNS2_10kernel_argIT3_EE_param_0,
	.param .u32 _ZN3cub18CUB_300001_SM_10006detail9transform16transform_kernelINS2_10policy_hubILb1EN4cuda3std3__45tupleIJN6thrust24THRUST_300001_SM_1000_NS6detail15normal_iteratorINSA_10device_ptrIfEEEEEEEE10policy1000El6SqrtOfSF_JPfEEEvT0_iT1_T2_DpNS2_10kernel_argIT3_EE_param_1,
	.param .align 1 .b8 _ZN3cub18CUB_300001_SM_10006detail9transform16transform_kernelINS2_10policy_hubILb1EN4cuda3std3__45tupleIJN6thrust24THRUST_300001_SM_1000_NS6detail15normal_iteratorINSA_10device_ptrIfEEEEEEEE10policy1000El6SqrtOfSF_JPfEEEvT0_iT1_T2_DpNS2_10kernel_argIT3_EE_param_2[1],
	.param .align 8 .b8 _ZN3cub18CUB_300001_SM_10006detail9transform16transform_kernelINS2_10policy_hubILb1EN4cuda3std3__45tupleIJN6thrust24THRUST_300001_SM_1000_NS6detail15normal_iteratorINSA_10device_ptrIfEEEEEEEE10policy1000El6SqrtOfSF_JPfEEEvT0_iT1_T2_DpNS2_10kernel_argIT3_EE_param_3[8],
	.param .align 8 .b8 _ZN3cub18CUB_300001_SM_10006detail9transform16transform_kernelINS2_10policy_hubILb1EN4cuda3std3__45tupleIJN6thrust24THRUST_300001_SM_1000_NS6detail15normal_iteratorINSA_10device_ptrIfEEEEEEEE10policy1000El6SqrtOfSF_JPfEEEvT0_iT1_T2_DpNS2_10kernel_argIT3_EE_param_4[16]
)
.maxntid 128
{
	.reg .pred 	%p<37>;
	.reg .b32 	%r<81>;
	.reg .b32 	%f<89>;
	.reg .b64 	%rd<72>;

	ld.param.u64 	%rd16, [_ZN3cub18CUB_300001_SM_10006detail9transform16transform_kernelINS2_10policy_hubILb1EN4cuda3std3__45tupleIJN6thrust24THRUST_300001_SM_1000_NS6detail15normal_iteratorINSA_10device_ptrIfEEEEEEEE10policy1000El6SqrtOfSF_JPfEEEvT0_iT1_T2_DpNS2_10kernel_argIT3_EE_param_0];
	ld.param.u64 	%rd17, [_ZN3cub18CUB_300001_SM_10006detail9transform16transform_kernelINS2_10policy_hubILb1EN4cuda3std3__45tupleIJN6thrust24THRUST_300001_SM_1000_NS6detail15normal_iteratorINSA_10device_ptrIfEEEEEEEE10policy1000El6SqrtOfSF_JPfEEEvT0_iT1_T2_DpNS2_10kernel_argIT3_EE_param_4];
	ld.param.u64 	%rd18, [_ZN3cub18CUB_300001_SM_10006detail9transform16transform_kernelINS2_10policy_hubILb1EN4cuda3std3__45tupleIJN6thrust24THRUST_300001_SM_1000_NS6detail15normal_iteratorINSA_10device_ptrIfEEEEEEEE10policy1000El6SqrtOfSF_JPfEEEvT0_iT1_T2_DpNS2_10kernel_argIT3_EE_param_3];
	ld.param.u32 	%r47, [_ZN3cub18CUB_300001_SM_10006detail9transform16transform_kernelINS2_10policy_hubILb1EN4cuda3std3__45tupleIJN6thrust24THRUST_300001_SM_1000_NS6detail15normal_iteratorINSA_10device_ptrIfEEEEEEEE10policy1000El6SqrtOfSF_JPfEEEvT0_iT1_T2_DpNS2_10kernel_argIT3_EE_param_1];
	cvta.to.global.u64 	%rd1, %rd18;
	cvta.to.global.u64 	%rd2, %rd17;
	shl.b32 	%r1, %r47, 7;
	mov.u32 	%r48, %ctaid.x;
	cvt.u64.u32 	%rd19, %r48;
	cvt.s64.s32 	%rd20, %r1;
	mul.lo.s64 	%rd3, %rd20, %rd19;
	sub.s64 	%rd21, %rd16, %rd3;
	min.s64 	%rd22, %rd21, %rd20;
	cvt.u32.u64 	%r2, %rd22;
	shl.b32 	%r3, %r2, 2;
	mov.u32 	%r4, %tid.x;
	shl.b32 	%r69, %r4, 7;
	setp.ge.s32 	%p1, %r69, %r3;
	@%p1 bra 	$L__BB8_3;
	shl.b64 	%rd23, %rd3, 2;
	add.s64 	%rd24, %rd2, %rd23;
	mul.wide.u32 	%rd25, %r4, 128;
	add.s64 	%rd70, %rd24, %rd25;
$L__BB8_2:
	.pragma "nounroll";
	// begin inline asm
	prefetch.global.L2 [%rd70];
	// end inline asm
	add.s32 	%r69, %r69, 16384;
	add.s64 	%rd70, %rd70, 16384;
	setp.lt.s32 	%p2, %r69, %r3;
	@%p2 bra 	$L__BB8_2;
$L__BB8_3:
	shl.b64 	%rd27, %rd3, 2;
	add.s64 	%rd7, %rd2, %rd27;
	add.s64 	%rd8, %rd1, %rd27;
	setp.eq.s32 	%p3, %r1, %r2;
	@%p3 bra 	$L__BB8_45;
	setp.lt.s32 	%p4, %r47, 1;
	@%p4 bra 	$L__BB8_58;
	and.b32  	%r8, %r47, 7;
	setp.lt.u32 	%p5, %r47, 8;
	mov.b32 	%r78, 0;
	@%p5 bra 	$L__BB8_24;
	and.b32  	%r78, %r47, 2147483640;
	mov.b32 	%r72, 0;
$L__BB8_7:
	.pragma "nounroll";
	shl.b32 	%r51, %r72, 7;
	add.s32 	%r19, %r51, %r4;
	setp.ge.s32 	%p6, %r19, %r2;
	@%p6 bra 	$L__BB8_9;
	mul.wide.u32 	%rd28, %r19, 4;
	add.s64 	%rd29, %rd7, %rd28;
	ld.global.f32 	%f1, [%rd29];
	sqrt.rn.f32 	%f2, %f1;
	add.s64 	%rd30, %rd8, %rd28;
	st.global.f32 	[%rd30], %f2;
$L__BB8_9:
	add.s32 	%r52, %r19, 128;
	setp.ge.s32 	%p7, %r52, %r2;
	mul.wide.s32 	%rd31, %r52, 4;
	add.s64 	%rd12, %rd7, %rd31;
	add.s64 	%rd13, %rd8, %rd31;
	@%p7 bra 	$L__BB8_11;
	ld.global.f32 	%f3, [%rd12];
	sqrt.rn.f32 	%f4, %f3;
	st.global.f32 	[%rd13], %f4;
$L__BB8_11:
	add.s32 	%r53, %r19, 256;
	setp.ge.s32 	%p8, %r53, %r2;
	@%p8 bra 	$L__BB8_13;
	ld.global.f32 	%f5, [%rd12+512];
	sqrt.rn.f32 	%f6, %f5;
	st.global.f32 	[%rd13+512], %f6;
$L__BB8_13:
	add.s32 	%r54, %r19, 384;
	setp.ge.s32 	%p9, %r54, %r2;
	@%p9 bra 	$L__BB8_15;
	ld.global.f32 	%f7, [%rd12+1024];
	sqrt.rn.f32 	%f8, %f7;
	st.global.f32 	[%rd13+1024], %f8;
$L__BB8_15:
	add.s32 	%r55, %r19, 512;
	setp.ge.s32 	%p10, %r55, %r2;
	@%p10 bra 	$L__BB8_17;
	ld.global.f32 	%f9, [%rd12+1536];
	sqrt.rn.f32 	%f10, %f9;
	st.global.f32 	[%rd13+1536], %f10;
$L__BB8_17:
	add.s32 	%r56, %r19, 640;
	setp.ge.s32 	%p11, %r56, %r2;
	@%p11 bra 	$L__BB8_19;
	ld.global.f32 	%f11, [%rd12+2048];
	sqrt.rn.f32 	%f12, %f11;
	st.global.f32 	[%rd13+2048], %f12;
$L__BB8_19:
	add.s32 	%r57, %r19, 768;
	setp.ge.s32 	%p12, %r57, %r2;
	@%p12 bra 	$L__BB8_21;
	ld.global.f32 	%f13, [%rd12+2560];
	sqrt.rn.f32 	%f14, %f13;
	st.global.f32 	[%rd13+2560], %f14;
$L__BB8_21:
	add.s32 	%r58, %r19, 896;
	setp.ge.s32 	%p13, %r58, %r2;
	@%p13 bra 	$L__BB8_23;
	ld.global.f32 	%f15, [%rd12+3072];
	sqrt.rn.f32 	%f16, %f15;
	st.global.f32 	[%rd13+3072], %f16;
$L__BB8_23:
	add.s32 	%r72, %r72, 8;
	setp.eq.s32 	%p14, %r72, %r78;
	@%p14 bra 	$L__BB8_24;
	bra.uni 	$L__BB8_7;
$L__BB8_24:
	setp.eq.s32 	%p15, %r8, 0;
	@%p15 bra 	$L__BB8_58;
	and.b32  	%r35, %r47, 3;
	setp.lt.u32 	%p16, %r8, 4;
	@%p16 bra 	$L__BB8_35;
	shl.b32 	%r59, %r78, 7;
	add.s32 	%r36, %r59, %r4;
	setp.ge.s32 	%p17, %r36, %r2;
	@%p17 bra 	$L__BB8_28;
	mul.wide.s32 	%rd32, %r36, 4;
	add.s64 	%rd33, %rd7, %rd32;
	ld.global.f32 	%f17, [%rd33];
	sqrt.rn.f32 	%f18, %f17;
	add.s64 	%rd34, %rd8, %rd32;
	st.global.f32 	[%rd34], %f18;
$L__BB8_28:
	add.s32 	%r37, %r36, 128;
	setp.ge.s32 	%p18, %r37, %r2;
	@%p18 bra 	$L__BB8_30;
	mul.wide.s32 	%rd35, %r37, 4;
	add.s64 	%rd36, %rd7, %rd35;
	ld.global.f32 	%f19, [%rd36];
	sqrt.rn.f32 	%f20, %f19;
	add.s64 	%rd37, %rd8, %rd35;
	st.global.f32 	[%rd37], %f20;
$L__BB8_30:
	add.s32 	%r38, %r36, 256;
	setp.ge.s32 	%p19, %r38, %r2;
	@%p19 bra 	$L__BB8_32;
	mul.wide.s32 	%rd38, %r38, 4;
	add.s64 	%rd39, %rd7, %rd38;
	ld.global.f32 	%f21, [%rd39];
	sqrt.rn.f32 	%f22, %f21;
	add.s64 	%rd40, %rd8, %rd38;
	st.global.f32 	[%rd40], %f22;
$L__BB8_32:
	add.s32 	%r39, %r36, 384;
	setp.ge.s32 	%p20, %r39, %r2;
	@%p20 bra 	$L__BB8_34;
	mul.wide.s32 	%rd41, %r39, 4;
	add.s64 	%rd42, %rd7, %rd41;
	ld.global.f32 	%f23, [%rd42];
	sqrt.rn.f32 	%f24, %f23;
	add.s64 	%rd43, %rd8, %rd41;
	st.global.f32 	[%rd43], %f24;
$L__BB8_34:
	add.s32 	%r78, %r78, 4;
$L__BB8_35:
	setp.eq.s32 	%p21, %r35, 0;
	@%p21 bra 	$L__BB8_58;
	setp.eq.s32 	%p22, %r35, 1;
	@%p22 bra 	$L__BB8_42;
	shl.b32 	%r60, %r78, 7;
	add.s32 	%r42, %r60, %r4;
	setp.ge.s32 	%p23, %r42, %r2;
	@%p23 bra 	$L__BB8_39;
	mul.wide.s32 	%rd44, %r42, 4;
	add.s64 	%rd45, %rd7, %rd44;
	ld.global.f32 	%f25, [%rd45];
	sqrt.rn.f32 	%f26, %f25;
	add.s64 	%rd46, %rd8, %rd44;
	st.global.f32 	[%rd46], %f26;
$L__BB8_39:
	add.s32 	%r43, %r42, 128;
	setp.ge.s32 	%p24, %r43, %r2;
	@%p24 bra 	$L__BB8_41;
	mul.wide.s32 	%rd47, %r43, 4;
	add.s64 	%rd48, %rd7, %rd47;
	ld.global.f32 	%f27, [%rd48];
	sqrt.rn.f32 	%f28, %f27;
	add.s64 	%rd49, %rd8, %rd47;
	st.global.f32 	[%rd49], %f28;
$L__BB8_41:
	add.s32 	%r78, %r78, 2;
$L__BB8_42:
	and.b32  	%r61, %r47, 1;
	setp.eq.b32 	%p25, %r61, 1;
	not.pred 	%p26, %p25;
	@%p26 bra 	$L__BB8_58;
	shl.b32 	%r62, %r78, 7;
	add.s32 	%r46, %r62, %r4;
	setp.ge.s32 	%p27, %r46, %r2;
	@%p27 bra 	$L__BB8_58;
	mul.wide.s32 	%rd50, %r46, 4;
	add.s64 	%rd51, %rd7, %rd50;
	ld.global.f32 	%f29, [%rd51];
	sqrt.rn.f32 	%f30, %f29;
	add.s64 	%rd52, %rd8, %rd50;
	st.global.f32 	[%rd52], %f30;
	bra.uni 	$L__BB8_58;
$L__BB8_45:
	setp.lt.s32 	%p28, %r47, 1;
	@%p28 bra 	$L__BB8_58;
	and.b32  	%r10, %r47, 15;
	setp.lt.u32 	%p29, %r47, 16;
	mov.b32 	%r74, 0;
	@%p29 bra 	$L__BB8_49;
	and.b32  	%r74, %r47, 2147483632;
	neg.s32 	%r71, %r74;
	add.s32 	%r70, %r4, 1152;
	mul.wide.u32 	%rd53, %r4, 4;
	or.b64  	%rd71, %rd53, 4096;
$L__BB8_48:
	.pragma "nounroll";
	mul.wide.s32 	%rd54, %r70, 4;
	add.s64 	%rd55, %rd54, 1536;
	add.s64 	%rd56, %rd7, %rd71;
	ld.global.f32 	%f31, [%rd56+-4096];
	sqrt.rn.f32 	%f32, %f31;
	add.s64 	%rd57, %rd8, %rd71;
	st.global.f32 	[%rd57+-4096], %f32;
	ld.global.f32 	%f33, [%rd56+-3584];
	sqrt.rn.f32 	%f34, %f33;
	st.global.f32 	[%rd57+-3584], %f34;
	ld.global.f32 	%f35, [%rd56+-3072];
	sqrt.rn.f32 	%f36, %f35;
	st.global.f32 	[%rd57+-3072], %f36;
	ld.global.f32 	%f37, [%rd56+-2560];
	sqrt.rn.f32 	%f38, %f37;
	st.global.f32 	[%rd57+-2560], %f38;
	ld.global.f32 	%f39, [%rd56+-2048];
	sqrt.rn.f32 	%f40, %f39;
	st.global.f32 	[%rd57+-2048], %f40;
	ld.global.f32 	%f41, [%rd56+-1536];
	sqrt.rn.f32 	%f42, %f41;
	st.global.f32 	[%rd57+-1536], %f42;
	ld.global.f32 	%f43, [%rd56+-1024];
	sqrt.rn.f32 	%f44, %f43;
	st.global.f32 	[%rd57+-1024], %f44;
	ld.global.f32 	%f45, [%rd56+-512];
	sqrt.rn.f32 	%f46, %f45;
	st.global.f32 	[%rd57+-512], %f46;
	ld.global.f32 	%f47, [%rd56];
	sqrt.rn.f32 	%f48, %f47;
	st.global.f32 	[%rd57], %f48;
	add.s64 	%rd58, %rd7, %rd55;
	ld.global.f32 	%f49, [%rd58+-1536];
	sqrt.rn.f32 	%f50, %f49;
	add.s64 	%rd59, %rd8, %rd55;
	st.global.f32 	[%rd59+-1536], %f50;
	ld.global.f32 	%f51, [%rd58+-1024];
	sqrt.rn.f32 	%f52, %f51;
	st.global.f32 	[%rd59+-1024], %f52;
	ld.global.f32 	%f53, [%rd58+-512];
	sqrt.rn.f32 	%f54, %f53;
	st.global.f32 	[%rd59+-512], %f54;
	ld.global.f32 	%f55, [%rd58];
	sqrt.rn.f32 	%f56, %f55;
	st.global.f32 	[%rd59], %f56;
	ld.global.f32 	%f57, [%rd58+512];
	sqrt.rn.f32 	%f58, %f57;
	st.global.f32 	[%rd59+512], %f58;
	ld.global.f32 	%f59, [%rd58+1024];
	sqrt.rn.f32 	%f60, %f59;
	st.global.f32 	[%rd59+1024], %f60;
	ld.global.f32 	%f61, [%rd58+1536];
	sqrt.rn.f32 	%f62, %f61;
	st.global.f32 	[%rd59+1536], %f62;
	add.s32 	%r71, %r71, 16;
	add.s32 	%r70, %r70, 2048;
	add.s64 	%rd71, %rd71, 8192;
	setp.eq.s32 	%p30, %r71, 0;
	@%p30 bra 	$L__BB8_49;
	bra.uni 	$L__BB8_48;
$L__BB8_49:
	setp.eq.s32 	%p31, %r10, 0;
	@%p31 bra 	$L__BB8_58;
	and.b32  	%r22, %r47, 7;
	setp.lt.u32 	%p32, %r10, 8;
	@%p32 bra 	$L__BB8_52;
	shl.b32 	%r64, %r74, 7;
	add.s32 	%r65, %r64, %r4;
	mul.wide.s32 	%rd60, %r65, 4;
	add.s64 	%rd61, %rd7, %rd60;
	ld.global.f32 	%f63, [%rd61];
	sqrt.rn.f32 	%f64, %f63;
	add.s64 	%rd62, %rd8, %rd60;
	st.global.f32 	[%rd62], %f64;
	ld.global.f32 	%f65, [%rd61+512];
	sqrt.rn.f32 	%f66, %f65;
	st.global.f32 	[%rd62+512], %f66;
	ld.global.f32 	%f67, [%rd61+1024];
	sqrt.rn.f32 	%f68, %f67;
	st.global.f32 	[%rd62+1024], %f68;
	ld.global.f32 	%f69, [%rd61+1536];
	sqrt.rn.f32 	%f70, %f69;
	st.global.f32 	[%rd62+1536], %f70;
	ld.global.f32 	%f71, [%rd61+2048];
	sqrt.rn.f32 	%f72, %f71;
	st.global.f32 	[%rd62+2048], %f72;
	ld.global.f32 	%f73, [%rd61+2560];
	sqrt.rn.f32 	%f74, %f73;
	st.global.f32 	[%rd62+2560], %f74;
	ld.global.f32 	%f75, [%rd61+3072];
	sqrt.rn.f32 	%f76, %f75;
	st.global.f32 	[%rd62+3072], %f76;
	ld.global.f32 	%f77, [%rd61+3584];
	sqrt.rn.f32 	%f78, %f77;
	st.global.f32 	[%rd62+3584], %f78;
	add.s32 	%r74, %r74, 8;
$L__BB8_52:
	setp.eq.s32 	%p33, %r22, 0;
	@%p33 bra 	$L__BB8_58;
	and.b32  	%r25, %r47, 3;
	setp.lt.u32 	%p34, %r22, 4;
	@%p34 bra 	$L__BB8_55;
	shl.b32 	%r66, %r74, 7;
	add.s32 	%r67, %r66, %r4;
	mul.wide.s32 	%rd63, %r67, 4;
	add.s64 	%rd64, %rd7, %rd63;
	ld.global.f32 	%f79, [%rd64];
	sqrt.rn.f32 	%f80, %f79;
	add.s64 	%rd65, %rd8, %rd63;
	st.global.f32 	[%rd65], %f80;
	ld.global.f32 	%f81, [%rd64+512];
	sqrt.rn.f32 	%f82, %f81;
	st.global.f32 	[%rd65+512], %f82;
	ld.global.f32 	%f83, [%rd64+1024];
	sqrt.rn.f32 	%f84, %f83;
	st.global.f32 	[%rd65+1024], %f84;
	ld.global.f32 	%f85, [%rd64+1536];
	sqrt.rn.f32 	%f86, %f85;
	st.global.f32 	[%rd65+1536], %f86;
	add.s32 	%r74, %r74, 4;
$L__BB8_55:
	setp.eq.s32 	%p35, %r25, 0;
	@%p35 bra 	$L__BB8_58;
	shl.b32 	%r68, %r74, 7;
	add.s32 	%r77, %r4, %r68;
	neg.s32 	%r76, %r25;
$L__BB8_57:
	.pragma "nounroll";
	mul.wide.s32 	%rd67, %r77, 4;
	add.s64 	%rd68, %rd8, %rd67;
	add.s64 	%rd69, %rd7, %rd67;
	ld.global.f32 	%f87, [%rd69];
	sqrt.rn.f32 	%f88, %f87;
	st.global.f32 	[%rd68], %f88;
	add.s32 	%r77, %r77, 128;
	add.s32 	%r76, %r76, 1;
	setp.eq.s32 	%p36, %r76, 0;
	@%p36 bra 	$L__BB8_58;
	bra.uni 	$L__BB8_57;
$L__BB8_58:
	ret;

}


// ===== COMPILED SASS (sm_100) =====

	.target	sm_100

	.elftype	@"ET_EXEC"


//--------------------- .note.nv.tkinfo           --------------------------
	.section	.note.nv.tkinfo,"",@"SHT_NOTE"
	.sectionflags	@"SHF_NOTE_NV_TKINFO"
	.tkinfo
        /*0018*/ 	.word	0x00000002
        /*0030*/ 	.string	""
        /*0030*/ 	.string	"ptxas"
        /*0030*/ 	.string	"Cuda compilation tools, release 13.0, V13.0.88"
        /*0030*/ 	.string	"Build cuda_13.0.r13.0/compiler.36424714_0"
        /*0030*/ 	.string	"-arch sm_100 -m 64 "



//--------------------- .note.nv.cuinfo           --------------------------
	.section	.note.nv.cuinfo,"",@"SHT_NOTE"
	.sectionflags	@"SHF_NOTE_NV_CUINFO"
        /*0018*/ 	.short	0x0002
        /*001a*/ 	.short	0x0064
        /*001c*/ 	.short	0x0082
	.zero		2


//--------------------- .nv.info                  --------------------------
	.section	.nv.info,"",@"SHT_CUDA_INFO"
	.align	4


	//----- nvinfo : EIATTR_REGCOUNT
	.align		4
        /*0000*/ 	.byte	0x04, 0x2f
        /*0002*/ 	.short	(.L_44 - .L_43)
	.align		4
.L_43:
        /*0004*/ 	.word	index@(_ZN3cub18CUB_300001_SM_10006detail11EmptyKernelIvEEvv)
        /*0008*/ 	.word	0x00000004


	//----- nvinfo : EIATTR_FRAME_SIZE
	.align		4
.L_44:
        /*000c*/ 	.byte	0x04, 0x11
        /*000e*/ 	.short	(.L_46 - .L_45)
	.align		4
.L_45:
        /*0010*/ 	.word	index@(_ZN3cub18CUB_300001_SM_10006detail11EmptyKernelIvEEvv)
        /*0014*/ 	.word	0x00000000


	//----- nvinfo : EIATTR_REGCOUNT
	.align		4
.L_46:
        /*0018*/ 	.byte	0x04, 0x2f
        /*001a*/ 	.short	(.L_48 - .L_47)
	.align		4
.L_47:
        /*001c*/ 	.word	index@(_ZN3cub18CUB_300001_SM_10006detail8for_each13static_kernelINS2_12policy_hub_t12policy_500_tEmN6thrust24THRUST_300001_SM_1000_NS8cuda_cub20__uninitialized_fill7functorINS7_10device_ptrIfEEfEEEEvT0_T1_)
        /*0020*/ 	.word	0x00000008


	//----- nvinfo : EIATTR_FRAME_SIZE
	.align		4
.L_48:
        /*0024*/ 	.byte	0x04, 0x11
        /*0026*/ 	.short	(.L_50 - .L_49)
	.align		4
.L_49:
        /*0028*/ 	.word	index@(_ZN3cub18CUB_300001_SM_10006detail8for_each13static_kernelINS2_12policy_hub_t12policy_500_tEmN6thrust24THRUST_300001_SM_1000_NS8cuda_cub20__uninitialized_fill7functorINS7_10device_ptrIfEEfEEEEvT0_T1_)
        /*002c*/ 	.word	0x00000000


	//----- nvinfo : EIATTR_REGCOUNT
	.align		4
.L_50:
        /*0030*/ 	.byte	0x04, 0x2f
        /*0032*/ 	.short	(.L_52 - .L_51)
	.align		4
.L_51:
        /*0034*/ 	.word	index@(_ZN3cub18CUB_300001_SM_10006detail8for_each13static_kernelINS2_12policy_hub_t12policy_500_tElN6thrust24THRUST_300001_SM_1000_NS8cuda_cub10__tabulate7functorINS7_6detail15normal_iteratorINS7_10device_ptrIfEEEENS7_6system6detail7generic6detail22compute_sequence_valueIfvEElEEEEvT0_T1_)
        /*0038*/ 	.word	0x0000000e


	//----- nvinfo : EIATTR_FRAME_SIZE
	.align		4
.L_52:
        /*003c*/ 	.byte	0x04, 0x11
        /*003e*/ 	.short	(.L_54 - .L_53)
	.align		4
.L_53:
        /*0040*/ 	.word	index@(_ZN3cub18CUB_300001_SM_10006detail8for_each13static_kernelINS2_12policy_hub_t12policy_500_tElN6thrust24THRUST_300001_SM_1000_NS8cuda_cub10__tabulate7functorINS7_6detail15normal_iteratorINS7_10device_ptrIfEEEENS7_6system6detail7generic6detail22compute_sequence_valueIfvEElEEEEvT0_T1_)
        /*0044*/ 	.word	0x00000000


	//----- nvinfo : EIATTR_REGCOUNT
	.align		4
.L_54:
        /*0048*/ 	.byte	0x04, 0x2f
        /*004a*/ 	.short	(.L_56 - .L_55)
	.align		4
.L_55:
        /*004c*/ 	.word	index@(_ZN3cub18CUB_300001_SM_10006detail9transform16transform_kernelINS2_10policy_hubILb1EN4cuda3std3__45tupleIJN6thrust24THRUST_300001_SM_1000_NS6detail15normal_iteratorINSA_10device_ptrIfEEEEEEEE10policy1000EiNSB_10functional5actorINSJ_9compositeIJNSJ_16operator_adaptorINS7_7dividesIvEEEENSK_INSJ_8argumentILj0EEEEENSK_INSJ_5valueIiEEEEEEEEESF_JPfEEEvT0_iT1_T2_DpNS2_10kernel_argIT3_EE)
        /*0050*/ 	.word	0x0000001f


	//----- nvinfo : EIATTR_FRAME_SIZE
	.align		4
.L_56:
        /*0054*/ 	.byte	0x04, 0x11
        /*0056*/ 	.short	(.L_58 - .L_57)
	.align		4
.L_57:
        /*0058*/ 	.word	index@($__internal_3_$__cuda_sm3x_div_rn_noftz_f32_slowpath)
        /*005c*/ 	.word	0x00000000


	//----- nvinfo : EIATTR_FRAME_SIZE
	.align		4
.L_58:
        /*0060*/ 	.byte	0x04, 0x11
        /*0062*/ 	.short	(.L_60 - .L_59)
	.align		4
.L_59:
        /*0064*/ 	.word	index@(_ZN3cub18CUB_300001_SM_10006detail9transform16transform_kernelINS2_10policy_hubILb1EN4cuda3std3__45tupleIJN6thrust24THRUST_300001_SM_1000_NS6detail15normal_iteratorINSA_10device_ptrIfEEEEEEEE10policy1000EiNSB_10functional5actorINSJ_9compositeIJNSJ_16operator_adaptorINS7_7dividesIvEEEENSK_INSJ_8argumentILj0EEEEENSK_INSJ_5valueIiEEEEEEEEESF_JPfEEEvT0_iT1_T2_DpNS2_10kernel_argIT3_EE)
        /*0068*/ 	.word	0x00000000


	//----- nvinfo : EIATTR_REGCOUNT
	.align		4
.L_60:
        /*006c*/ 	.byte	0x04, 0x2f
        /*006e*/ 	.short	(.L_62 - .L_61)
	.align		4
.L_61:
        /*0070*/ 	.word	index@(_ZN3cub18CUB_300001_SM_10006detail9transform16transform_kernelINS2_10policy_hubILb1EN4cuda3std3__45tupleIJN6thrust24THRUST_300001_SM_1000_NS6detail15normal_iteratorINSA_10device_ptrIfEEEEEEEE10policy1000ElNSB_10functional5actorINSJ_9compositeIJNSJ_16operator_adaptorINS7_7dividesIvEEEENSK_INSJ_8argumentILj0EEEEENSK_INSJ_5valueIiEEEEEEEEESF_JPfEEEvT0_iT1_T2_DpNS2_10kernel_argIT3_EE)
        /*0074*/ 	.word	0x0000001f


	//----- nvinfo : EIATTR_FRAME_SIZE
	.align		4
.L_62:
        /*0078*/ 	.byte	0x04, 0x11
        /*007a*/ 	.short	(.L_64 - .L_63)
	.align		4
.L_63:
        /*007c*/ 	.word	index@($__internal_2_$__cuda_sm3x_div_rn_noftz_f32_slowpath)
        /*0080*/ 	.word	0x00000000


	//----- nvinfo : EIATTR_FRAME_SIZE
	.align		4
.L_64:
        /*0084*/ 	.byte	0x04, 0x11
        /*0086*/ 	.short	(.L_66 - .L_65)
	.align		4
.L_65:
        /*0088*/ 	.word	index@(_ZN3cub18CUB_300001_SM_10006detail9transform16transform_kernelINS2_10policy_hubILb1EN4cuda3std3__45tupleIJN6thrust24THRUST_300001_SM_1000_NS6detail15normal_iteratorINSA_10device_ptrIfEEEEEEEE10policy1000ElNSB_10functional5actorINSJ_9compositeIJNSJ_16operator_adaptorINS7_7dividesIvEEEENSK_INSJ_8argumentILj0EEEEENSK_INSJ_5valueIiEEEEEEEEESF_JPfEEEvT0_iT1_T2_DpNS2_10kernel_argIT3_EE)
        /*008c*/ 	.word	0x00000000


	//----- nvinfo : EIATTR_REGCOUNT
	.align		4
.L_66:
        /*0090*/ 	.byte	0x04, 0x2f
        /*0092*/ 	.short	(.L_68 - .L_67)
	.align		4
.L_67:
        /*0094*/ 	.word	index@(_ZN3cub18CUB_300001_SM_10006detail9transform16transform_kernelINS2_10policy_hubILb1EN4cuda3std3__45tupleIJN6thrust24THRUST_300001_SM_1000_NS6detail15normal_iteratorINSA_10device_ptrIfEEEEEEEE10policy1000EiNSB_10functional5actorINSJ_9compositeIJNSJ_16operator_adaptorINS7_10multipliesIvEEEENSK_INSL_IJNSM_INS7_5minusIvEEEENSK_INSJ_8argumentILj0EEEEENSK_INSJ_5valueIfEEEEEEEEES10_EEEEESF_JPfEEEvT0_iT1_T2_DpNS2_10kernel_argIT3_EE)
        /*0098*/ 	.word	0x0000001c


	//----- nvinfo : EIATTR_FRAME_SIZE
	.align		4
.L_68:
        /*009c*/ 	.byte	0x04, 0x11
        /*009e*/ 	.short	(.L_70 - .L_69)
	.align		4
.L_69:
        /*00a0*/ 	.word	index@(_ZN3cub18CUB_300001_SM_10006detail9transform16transform_kernelINS2_10policy_hubILb1EN4cuda3std3__45tupleIJN6thrust24THRUST_300001_SM_1000_NS6detail15normal_iteratorINSA_10device_ptrIfEEEEEEEE10policy1000EiNSB_10functional5actorINSJ_9compositeIJNSJ_16operator_adaptorINS7_10multipliesIvEEEENSK_INSL_IJNSM_INS7_5minusIvEEEENSK_INSJ_8argumentILj0EEEEENSK_INSJ_5valueIfEEEEEEEEES10_EEEEESF_JPfEEEvT0_iT1_T2_DpNS2_10kernel_argIT3_EE)
        /*00a4*/ 	.word	0x00000000


	//----- nvinfo : EIATTR_REGCOUNT
	.align		4
.L_70:
        /*00a8*/ 	.byte	0x04, 0x2f
        /*00aa*/ 	.short	(.L_72 - .L_71)
	.align		4
.L_71:
        /*00ac*/ 	.word	index@(_ZN3cub18CUB_300001_SM_10006detail9transform16transform_kernelINS2_10policy_hubILb1EN4cuda3std3__45tupleIJN6thrust24THRUST_300001_SM_1000_NS6detail15normal_iteratorINSA_10device_ptrIfEEEEEEEE10policy1000ElNSB_10functional5actorINSJ_9compositeIJNSJ_16operator_adaptorINS7_10multipliesIvEEEENSK_INSL_IJNSM_INS7_5minusIvEEEENSK_INSJ_8argumentILj0EEEEENSK_INSJ_5valueIfEEEEEEEEES10_EEEEESF_JPfEEEvT0_iT1_T2_DpNS2_10kernel_argIT3_EE)
        /*00b0*/ 	.word	0x0000001c


	//----- nvinfo : EIATTR_FRAME_SIZE
	.align		4
.L_72:
        /*00b4*/ 	.byte	0x04, 0x11
        /*00b6*/ 	.short	(.L_74 - .L_73)
	.align		4
.L_73:
        /*00b8*/ 	.word	index@(_ZN3cub18CUB_300001_SM_10006detail9transform16transform_kernelINS2_10policy_hubILb1EN4cuda3std3__45tupleIJN6thrust24THRUST_300001_SM_1000_NS6detail15normal_iteratorINSA_10device_ptrIfEEEEEEEE10policy1000ElNSB_10functional5actorINSJ_9compositeIJNSJ_16operator_adaptorINS7_10multipliesIvEEEENSK_INSL_IJNSM_INS7_5minusIvEEEENSK_INSJ_8argumentILj0EEEEENSK_INSJ_5valueIfEEEEEEEEES10_EEEEESF_JPfEEEvT0_iT1_T2_DpNS2_10kernel_argIT3_EE)
        /*00bc*/ 	.word	0x00000000


	//----- nvinfo : EIATTR_REGCOUNT
	.align		4
.L_74:
        /*00c0*/ 	.byte	0x04, 0x2f
        /*00c2*/ 	.short	(.L_76 - .L_75)
	.align		4
.L_75:
        /*00c4*/ 	.word	index@(_ZN3cub18CUB_300001_SM_10006detail9transform16transform_kernelINS2_10policy_hubILb1EN4cuda3std3__45tupleIJN6thrust24THRUST_300001_SM_1000_NS6detail15normal_iteratorINSA_10device_ptrIfEEEEEEEE10policy1000Ei6SqrtOfSF_JPfEEEvT0_iT1_T2_DpNS2_10kernel_argIT3_EE)
        /*00c8*/ 	.word	0x0000001c


	//----- nvinfo : EIATTR_FRAME_SIZE
	.align		4
.L_76:
        /*00cc*/ 	.byte	0x04, 0x11
        /*00ce*/ 	.short	(.L_78 - .L_77)
	.align		4
.L_77:
        /*00d0*/ 	.word	index@($__internal_1_$__cuda_sm20_sqrt_rn_f32_slowpath)
        /*00d4*/ 	.word	0x00000000


	//----- nvinfo : EIATTR_FRAME_SIZE
	.align		4
.L_78:
        /*00d8*/ 	.byte	0x04, 0x11
        /*00da*/ 	.short	(.L_80 - .L_79)
	.align		4
.L_79:
        /*00dc*/ 	.word	index@(_ZN3cub18CUB_300001_SM_10006detail9transform16transform_kernelINS2_10policy_hubILb1EN4cuda3std3__45tupleIJN6thrust24THRUST_300001_SM_1000_NS6detail15normal_iteratorINSA_10device_ptrIfEEEEEEEE10policy1000Ei6SqrtOfSF_JPfEEEvT0_iT1_T2_DpNS2_10kernel_argIT3_EE)
        /*00e0*/ 	.word	0x00000000


	//----- nvinfo : EIATTR_REGCOUNT
	.align		4
.L_80:
        /*00e4*/ 	.byte	0x04, 0x2f
        /*00e6*/ 	.short	(.L_82 - .L_81)
	.align		4
.L_81:
        /*00e8*/ 	.word	index@(_ZN3cub18CUB_300001_SM_10006detail9transform16transform_kernelINS2_10policy_hubILb1EN4cuda3std3__45tupleIJN6thrust24THRUST_300001_SM_1000_NS6detail15normal_iteratorINSA_10device_ptrIfEEEEEEEE10policy1000El6SqrtOfSF_JPfEEEvT0_iT1_T2_DpNS2_10kernel_argIT3_EE)
        /*00ec*/ 	.word	0x0000001b


	//----- nvinfo : EIATTR_FRAME_SIZE
	.align		4
.L_82:
        /*00f0*/ 	.byte	0x04, 0x11
        /*00f2*/ 	.short	(.L_84 - .L_83)
	.align		4
.L_83:
        /*00f4*/ 	.word	index@($__internal_0_$__cuda_sm20_sqrt_rn_f32_slowpath)
        /*00f8*/ 	.word	0x00000000


	//----- nvinfo : EIATTR_FRAME_SIZE
	.align		4
.L_84:
        /*00fc*/ 	.byte	0x04, 0x11
        /*00fe*/ 	.short	(.L_86 - .L_85)
	.align		4
.L_85:
        /*0100*/ 	.word	index@(_ZN3cub18CUB_300001_SM_10006detail9transform16transform_kernelINS2_10policy_hubILb1EN4cuda3std3__45tupleIJN6thrust24THRUST_300001_SM_1000_NS6detail15normal_iteratorINSA_10device_ptrIfEEEEEEEE10policy1000El6SqrtOfSF_JPfEEEvT0_iT1_T2_DpNS2_10kernel_argIT3_EE)
        /*0104*/ 	.word	0x00000000


	//----- nvinfo : EIATTR_MIN_STACK_SIZE
	.align		4
.L_86:
        /*0108*/ 	.byte	0x04, 0x12
        /*010a*/ 	.short	(.L_88 - .L_87)
	.align		4
.L_87:
        /*010c*/ 	.word	index@(_ZN3cub18CUB_300001_SM_10006detail9transform16transform_kernelINS2_10policy_hubILb1EN4cuda3std3__45tupleIJN6thrust24THRUST_300001_SM_1000_NS6detail15normal_iteratorINSA_10device_ptrIfEEEEEEEE10policy1000El6SqrtOfSF_JPfEEEvT0_iT1_T2_DpNS2_10kernel_argIT3_EE)
        /*0110*/ 	.word	0x00000000


	//----- nvinfo : EIATTR_MIN_STACK_SIZE
	.align		4
.L_88:
        /*0114*/ 	.byte	0x04, 0x12
        /*0116*/ 	.short	(.L_90 - .L_89)
	.align		4
.L_89:
        /*0118*/ 	.word	index@(_ZN3cub18CUB_300001_SM_10006detail9transform16transform_kernelINS2_10policy_hubILb1EN4cuda3std3__45tupleIJN6thrust24THRUST_300001_SM_1000_NS6detail15normal_iteratorINSA_10device_ptrIfEEEEEEEE10policy1000Ei6SqrtOfSF_JPfEEEvT0_iT1_T2_DpNS2_10kernel_argIT3_EE)
        /*011c*/ 	.word	0x00000000


	//----- nvinfo : EIATTR_MIN_STACK_SIZE
	.align		4
.L_90:
        /*0120*/ 	.byte	0x04, 0x12
        /*0122*/ 	.short	(.L_92 - .L_91)
	.align		4
.L_91:
        /*0124*/ 	.word	index@(_ZN3cub18CUB_300001_SM_10006detail9transform16transform_kernelINS2_10policy_hubILb1EN4cuda3std3__45tupleIJN6thrust24THRUST_300001_SM_1000_NS6detail15normal_iteratorINSA_10device_ptrIfEEEEEEEE10policy1000ElNSB_10functional5actorINSJ_9compositeIJNSJ_16operator_adaptorINS7_10multipliesIvEEEENSK_INSL_IJNSM_INS7_5minusIvEEEENSK_INSJ_8argumentILj0EEEEENSK_INSJ_5valueIfEEEEEEEEES10_EEEEESF_JPfEEEvT0_iT1_T2_DpNS2_10kernel_argIT3_EE)
        /*0128*/ 	.word	0x00000000


	//----- nvinfo : EIATTR_MIN_STACK_SIZE
	.align		4
.L_92:
        /*012c*/ 	.byte	0x04, 0x12
        /*012e*/ 	.short	(.L_94 - .L_93)
	.align		4
.L_93:
        /*0130*/ 	.word	index@(_ZN3cub18CUB_300001_SM_10006detail9transform16transform_kernelINS2_10policy_hubILb1EN4cuda3std3__45tupleIJN6thrust24THRUST_300001_SM_1000_NS6detail15normal_iteratorINSA_10device_ptrIfEEEEEEEE10policy1000EiNSB_10functional5actorINSJ_9compositeIJNSJ_16operator_adaptorINS7_10multipliesIvEEEENSK_INSL_IJNSM_INS7_5minusIvEEEENSK_INSJ_8argumentILj0EEEEENSK_INSJ_5valueIfEEEEEEEEES10_EEEEESF_JPfEEEvT0_iT1_T2_DpNS2_10kernel_argIT3_EE)
        /*0134*/ 	.word	0x00000000


	//----- nvinfo : EIATTR_MIN_STACK_SIZE
	.align		4
.L_94:
        /*0138*/ 	.byte	0x04, 0x12
        /*013a*/ 	.short	(.L_96 - .L_95)
	.align		4
.L_95:
        /*013c*/ 	.word	index@(_ZN3cub18CUB_300001_SM_10006detail9transform16transform_kernelINS2_10policy_hubILb1EN4cuda3std3__45tupleIJN6thrust24THRUST_300001_SM_1000_NS6detail15normal_iteratorINSA_10device_ptrIfEEEEEEEE10policy1000ElNSB_10functional5actorINSJ_9compositeIJNSJ_16operator_adaptorINS7_7dividesIvEEEENSK_INSJ_8argumentILj0EEEEENSK_INSJ_5valueIiEEEEEEEEESF_JPfEEEvT0_iT1_T2_DpNS2_10kernel_argIT3_EE)
        /*0140*/ 	.word	0x00000000


	//----- nvinfo : EIATTR_MIN_STACK_SIZE
	.align		4
.L_96:
        /*0144*/ 	.byte	0x04, 0x12
        /*0146*/ 	.short	(.L_98 - .L_97)
	.align		4
.L_97:
        /*0148*/ 	.word	index@(_ZN3cub18CUB_300001_SM_10006detail9transform16transform_kernelINS2_10policy_hubILb1EN4cuda3std3__45tupleIJN6thrust24THRUST_300001_SM_1000_NS6detail15normal_iteratorINSA_10device_ptrIfEEEEEEEE10policy1000EiNSB_10functional5actorINSJ_9compositeIJNSJ_16operator_adaptorINS7_7dividesIvEEEENSK_INSJ_8argumentILj0EEEEENSK_INSJ_5valueIiEEEEEEEEESF_JPfEEEvT0_iT1_T2_DpNS2_10kernel_argIT3_EE)
        /*014c*/ 	.word	0x00000000


	//----- nvinfo : EIATTR_MIN_STACK_SIZE
	.align		4
.L_98:
        /*0150*/ 	.byte	0x04, 0x12
        /*0152*/ 	.short	(.L_100 - .L_99)
	.align		4
.L_99:
        /*0154*/ 	.word	index@(_ZN3cub18CUB_300001_SM_10006detail8for_each13static_kernelINS2_12policy_hub_t12policy_500_tElN6thrust24THRUST_300001_SM_1000_NS8cuda_cub10__tabulate7functorINS7_6detail15normal_iteratorINS7_10device_ptrIfEEEENS7_6system6detail7generic6detail22compute_sequence_valueIfvEElEEEEvT0_T1_)
        /*0158*/ 	.word	0x00000000


	//----- nvinfo : EIATTR_MIN_STACK_SIZE
	.align		4
.L_100:
        /*015c*/ 	.byte	0x04, 0x12
        /*015e*/ 	.short	(.L_102 - .L_101)
	.align		4
.L_101:
        /*0160*/ 	.word	index@(_ZN3cub18CUB_300001_SM_10006detail8for_each13static_kernelINS2_12policy_hub_t12policy_500_tEmN6thrust24THRUST_300001_SM_1000_NS8cuda_cub20__uninitialized_fill7functorINS7_10device_ptrIfEEfEEEEvT0_T1_)
        /*0164*/ 	.word	0x00000000


	//----- nvinfo : EIATTR_MIN_STACK_SIZE
	.align		4
.L_102:
        /*0168*/ 	.byte	0x04, 0x12
        /*016a*/ 	.short	(.L_104 - .L_103)
	.align		4
.L_103:
        /*016c*/ 	.word	index@(_ZN3cub18CUB_300001_SM_10006detail11EmptyKernelIvEEvv)
        /*0170*/ 	.word	0x00000000
.L_104:


//--------------------- .nv.compat                --------------------------
	.section	.nv.compat,"",@"SHT_CUDA_COMPAT_INFO"
	.align	4
        /*0000*/ 	.byte	0x02, 0x09, 0x00, 0x00, 0x02, 0x02, 0x01, 0x00, 0x02, 0x05, 0x05, 0x00, 0x03, 0x07, 0x01, 0x01
        /*0010*/ 	.byte	0x02, 0x03, 0x00, 0x00, 0x02, 0x06, 0x01, 0x00, 0x04, 0x0b, 0x08, 0x00, 0x01, 0x00, 0x00, 0x00
        /*0020*/ 	.byte	0x00, 0x00, 0x00, 0x00


//--------------------- .nv.info._ZN3cub18CUB_300001_SM_10006detail9transform16transform_kernelINS2_10policy_hubILb1EN4cuda3std3__45tupleIJN6thrust24THRUST_300001_SM_1000_NS6detail15normal_iteratorINSA_10device_ptrIfEEEEEEEE10policy1000El6SqrtOfSF_JPfEEEvT0_iT1_T2_DpNS2_10kernel_argIT3_EE --------------------------
	.section	.nv.info._ZN3cub18CUB_300001_SM_10006detail9transform16transform_kernelINS2_10policy_hubILb1EN4cuda3std3__45tupleIJN6thrust24THRUST_300001_SM_1000_NS6detail15normal_iteratorINSA_10device_ptrIfEEEEEEEE10policy1000El6SqrtOfSF_JPfEEEvT0_iT1_T2_DpNS2_10kernel_argIT3_EE,"",@"SHT_CUDA_INFO"
	.sectionflags	@""
	.align	4


	//----- nvinfo : EIATTR_CUDA_API_VERSION
	.align		4
        /*0000*/ 	.byte	0x04, 0x37
        /*0002*/ 	.short	(.L_106 - .L_105)
.L_105:
        /*0004*/ 	.word	0x00000082


	//----- nvinfo : EIATTR_KPARAM_INFO
	.align		4
.L_106:
        /*0008*/ 	.byte	0x04, 0x17
        /*000a*/ 	.short	(.L_108 - .L_107)
.L_107:
        /*000c*/ 	.word	0x00000000
        /*0010*/ 	.short	0x0004
        /*0012*/ 	.short	0x0018
        /*0014*/ 	.byte	0x00, 0xf0, 0x41, 0x00


	//----- nvinfo : EIATTR_KPARAM_INFO
	.align		4
.L_108:
        /*0018*/ 	.byte	0x04, 0x17
        /*001a*/ 	.short	(.L_110 - .L_109)
.L_109:
        /*001c*/ 	.word	0x00000000
        /*0020*/ 	.short	0x0003
        /*0022*/ 	.short	0x0010
        /*0024*/ 	.byte	0x00, 0xf0, 0x21, 0x00


	//----- nvinfo : EIATTR_KPARAM_INFO
	.align		4
.L_110:
        /*0028*/ 	.byte	0x04, 0x17
        /*002a*/ 	.short	(.L_112 - .L_111)
.L_111:
        /*002c*/ 	.word	0x00000000
        /*0030*/ 	.short	0x0002
        /*0032*/ 	.short	0x000c
        /*0034*/ 	.byte	0x00, 0xf0, 0x05, 0x00


	//----- nvinfo : EIATTR_KPARAM_INFO
	.align		4
.L_112:
        /*0038*/ 	.byte	0x04, 0x17
        /*003a*/ 	.short	(.L_114 - .L_113)
.L_113:
        /*003c*/ 	.word	0x00000000
        /*0040*/ 	.short	0x0001
        /*0042*/ 	.short	0x0008
        /*0044*/ 	.byte	0x00, 0xf0, 0x11, 0x00


	//----- nvinfo : EIATTR_KPARAM_INFO
	.align		4
.L_114:
        /*0048*/ 	.byte	0x04, 0x17
        /*004a*/ 	.short	(.L_116 - .L_115)
.L_115:
        /*004c*/ 	.word	0x00000000
        /*0050*/ 	.short	0x0000
        /*0052*/ 	.short	0x0000
        /*0054*/ 	.byte	0x00, 0xf0, 0x21, 0x00


	//----- nvinfo : EIATTR_SPARSE_MMA_MASK
	.align		4
.L_116:
        /*0058*/ 	.byte	0x03, 0x50
        /*005a*/ 	.short	0x0000


	//----- nvinfo : EIATTR_MAXREG_COUNT
	.align		4
        /*005c*/ 	.byte	0x03, 0x1b
        /*005e*/ 	.short	0x00ff


	//----- nvinfo : EIATTR_MERCURY_ISA_VERSION
	.align		4
        /*0060*/ 	.byte	0x03, 0x5f
        /*0062*/ 	.short	0x0101


	//----- nvinfo : EIATTR_VRC_CTA_INIT_COUNT
	.align		4
        /*0064*/ 	.byte	0x02, 0x4a
	.zero		1
	.zero		1


	//----- nvinfo : EIATTR_EXIT_INSTR_OFFSETS
	.align		4
        /*0068*/ 	.byte	0x04, 0x1c
        /*006a*/ 	.short	(.L_118 - .L_117)


	//   ....[0]....
.L_117:
        /*006c*/ 	.word	0x000002a0


	//   ....[1]....
        /*0070*/ 	.word	0x00000e10


	//   ....[2]....
        /*0074*/ 	.word	0x00001440


	//   ....[3]....
        /*0078*/ 	.word	0x00001790


	//   ....[4]....
        /*007c*/ 	.word	0x000017c0


	//   ....[5]....
        /*0080*/ 	.word	0x000018f0


	//   ....[6]....
        /*0084*/ 	.word	0x00001910


	//   ....[7]....
        /*0088*/ 	.word	0x00002ad0


	//   ....[8]....
        /*008c*/ 	.word	0x00003370


	//   ....[9]....
        /*0090*/ 	.word	0x00003810


	//   ....[10]....
        /*0094*/ 	.word	0x00003980


	//----- nvinfo : EIATTR_MAX_THREADS
	.align		4
.L_118:
        /*0098*/ 	.byte	0x04, 0x05
        /*009a*/ 	.short	(.L_120 - .L_119)
.L_119:
        /*009c*/ 	.word	0x00000080
        /*00a0*/ 	.word	0x00000001
        /*00a4*/ 	.word	0x00000001


	//----- nvinfo : EIATTR_CRS_STACK_SIZE
	.align		4
.L_120:
        /*00a8*/ 	.byte	0x04, 0x1e
        /*00aa*/ 	.short	(.L_122 - .L_121)
.L_121:
        /*00ac*/ 	.word	0x00000000


	//----- nvinfo : EIATTR_CBANK_PARAM_SIZE
	.align		4
.L_122:
        /*00b0*/ 	.byte	0x03, 0x19
        /*00b2*/ 	.short	0x0028


	//----- nvinfo : EIATTR_PARAM_CBANK
	.align		4
        /*00b4*/ 	.byte	0x04, 0x0a
        /*00b6*/ 	.short	(.L_124 - .L_123)
	.align		4
.L_123:
        /*00b8*/ 	.word	index@(.nv.constant0._ZN3cub18CUB_300001_SM_10006detail9transform16transform_kernelINS2_10policy_hubILb1EN4cuda3std3__45tupleIJN6thrust24THRUST_300001_SM_1000_NS6detail15normal_iteratorINSA_10device_ptrIfEEEEEEEE10policy1000El6SqrtOfSF_JPfEEEvT0_iT1_T2_DpNS2_10kernel_argIT3_EE)
        /*00bc*/ 	.short	0x0380
        /*00be*/ 	.short	0x0028


	//----- nvinfo : EIATTR_SW_WAR
	.align		4
.L_124:
        /*00c0*/ 	.byte	0x04, 0x36
        /*00c2*/ 	.short	(.L_126 - .L_125)
.L_125:
        /*00c4*/ 	.word	0x00000008
.L_126:


//--------------------- .nv.info._ZN3cub18CUB_300001_SM_10006detail9transform16transform_kernelINS2_10policy_hubILb1EN4cuda3std3__45tupleIJN6thrust24THRUST_300001_SM_1000_NS6detail15normal_iteratorINSA_10device_ptrIfEEEEEEEE10policy1000Ei6SqrtOfSF_JPfEEEvT0_iT1_T2_DpNS2_10kernel_argIT3_EE --------------------------
	.section	.nv.info._ZN3cub18CUB_300001_SM_10006detail9transform16transform_kernelINS2_10policy_hubILb1EN4cuda3std3__45tupleIJN6thrust24THRUST_300001_SM_1000_NS6detail15normal_iteratorINSA_10device_ptrIfEEEEEEEE10policy1000Ei6SqrtOfSF_JPfEEEvT0_iT1_T2_DpNS2_10kernel_argIT3_EE,"",@"SHT_CUDA_INFO"
	.sectionflags	@""
	.align	4


	//----- nvinfo : EIATTR_CUDA_API_VERSION
	.align		4
        /*0000*/ 	.byte	0x04, 0x37
        /*0002*/ 	.short	(.L_128 - .L_127)
.L_127:
        /*0004*/ 	.word	0x00000082


	//----- nvinfo : EIATTR_KPARAM_INFO
	.align		4
.L_128:
        /*0008*/ 	.byte	0x04, 0x17
        /*000a*/ 	.short	(.L_130 - .L_129)
.L_129:
        /*000c*/ 	.word	0x00000000
        /*0010*/ 	.short	0x0004
        /*0012*/ 	.short	0x0018
        /*0014*/ 	.byte	0x00, 0xf0, 0x41, 0x00


	//----- nvinfo : EIATTR_KPARAM_INFO
	.align		4
.L_130:
        /*0018*/ 	.byte	0x04, 0x17
        /*001a*/ 	.short	(.L_132 - .L_131)
.L_131:
        /*001c*/ 	.word	0x00000000
        /*0020*/ 	.short	0x0003
        /*0022*/ 	.short	0x0010
        /*0024*/ 	.byte	0x00, 0xf0, 0x21, 0x00


	//----- nvinfo : EIATTR_KPARAM_INFO
	.align		4
.L_132:
        /*0028*/ 	.byte	0x04, 0x17
        /*002a*/ 	.short	(.L_134 - .L_133)
.L_133:
        /*002c*/ 	.word	0x00000000
        /*0030*/ 	.short	0x0002
        /*0032*/ 	.short	0x0008
        /*0034*/ 	.byte	0x00, 0xf0, 0x05, 0x00


	//----- nvinfo : EIATTR_KPARAM_INFO
	.align		4
.L_134:
        /*0038*/ 	.byte	0x04, 0x17
        /*003a*/ 	.short	(.L_136 - .L_135)
.L_135:
        /*003c*/ 	.word	0x00000000
        /*0040*/ 	.short	0x0001
        /*0042*/ 	.short	0x0004
        /*0044*/ 	.byte	0x00, 0xf0, 0x11, 0x00


	//----- nvinfo : EIATTR_KPARAM_INFO
	.align		4
.L_136:
        /*0048*/ 	.byte	0x04, 0x17
        /*004a*/ 	.short	(.L_138 - .L_137)
.L_137:
        /*004c*/ 	.word	0x00000000
        /*0050*/ 	.short	0x0000
        /*0052*/ 	.short	0x0000
        /*0054*/ 	.byte	0x00, 0xf0, 0x11, 0x00


	//----- nvinfo : EIATTR_SPARSE_MMA_MASK
	.align		4
.L_138:
        /*0058*/ 	.byte	0x03, 0x50
        /*005a*/ 	.short	0x0000


	//----- nvinfo : EIATTR_MAXREG_COUNT
	.align		4
        /*005c*/ 	.byte	0x03, 0x1b
        /*005e*/ 	.short	0x00ff


	//----- nvinfo : EIATTR_MERCURY_ISA_VERSION
	.align		4
        /*0060*/ 	.byte	0x03, 0x5f
        /*0062*/ 	.short	0x0101


	//----- nvinfo : EIATTR_VRC_CTA_INIT_COUNT
	.align		4
        /*0064*/ 	.byte	0x02, 0x4a
	.zero		1
	.zero		1


	//----- nvinfo : EIATTR_EXIT_INSTR_OFFSETS
	.align		4
        /*0068*/ 	.byte	0x04, 0x1c
        /*006a*/ 	.short	(.L_140 - .L_139)


	//   ....[0]....
.L_139:
        /*006c*/ 	.word	0x000001f0


	//   ....[1]....
        /*0070*/ 	.word	0x000013c0


	//   ....[2]....
        /*0074*/ 	.word	0x00001c60


	//   ....[3]....
        /*0078*/ 	.word	0x00002100


	//   ....[4]....
        /*007c*/ 	.word	0x000022b0


	//   ....[5]....
        /*0080*/ 	.word	0x000022d0


	//   ....[6]....
        /*0084*/ 	.word	0x00002e40


	//   ....[7]....
        /*0088*/ 	.word	0x00003470


	//   ....[8]....
        /*008c*/ 	.word	0x000037c0


	//   ....[9]....
        /*0090*/ 	.word	0x000037f0


	//   ....[10]....
        /*0094*/ 	.word	0x00003920


	//----- nvinfo : EIATTR_MAX_THREADS
	.align		4
.L_140:
        /*0098*/ 	.byte	0x04, 0x05
        /*009a*/ 	.short	(.L_142 - .L_141)
.L_141:
        /*009c*/ 	.word	0x00000080
        /*00a0*/ 	.word	0x00000001
        /*00a4*/ 	.word	0x00000001


	//----- nvinfo : EIATTR_CRS_STACK_SIZE
	.align		4
.L_142:
        /*00a8*/ 	.byte	0x04, 0x1e
        /*00aa*/ 	.short	(.L_144 - .L_143)
.L_143:
        /*00ac*/ 	.word	0x00000000


	//----- nvinfo : EIATTR_CBANK_PARAM_SIZE
	.align		4
.L_144:
        /*00b0*/ 	.byte	0x03, 0x19
        /*00b2*/ 	.short	0x0028


	//----- nvinfo : EIATTR_PARAM_CBANK
	.align		4
        /*00b4*/ 	.byte	0x04, 0x0a
        /*00b6*/ 	.short	(.L_146 - .L_145)
	.align		4
.L_145:
        /*00b8*/ 	.word	index@(.nv.constant0._ZN3cub18CUB_300001_SM_10006detail9transform16transform_kernelINS2_10policy_hubILb1EN4cuda3std3__45tupleIJN6thrust24THRUST_300001_SM_1000_NS6detail15normal_iteratorINSA_10device_ptrIfEEEEEEEE10policy1000Ei6SqrtOfSF_JPfEEEvT0_iT1_T2_DpNS2_10kernel_argIT3_EE)
        /*00bc*/ 	.short	0x0380
        /*00be*/ 	.short	0x0028


	//----- nvinfo : EIATTR_SW_WAR
	.align		4
.L_146:
        /*00c0*/ 	.byte	0x04, 0x36
        /*00c2*/ 	.short	(.L_148 - .L_147)
.L_147:
        /*00c4*/ 	.word	0x00000008
.L_148:


//--------------------- .nv.info._ZN3cub18CUB_300001_SM_10006detail9transform16transform_kernelINS2_10policy_hubILb1EN4cuda3std3__45tupleIJN6thrust24THRUST_300001_SM_1000_NS6detail15normal_iteratorINSA_10device_ptrIfEEEEEEEE10policy1000ElNSB_10functional5actorINSJ_9compositeIJNSJ_16operator_adaptorINS7_10multipliesIvEEEENSK_INSL_IJNSM_INS7_5minusIvEEEENSK_INSJ_8argumentILj0EEEEENSK_INSJ_5valueIfEEEEEEEEES10_EEEEESF_JPfEEEvT0_iT1_T2_DpNS2_10kernel_argIT3_EE --------------------------
	.section	.nv.info._ZN3cub18CUB_300001_SM_10006detail9transform16transform_kernelINS2_10policy_hubILb1EN4cuda3std3__45tupleIJN6thrust24THRUST_300001_SM_1000_NS6detail15normal_iteratorINSA_10device_ptrIfEEEEEEEE10policy1000ElNSB_10functional5actorINSJ_9compositeIJNSJ_16operator_adaptorINS7_10multipliesIvEEEENSK_INSL_IJNSM_INS7_5minusIvEEEENSK_INSJ_8argumentILj0EEEEENSK_INSJ_5valueIfEEEEEEEEES10_EEEEESF_JPfEEEvT0_iT1_T2_DpNS2_10kernel_argIT3_EE,"",@"SHT_CUDA_INFO"
	.sectionflags	@""
	.align	4


	//----- nvinfo : EIATTR_CUDA_API_VERSION
	.align		4
        /*0000*/ 	.byte	0x04, 0x37
        /*0002*/ 	.short	(.L_150 - .L_149)
.L_149:
        /*0004*/ 	.word	0x00000082


	//----- nvinfo : EIATTR_KPARAM_INFO
	.align		4
.L_150:
        /*0008*/ 	.byte	0x04, 0x17
        /*000a*/ 	.short	(.L_152 - .L_151)
.L_151:
        /*000c*/ 	.word	0x00000000
        /*0010*/ 	.short	0x0004
        /*0012*/ 	.short	0x0028
        /*0014*/ 	.byte	0x00, 0xf0, 0x41, 0x00


	//----- nvinfo : EIATTR_KPARAM_INFO
	.align		4
.L_152:
        /*0018*/ 	.byte	0x04, 0x17
        /*001a*/ 	.short	(.L_154 - .L_153)
.L_153:
        /*001c*/ 	.word	0x00000000
        /*0020*/ 	.short	0x0003
        /*0022*/ 	.short	0x0020
        /*0024*/ 	.byte	0x00, 0xf0, 0x21, 0x00


	//----- nvinfo : EIATTR_KPARAM_INFO
	.align		4
.L_154:
        /*0028*/ 	.byte	0x04, 0x17
        /*002a*/ 	.short	(.L_156 - .L_155)
.L_155:
        /*002c*/ 	.word	0x00000000
        /*0030*/ 	.short	0x0002
        /*0032*/ 	.short	0x000c
        /*0034*/ 	.byte	0x00, 0xf0, 0x51, 0x00


	//----- nvinfo : EIATTR_KPARAM_INFO
	.align		4
.L_156:
        /*0038*/ 	.byte	0x04, 0x17
        /*003a*/ 	.short	(.L_158 - .L_157)
.L_157:
        /*003c*/ 	.word	0x00000000
        /*0040*/ 	.short	0x0001
        /*0042*/ 	.short	0x0008
        /*0044*/ 	.byte	0x00, 0xf0, 0x11, 0x00


	//----- nvinfo : EIATTR_KPARAM_INFO
	.align		4
.L_158:
        /*0048*/ 	.byte	0x04, 0x17
        /*004a*/ 	.short	(.L_160 - .L_159)
.L_159:
        /*004c*/ 	.word	0x00000000
        /*0050*/ 	.short	0x0000
        /*0052*/ 	.short	0x0000
        /*0054*/ 	.byte	0x00, 0xf0, 0x21, 0x00


	//----- nvinfo : EIATTR_SPARSE_MMA_MASK
	.align		4
.L_160:
        /*0058*/ 	.byte	0x03, 0x50
        /*005a*/ 	.short	0x0000


	//----- nvinfo : EIATTR_MAXREG_COUNT
	.align		4
        /*005c*/ 	.byte	0x03, 0x1b
        /*005e*/ 	.short	0x00ff


	//----- nvinfo : EIATTR_MERCURY_ISA_VERSION
	.align		4
        /*0060*/ 	.byte	0x03, 0x5f
        /*0062*/ 	.short	0x0101


	//----- nvinfo : EIATTR_VRC_CTA_INIT_COUNT
	.align		4
        /*0064*/ 	.byte	0x02, 0x4a
	.zero		1
	.zero		1


	//----- nvinfo : EIATTR_EXIT_INSTR_OFFSETS
	.align		4
        /*0068*/ 	.byte	0x04, 0x1c
        /*006a*/ 	.short	(.L_162 - .L_161)


	//   ....[0]....
.L_161:
        /*006c*/ 	.word	0x000002a0


	//   ....[1]....
        /*0070*/ 	.word	0x00000d10


	//   ....[2]....
        /*0074*/ 	.word	0x00001040


	//   ....[3]....
        /*0078*/ 	.word	0x00001200


	//   ....[4]....
        /*007c*/ 	.word	0x00001230


	//   ....[5]....
        /*0080*/ 	.word	0x000012d0


	//   ....[6]....
        /*0084*/ 	.word	0x000012f0


	//   ....[7]....
        /*0088*/ 	.word	0x000019d0


	//   ....[8]....
        /*008c*/ 	.word	0x00001d00


	//   ....[9]....
        /*0090*/ 	.word	0x00001ef0


	//   ....[10]....
        /*0094*/ 	.word	0x00001fd0


	//----- nvinfo : EIATTR_MAX_THREADS
	.align		4
.L_162:
        /*0098*/ 	.byte	0x04, 0x05
        /*009a*/ 	.short	(.L_164 - .L_163)
.L_163:
        /*009c*/ 	.word	0x00000080
        /*00a0*/ 	.word	0x00000001
        /*00a4*/ 	.word	0x00000001


	//----- nvinfo : EIATTR_CRS_STACK_SIZE
	.align		4
.L_164:
        /*00a8*/ 	.byte	0x04, 0x1e
        /*00aa*/ 	.short	(.L_166 - .L_165)
.L_165:
        /*00ac*/ 	.word	0x00000000


	//----- nvinfo : EIATTR_CBANK_PARAM_SIZE
	.align		4
.L_166:
        /*00b0*/ 	.byte	0x03, 0x19
        /*00b2*/ 	.short	0x0038


	//----- nvinfo : EIATTR_PARAM_CBANK
	.align		4
        /*00b4*/ 	.byte	0x04, 0x0a
        /*00b6*/ 	.short	(.L_168 - .L_167)
	.align		4
.L_167:
        /*00b8*/ 	.word	index@(.nv.constant0._ZN3cub18CUB_300001_SM_10006detail9transform16transform_kernelINS2_10policy_hubILb1EN4cuda3std3__45tupleIJN6thrust24THRUST_300001_SM_1000_NS6detail15normal_iteratorINSA_10device_ptrIfEEEEEEEE10policy1000ElNSB_10functional5actorINSJ_9compositeIJNSJ_16operator_adaptorINS7_10multipliesIvEEEENSK_INSL_IJNSM_INS7_5minusIvEEEENSK_INSJ_8argumentILj0EEEEENSK_INSJ_5valueIfEEEEEEEEES10_EEEEESF_JPfEEEvT0_iT1_T2_DpNS2_10kernel_argIT3_EE)
        /*00bc*/ 	.short	0x0380
        /*00be*/ 	.short	0x0038


	//----- nvinfo : EIATTR_SW_WAR
	.align		4
.L_168:
        /*00c0*/ 	.byte	0x04, 0x36
        /*00c2*/ 	.short	(.L_170 - .L_169)
.L_169:
        /*00c4*/ 	.word	0x00000008
.L_170:


//--------------------- .nv.info._ZN3cub18CUB_300001_SM_10006detail9transform16transform_kernelINS2_10policy_hubILb1EN4cuda3std3__45tupleIJN6thrust24THRUST_300001_SM_1000_NS6detail15normal_iteratorINSA_10device_ptrIfEEEEEEEE10policy1000EiNSB_10functional5actorINSJ_9compositeIJNSJ_16operator_adaptorINS7_10multipliesIvEEEENSK_INSL_IJNSM_INS7_5minusIvEEEENSK_INSJ_8argumentILj0EEEEENSK_INSJ_5valueIfEEEEEEEEES10_EEEEESF_JPfEEEvT0_iT1_T2_DpNS2_10kernel_argIT3_EE --------------------------
	.section	.nv.info._ZN3cub18CUB_300001_SM_10006detail9transform16transform_kernelINS2_10policy_hubILb1EN4cuda3std3__45tupleIJN6thrust24THRUST_300001_SM_1000_NS6detail15normal_iteratorINSA_10device_ptrIfEEEEEEEE10policy1000EiNSB_10functional5actorINSJ_9compositeIJNSJ_16operator_adaptorINS7_10multipliesIvEEEENSK_INSL_IJNSM_INS7_5minusIvEEEENSK_INSJ_8argumentILj0EEEEENSK_INSJ_5valueIfEEEEEEEEES10_EEEEESF_JPfEEEvT0_iT1_T2_DpNS2_10kernel_argIT3_EE,"",@"SHT_CUDA_INFO"
	.sectionflags	@""
	.align	4


	//----- nvinfo : EIATTR_CUDA_API_VERSION
	.align		4
        /*0000*/ 	.byte	0x04, 0x37
        /*0002*/ 	.short	(.L_172 - .L_171)
.L_171:
        /*0004*/ 	.word	0x00000082


	//----- nvinfo : EIATTR_KPARAM_INFO
	.align		4
.L_172:
        /*0008*/ 	.byte	0x04, 0x17
        /*000a*/ 	.short	(.L_174 - .L_173)
.L_173:
        /*000c*/ 	.word	0x00000000
        /*0010*/ 	.short	0x0004
        /*0012*/ 	.short	0x0028
        /*0014*/ 	.byte	0x00, 0xf0, 0x41, 0x00


	//----- nvinfo : EIATTR_KPARAM_INFO
	.align		4
.L_174:
        /*0018*/ 	.byte	0x04, 0x17
        /*001a*/ 	.short	(.L_176 - .L_175)
.L_175:
        /*001c*/ 	.word	0x00000000
        /*0020*/ 	.short	0x0003
        /*0022*/ 	.short	0x0020
        /*0024*/ 	.byte	0x00, 0xf0, 0x21, 0x00


	//----- nvinfo : EIATTR_KPARAM_INFO
	.align		4
.L_176:
        /*0028*/ 	.byte	0x04, 0x17
        /*002a*/ 	.short	(.L_178 - .L_177)
.L_177:
        /*002c*/ 	.word	0x00000000
        /*0030*/ 	.short	0x0002
        /*0032*/ 	.short	0x0008
        /*0034*/ 	.byte	0x00, 0xf0, 0x51, 0x00


	//----- nvinfo : EIATTR_KPARAM_INFO
	.align		4
.L_178:
        /*0038*/ 	.byte	0x04, 0x17
        /*003a*/ 	.short	(.L_180 - .L_179)
.L_179:
        /*003c*/ 	.word	0x00000000
        /*0040*/ 	.short	0x0001
        /*0042*/ 	.short	0x0004
        /*0044*/ 	.byte	0x00, 0xf0, 0x11, 0x00


	//----- nvinfo : EIATTR_KPARAM_INFO
	.align		4
.L_180:
        /*0048*/ 	.byte	0x04, 0x17
        /*004a*/ 	.short	(.L_182 - .L_181)
.L_181:
        /*004c*/ 	.word	0x00000000
        /*0050*/ 	.short	0x0000
        /*0052*/ 	.short	0x0000
        /*0054*/ 	.byte	0x00, 0xf0, 0x11, 0x00


	//----- nvinfo : EIATTR_SPARSE_MMA_MASK
	.align		4
.L_182:
        /*0058*/ 	.byte	0x03, 0x50
        /*005a*/ 	.short	0x0000


	//----- nvinfo : EIATTR_MAXREG_COUNT
	.align		4
        /*005c*/ 	.byte	0x03, 0x1b
        /*005e*/ 	.short	0x00ff


	//----- nvinfo : EIATTR_MERCURY_ISA_VERSION
	.align		4
        /*0060*/ 	.byte	0x03, 0x5f
        /*0062*/ 	.short	0x0101


	//----- nvinfo : EIATTR_VRC_CTA_INIT_COUNT
	.align		4
        /*0064*/ 	.byte	0x02, 0x4a
	.zero		1
	.zero		1


	//----- nvinfo : EIATTR_EXIT_INSTR_OFFSETS
	.align		4
        /*0068*/ 	.byte	0x04, 0x1c
        /*006a*/ 	.short	(.L_184 - .L_183)


	//   ....[0]....
.L_183:
        /*006c*/ 	.word	0x000001f0


	//   ....[1]....
        /*0070*/ 	.word	0x000008d0


	//   ....[2]....
        /*0074*/ 	.word	0x00000c10


	//   ....[3]....
        /*0078*/ 	.word	0x00000e00


	//   ....[4]....
        /*007c*/ 	.word	0x00000f00


	//   ....[5]....
        /*0080*/ 	.word	0x00000f20


	//   ....[6]....
        /*0084*/ 	.word	0x000014c0


	//   ....[7]....
        /*0088*/ 	.word	0x000017f0


	//   ....[8]....
        /*008c*/ 	.word	0x000019b0


	//   ....[9]....
        /*0090*/ 	.word	0x000019e0


	//   ....[10]....
        /*0094*/ 	.word	0x00001a80


	//----- nvinfo : EIATTR_MAX_THREADS
	.align		4
.L_184:
        /*0098*/ 	.byte	0x04, 0x05
        /*009a*/ 	.short	(.L_186 - .L_185)
.L_185:
        /*009c*/ 	.word	0x00000080
        /*00a0*/ 	.word	0x00000001
        /*00a4*/ 	.word	0x00000001


	//----- nvinfo : EIATTR_CRS_STACK_SIZE
	.align		4
.L_186:
        /*00a8*/ 	.byte	0x04, 0x1e
        /*00aa*/ 	.short	(.L_188 - .L_187)
.L_187:
        /*00ac*/ 	.word	0x00000000


	//----- nvinfo : EIATTR_CBANK_PARAM_SIZE
	.align		4
.L_188:
        /*00b0*/ 	.byte	0x03, 0x19
        /*00b2*/ 	.short	0x0038


	//----- nvinfo : EIATTR_PARAM_CBANK
	.align		4
        /*00b4*/ 	.byte	0x04, 0x0a
        /*00b6*/ 	.short	(.L_190 - .L_189)
	.align		4
.L_189:
        /*00b8*/ 	.word	index@(.nv.constant0._ZN3cub18CUB_300001_SM_10006detail9transform16transform_kernelINS2_10policy_hubILb1EN4cuda3std3__45tupleIJN6thrust24THRUST_300001_SM_1000_NS6detail15normal_iteratorINSA_10device_ptrIfEEEEEEEE10policy1000EiNSB_10functional5actorINSJ_9compositeIJNSJ_16operator_adaptorINS7_10multipliesIvEEEENSK_INSL_IJNSM_INS7_5minusIvEEEENSK_INSJ_8argumentILj0EEEEENSK_INSJ_5valueIfEEEEEEEEES10_EEEEESF_JPfEEEvT0_iT1_T2_DpNS2_10kernel_argIT3_EE)
        /*00bc*/ 	.short	0x0380
        /*00be*/ 	.short	0x0038


	//----- nvinfo : EIATTR_SW_WAR
	.align		4
.L_190:
        /*00c0*/ 	.byte	0x04, 0x36
        /*00c2*/ 	.short	(.L_192 - .L_191)
.L_191:
        /*00c4*/ 	.word	0x00000008
.L_192:


//--------------------- .nv.info._ZN3cub18CUB_300001_SM_10006detail9transform16transform_kernelINS2_10policy_hubILb1EN4cuda3std3__45tupleIJN6thrust24THRUST_300001_SM_1000_NS6detail15normal_iteratorINSA_10device_ptrIfEEEEEEEE10policy1000ElNSB_10functional5actorINSJ_9compositeIJNSJ_16operator_adaptorINS7_7dividesIvEEEENSK_INSJ_8argumentILj0EEEEENSK_INSJ_5valueIiEEEEEEEEESF_JPfEEEvT0_iT1_T2_DpNS2_10kernel_argIT3_EE --------------------------
	.section	.nv.info._ZN3cub18CUB_300001_SM_10006detail9transform16transform_kernelINS2_10policy_hubILb1EN4cuda3std3__45tupleIJN6thrust24THRUST_300001_SM_1000_NS6detail15normal_iteratorINSA_10device_ptrIfEEEEEEEE10policy1000ElNSB_10functional5actorINSJ_9compositeIJNSJ_16operator_adaptorINS7_7dividesIvEEEENSK_INSJ_8argumentILj0EEEEENSK_INSJ_5valueIiEEEEEEEEESF_JPfEEEvT0_iT1_T2_DpNS2_10kernel_argIT3_EE,"",@"SHT_CUDA_INFO"
	.sectionflags	@""
	.align	4


	//----- nvinfo : EIATTR_CUDA_API_VERSION
	.align		4
        /*0000*/ 	.byte	0x04, 0x37
        /*0002*/ 	.short	(.L_194 - .L_193)
.L_193:
        /*0004*/ 	.word	0x00000082


	//----- nvinfo : EIATTR_KPARAM_INFO
	.align		4
.L_194:
        /*0008*/ 	.byte	0x04, 0x17
        /*000a*/ 	.short	(.L_196 - .L_195)
.L_195:
        /*000c*/ 	.word	0x00000000
        /*0010*/ 	.short	0x0004
        /*0012*/ 	.short	0x0020
        /*0014*/ 	.byte	0x00, 0xf0, 0x41, 0x00


	//----- nvinfo : EIATTR_KPARAM_INFO
	.align		4
.L_196:
        /*0018*/ 	.byte	0x04, 0x17
        /*001a*/ 	.short	(.L_198 - .L_197)
.L_197:
        /*001c*/ 	.word	0x00000000
        /*0020*/ 	.short	0x0003
        /*0022*/ 	.short	0x0018
        /*0024*/ 	.byte	0x00, 0xf0, 0x21, 0x00


	//----- nvinfo : EIATTR_KPARAM_INFO
	.align		4
.L_198:
        /*0028*/ 	.byte	0x04, 0x17
        /*002a*/ 	.short	(.L_200 - .L_199)
.L_199:
        /*002c*/ 	.word	0x00000000
        /*0030*/ 	.short	0x0002
        /*0032*/ 	.short	0x000c
        /*0034*/ 	.byte	0x00, 0xf0, 0x21, 0x00


	//----- nvinfo : EIATTR_KPARAM_INFO
	.align		4
.L_200:
        /*0038*/ 	.byte	0x04, 0x17
        /*003a*/ 	.short	(.L_202 - .L_201)
.L_201:
        /*003c*/ 	.word	0x00000000
        /*0040*/ 	.short	0x0001
        /*0042*/ 	.short	0x0008
        /*0044*/ 	.byte	0x00, 0xf0, 0x11, 0x00


	//----- nvinfo : EIATTR_KPARAM_INFO
	.align		4
.L_202:
        /*0048*/ 	.byte	0x04, 0x17
        /*004a*/ 	.short	(.L_204 - .L_203)
.L_203:
        /*004c*/ 	.word	0x00000000
        /*0050*/ 	.short	0x0000
        /*0052*/ 	.short	0x0000
        /*0054*/ 	.byte	0x00, 0xf0, 0x21, 0x00


	//----- nvinfo : EIATTR_SPARSE_MMA_MASK
	.align		4
.L_204:
        /*0058*/ 	.byte	0x03, 0x50
        /*005a*/ 	.short	0x0000


	//----- nvinfo : EIATTR_MAXREG_COUNT
	.align		4
        /*005c*/ 	.byte	0x03, 0x1b
        /*005e*/ 	.short	0x00ff


	//----- nvinfo : EIATTR_MERCURY_ISA_VERSION
	.align		4
        /*0060*/ 	.byte	0x03, 0x5f
        /*0062*/ 	.short	0x0101


	//----- nvinfo : EIATTR_VRC_CTA_INIT_COUNT
	.align		4
        /*0064*/ 	.byte	0x02, 0x4a
	.zero		1
	.zero		1


	//----- nvinfo : EIATTR_EXIT_INSTR_OFFSETS
	.align		4
        /*0068*/ 	.byte	0x04, 0x1c
        /*006a*/ 	.short	(.L_206 - .L_205)


	//   ....[0]....
.L_205:
        /*006c*/ 	.word	0x000002b0


	//   ....[1]....
        /*0070*/ 	.word	0x00000e40


	//   ....[2]....
        /*0074*/ 	.word	0x00001470


	//   ....[3]....
        /*0078*/ 	.word	0x000017c0


	//   ....[4]....
        /*007c*/ 	.word	0x000017f0


	//   ....[5]....
        /*0080*/ 	.word	0x00001920


	//   ....[6]....
        /*0084*/ 	.word	0x00001940


	//   ....[7]....
        /*0088*/ 	.word	0x000023b0


	//   ....[8]....
        /*008c*/ 	.word	0x00002880


	//   ....[9]....
        /*0090*/ 	.word	0x00002b30


	//   ....[10]....
        /*0094*/ 	.word	0x00002c70


	//----- nvinfo : EIATTR_MAX_THREADS
	.align		4
.L_206:
        /*0098*/ 	.byte	0x04, 0x05
        /*009a*/ 	.short	(.L_208 - .L_207)
.L_207:
        /*009c*/ 	.word	0x00000080
        /*00a0*/ 	.word	0x00000001
        /*00a4*/ 	.word	0x00000001


	//----- nvinfo : EIATTR_CRS_STACK_SIZE
	.align		4
.L_208:
        /*00a8*/ 	.byte	0x04, 0x1e
        /*00aa*/ 	.short	(.L_210 - .L_209)
.L_209:
        /*00ac*/ 	.word	0x00000000


	//----- nvinfo : EIATTR_CBANK_PARAM_SIZE
	.align		4
.L_210:
        /*00b0*/ 	.byte	0x03, 0x19
        /*00b2*/ 	.short	0x0030


	//----- nvinfo : EIATTR_PARAM_CBANK
	.align		4
        /*00b4*/ 	.byte	0x04, 0x0a
        /*00b6*/ 	.short	(.L_212 - .L_211)
	.align		4
.L_211:
        /*00b8*/ 	.word	index@(.nv.constant0._ZN3cub18CUB_300001_SM_10006detail9transform16transform_kernelINS2_10policy_hubILb1EN4cuda3std3__45tupleIJN6thrust24THRUST_300001_SM_1000_NS6detail15normal_iteratorINSA_10device_ptrIfEEEEEEEE10policy1000ElNSB_10functional5actorINSJ_9compositeIJNSJ_16operator_adaptorINS7_7dividesIvEEEENSK_INSJ_8argumentILj0EEEEENSK_INSJ_5valueIiEEEEEEEEESF_JPfEEEvT0_iT1_T2_DpNS2_10kernel_argIT3_EE)
        /*00bc*/ 	.short	0x0380
        /*00be*/ 	.short	0x0030


	//----- nvinfo : EIATTR_SW_WAR
	.align		4
.L_212:
        /*00c0*/ 	.byte	0x04, 0x36
        /*00c2*/ 	.short	(.L_214 - .L_213)
.L_213:
        /*00c4*/ 	.word	0x00000008
.L_214:


//--------------------- .nv.info._ZN3cub18CUB_300001_SM_10006detail9transform16transform_kernelINS2_10policy_hubILb1EN4cuda3std3__45tupleIJN6thrust24THRUST_300001_SM_1000_NS6detail15normal_iteratorINSA_10device_ptrIfEEEEEEEE10policy1000EiNSB_10functional5actorINSJ_9compositeIJNSJ_16operator_adaptorINS7_7dividesIvEEEENSK_INSJ_8argumentILj0EEEEENSK_INSJ_5valueIiEEEEEEEEESF_JPfEEEvT0_iT1_T2_DpNS2_10kernel_argIT3_EE --------------------------
	.section	.nv.info._ZN3cub18CUB_300001_SM_10006detail9transform16transform_kernelINS2_10policy_hubILb1EN4cuda3std3__45tupleIJN6thrust24THRUST_300001_SM_1000_NS6detail15normal_iteratorINSA_10device_ptrIfEEEEEEEE10policy1000EiNSB_10functional5actorINSJ_9compositeIJNSJ_16operator_adaptorINS7_7dividesIvEEEENSK_INSJ_8argumentILj0EEEEENSK_INSJ_5valueIiEEEEEEEEESF_JPfEEEvT0_iT1_T2_DpNS2_10kernel_argIT3_EE,"",@"SHT_CUDA_INFO"
	.sectionflags	@""
	.align	4


	//----- nvinfo : EIATTR_CUDA_API_VERSION
	.align		4
        /*0000*/ 	.byte	0x04, 0x37
        /*0002*/ 	.short	(.L_216 - .L_215)
.L_215:
        /*0004*/ 	.word	0x00000082


	//----- nvinfo : EIATTR_KPARAM_INFO
	.align		4
.L_216:
        /*0008*/ 	.byte	0x04, 0x17
        /*000a*/ 	.short	(.L_218 - .L_217)
.L_217:
        /*000c*/ 	.word	0x00000000
        /*0010*/ 	.short	0x0004
        /*0012*/ 	.short	0x0018
        /*0014*/ 	.byte	0x00, 0xf0, 0x41, 0x00


	//----- nvinfo : EIATTR_KPARAM_INFO
	.align		4
.L_218:
        /*0018*/ 	.byte	0x04, 0x17
        /*001a*/ 	.short	(.L_220 - .L_219)
.L_219:
        /*001c*/ 	.word	0x00000000
        /*0020*/ 	.short	0x0003
        /*0022*/ 	.short	0x0010
        /*0024*/ 	.byte	0x00, 0xf0, 0x21, 0x00


	//----- nvinfo : EIATTR_KPARAM_INFO
	.align		4
.L_220:
        /*0028*/ 	.byte	0x04, 0x17
        /*002a*/ 	.short	(.L_222 - .L_221)
.L_221:
        /*002c*/ 	.word	0x00000000
        /*0030*/ 	.short	0x0002
        /*0032*/ 	.short	0x0008
        /*0034*/ 	.byte	0x00, 0xf0, 0x21, 0x00


	//----- nvinfo : EIATTR_KPARAM_INFO
	.align		4
.L_222:
        /*0038*/ 	.byte	0x04, 0x17
        /*003a*/ 	.short	(.L_224 - .L_223)
.L_223:
        /*003c*/ 	.word	0x00000000
        /*0040*/ 	.short	0x0001
        /*0042*/ 	.short	0x0004
        /*0044*/ 	.byte	0x00, 0xf0, 0x11, 0x00


	//----- nvinfo : EIATTR_KPARAM_INFO
	.align		4
.L_224:
        /*0048*/ 	.byte	0x04, 0x17
        /*004a*/ 	.short	(.L_226 - .L_225)
.L_225:
        /*004c*/ 	.word	0x00000000
        /*0050*/ 	.short	0x0000
        /*0052*/ 	.short	0x0000
        /*0054*/ 	.byte	0x00, 0xf0, 0x11, 0x00


	//----- nvinfo : EIATTR_SPARSE_MMA_MASK
	.align		4
.L_226:
        /*0058*/ 	.byte	0x03, 0x50
        /*005a*/ 	.short	0x0000


	//----- nvinfo : EIATTR_MAXREG_COUNT
	.align		4
        /*005c*/ 	.byte	0x03, 0x1b
        /*005e*/ 	.short	0x00ff


	//----- nvinfo : EIATTR_MERCURY_ISA_VERSION
	.align		4
        /*0060*/ 	.byte	0x03, 0x5f
        /*0062*/ 	.short	0x0101


	//----- nvinfo : EIATTR_VRC_CTA_INIT_COUNT
	.align		4
        /*0064*/ 	.byte	0x02, 0x4a
	.zero		1
	.zero		1


	//----- nvinfo : EIATTR_EXIT_INSTR_OFFSETS
	.align		4
        /*0068*/ 	.byte	0x04, 0x1c
        /*006a*/ 	.short	(.L_228 - .L_227)


	//   ....[0]....
.L_227:
        /*006c*/ 	.word	0x00000210


	//   ....[1]....
        /*0070*/ 	.word	0x00000c60


	//   ....[2]....
        /*0074*/ 	.word	0x00001130


	//   ....[3]....
        /*0078*/ 	.word	0x000013e0


	//   ....[4]....
        /*007c*/ 	.word	0x00001520


	//   ....[5]....
        /*0080*/ 	.word	0x00001540


	//   ....[6]....
        /*0084*/ 	.word	0x000020d0


	//   ....[7]....
        /*0088*/ 	.word	0x00002700


	//   ....[8]....
        /*008c*/ 	.word	0x00002a50


	//   ....[9]....
        /*0090*/ 	.word	0x00002a80


	//   ....[10]....
        /*0094*/ 	.word	0x00002bb0


	//----- nvinfo : EIATTR_MAX_THREADS
	.align		4
.L_228:
        /*0098*/ 	.byte	0x04, 0x05
        /*009a*/ 	.short	(.L_230 - .L_229)
.L_229:
        /*009c*/ 	.word	0x00000080
        /*00a0*/ 	.word	0x00000001
        /*00a4*/ 	.word	0x00000001


	//----- nvinfo : EIATTR_CRS_STACK_SIZE
	.align		4
.L_230:
        /*00a8*/ 	.byte	0x04, 0x1e
        /*00aa*/ 	.short	(.L_232 - .L_231)
.L_231:
        /*00ac*/ 	.word	0x00000000


	//----- nvinfo : EIATTR_CBANK_PARAM_SIZE
	.align		4
.L_232:
        /*00b0*/ 	.byte	0x03, 0x19
        /*00b2*/ 	.short	0x0028


	//----- nvinfo : EIATTR_PARAM_CBANK
	.align		4
        /*00b4*/ 	.byte	0x04, 0x0a
        /*00b6*/ 	.short	(.L_234 - .L_233)
	.align		4
.L_233:
        /*00b8*/ 	.word	index@(.nv.constant0._ZN3cub18CUB_300001_SM_10006detail9transform16transform_kernelINS2_10policy_hubILb1EN4cuda3std3__45tupleIJN6thrust24THRUST_300001_SM_1000_NS6detail15normal_iteratorINSA_10device_ptrIfEEEEEEEE10policy1000EiNSB_10functional5actorINSJ_9compositeIJNSJ_16operator_adaptorINS7_7dividesIvEEEENSK_INSJ_8argumentILj0EEEEENSK_INSJ_5valueIiEEEEEEEEESF_JPfEEEvT0_iT1_T2_DpNS2_10kernel_argIT3_EE)
        /*00bc*/ 	.short	0x0380
        /*00be*/ 	.short	0x0028


	//----- nvinfo : EIATTR_SW_WAR
	.align		4
.L_234:
        /*00c0*/ 	.byte	0x04, 0x36
        /*00c2*/ 	.short	(.L_236 - .L_235)
.L_235:
        /*00c4*/ 	.word	0x00000008
.L_236:


//--------------------- .nv.info._ZN3cub18CUB_300001_SM_10006detail8for_each13static_kernelINS2_12policy_hub_t12policy_500_tElN6thrust24THRUST_300001_SM_1000_NS8cuda_cub10__tabulate7functorINS7_6detail15normal_iteratorINS7_10device_ptrIfEEEENS7_6system6detail7generic6detail22compute_sequence_valueIfvEElEEEEvT0_T1_ --------------------------
	.section	.nv.info._ZN3cub18CUB_300001_SM_10006detail8for_each13static_kernelINS2_12policy_hub_t12policy_500_tElN6thrust24THRUST_300001_SM_1000_NS8cuda_cub10__tabulate7functorINS7_6detail15normal_iteratorINS7_10device_ptrIfEEEENS7_6system6detail7generic6detail22compute_sequence_valueIfvEElEEEEvT0_T1_,"",@"SHT_CUDA_INFO"
	.sectionflags	@""
	.align	4


	//----- nvinfo : EIATTR_CUDA_API_VERSION
	.align		4
        /*0000*/ 	.byte	0x04, 0x37
        /*0002*/ 	.short	(.L_238 - .L_237)
.L_237:
        /*0004*/ 	.word	0x00000082


	//----- nvinfo : EIATTR_KPARAM_INFO
	.align		4
.L_238:
        /*0008*/ 	.byte	0x04, 0x17
        /*000a*/ 	.short	(.L_240 - .L_239)
.L_239:
        /*000c*/ 	.word	0x00000000
        /*0010*/ 	.short	0x0001
        /*0012*/ 	.short	0x0008
        /*0014*/ 	.byte	0x00, 0xf0, 0x41, 0x00


	//----- nvinfo : EIATTR_KPARAM_INFO
	.align		4
.L_240:
        /*0018*/ 	.byte	0x04, 0x17
        /*001a*/ 	.short	(.L_242 - .L_241)
.L_241:
        /*001c*/ 	.word	0x00000000
        /*0020*/ 	.short	0x0000
        /*0022*/ 	.short	0x0000
        /*0024*/ 	.byte	0x00, 0xf0, 0x21, 0x00


	//----- nvinfo : EIATTR_SPARSE_MMA_MASK
	.align		4
.L_242:
        /*0028*/ 	.byte	0x03, 0x50
        /*002a*/ 	.short	0x0000


	//----- nvinfo : EIATTR_MAXREG_COUNT
	.align		4
        /*002c*/ 	.byte	0x03, 0x1b
        /*002e*/ 	.short	0x00ff


	//----- nvinfo : EIATTR_MERCURY_ISA_VERSION
	.align		4
        /*0030*/ 	.byte	0x03, 0x5f
        /*0032*/ 	.short	0x0101


	//----- nvinfo : EIATTR_VRC_CTA_INIT_COUNT
	.align		4
        /*0034*/ 	.byte	0x02, 0x4a
	.zero		1
	.zero		1


	//----- nvinfo : EIATTR_EXIT_INSTR_OFFSETS
	.align		4
        /*0038*/ 	.byte	0x04, 0x1c
        /*003a*/ 	.short	(.L_244 - .L_243)


	//   ....[0]....
.L_243:
        /*003c*/ 	.word	0x00000190


	//   ....[1]....
        /*0040*/ 	.word	0x000002f0


	//   ....[2]....
        /*0044*/ 	.word	0x00000390


	//----- nvinfo : EIATTR_MAX_THREADS
	.align		4
.L_244:
        /*0048*/ 	.byte	0x04, 0x05
        /*004a*/ 	.short	(.L_246 - .L_245)
.L_245:
        /*004c*/ 	.word	0x00000100
        /*0050*/ 	.word	0x00000001
        /*0054*/ 	.word	0x00000001


	//----- nvinfo : EIATTR_CRS_STACK_SIZE
	.align		4
.L_246:
        /*0058*/ 	.byte	0x04, 0x1e
        /*005a*/ 	.short	(.L_248 - .L_247)
.L_247:
        /*005c*/ 	.word	0x00000000


	//----- nvinfo : EIATTR_CBANK_PARAM_SIZE
	.align		4
.L_248:
        /*0060*/ 	.byte	0x03, 0x19
        /*0062*/ 	.short	0x0018


	//----- nvinfo : EIATTR_PARAM_CBANK
	.align		4
        /*0064*/ 	.byte	0x04, 0x0a
        /*0066*/ 	.short	(.L_250 - .L_249)
	.align		4
.L_249:
        /*0068*/ 	.word	index@(.nv.constant0._ZN3cub18CUB_300001_SM_10006detail8for_each13static_kernelINS2_12policy_hub_t12policy_500_tElN6thrust24THRUST_300001_SM_1000_NS8cuda_cub10__tabulate7functorINS7_6detail15normal_iteratorINS7_10device_ptrIfEEEENS7_6system6detail7generic6detail22compute_sequence_valueIfvEElEEEEvT0_T1_)
        /*006c*/ 	.short	0x0380
        /*006e*/ 	.short	0x0018


	//----- nvinfo : EIATTR_SW_WAR
	.align		4
.L_250:
        /*0070*/ 	.byte	0x04, 0x36
        /*0072*/ 	.short	(.L_252 - .L_251)
.L_251:
        /*0074*/ 	.word	0x00000008
.L_252:


//--------------------- .nv.info._ZN3cub18CUB_300001_SM_10006detail8for_each13static_kernelINS2_12policy_hub_t12policy_500_tEmN6thrust24THRUST_300001_SM_1000_NS8cuda_cub20__uninitialized_fill7functorINS7_10device_ptrIfEEfEEEEvT0_T1_ --------------------------
	.section	.nv.info._ZN3cub18CUB_300001_SM_10006detail8for_each13static_kernelINS2_12policy_hub_t12policy_500_tEmN6thrust24THRUST_300001_SM_1000_NS8cuda_cub20__uninitialized_fill7functorINS7_10device_ptrIfEEfEEEEvT0_T1_,"",@"SHT_CUDA_INFO"
	.sectionflags	@""
	.align	4


	//----- nvinfo : EIATTR_CUDA_API_VERSION
	.align		4
        /*0000*/ 	.byte	0x04, 0x37
        /*0002*/ 	.short	(.L_254 - .L_253)
.L_253:
        /*0004*/ 	.word	0x00000082


	//----- nvinfo : EIATTR_KPARAM_INFO
	.align		4
.L_254:
        /*0008*/ 	.byte	0x04, 0x17
        /*000a*/ 	.short	(.L_256 - .L_255)
.L_255:
        /*000c*/ 	.word	0x00000000
        /*0010*/ 	.short	0x0001
        /*0012*/ 	.short	0x0008
        /*0014*/ 	.byte	0x00, 0xf0, 0x41, 0x00


	//----- nvinfo : EIATTR_KPARAM_INFO
	.align		4
.L_256:
        /*0018*/ 	.byte	0x04, 0x17
        /*001a*/ 	.short	(.L_258 - .L_257)
.L_257:
        /*001c*/ 	.word	0x00000000
        /*0020*/ 	.short	0x0000
        /*0022*/ 	.short	0x0000
        /*0024*/ 	.byte	0x00, 0xf0, 0x21, 0x00


	//----- nvinfo : EIATTR_SPARSE_MMA_MASK
	.align		4
.L_258:
        /*0028*/ 	.byte	0x03, 0x50
        /*002a*/ 	.short	0x0000


	//----- nvinfo : EIATTR_MAXREG_COUNT
	.align		4
        /*002c*/ 	.byte	0x03, 0x1b
        /*002e*/ 	.short	0x00ff


	//----- nvinfo : EIATTR_MERCURY_ISA_VERSION
	.align		4
        /*0030*/ 	.byte	0x03, 0x5f
        /*0032*/ 	.short	0x0101


	//----- nvinfo : EIATTR_VRC_CTA_INIT_COUNT
	.align		4
        /*0034*/ 	.byte	0x02, 0x4a
	.zero		1
	.zero		1


	//----- nvinfo : EIATTR_EXIT_INSTR_OFFSETS
	.align		4
        /*0038*/ 	.byte	0x04, 0x1c
        /*003a*/ 	.short	(.L_260 - .L_259)


	//   ....[0]....
.L_259:
        /*003c*/ 	.word	0x00000130


	//   ....[1]....
        /*0040*/ 	.word	0x00000230


	//   ....[2]....
        /*0044*/ 	.word	0x00000260


	//----- nvinfo : EIATTR_MAX_THREADS
	.align		4
.L_260:
        /*0048*/ 	.byte	0x04, 0x05
        /*004a*/ 	.short	(.L_262 - .L_261)
.L_261:
        /*004c*/ 	.word	0x00000100
        /*0050*/ 	.word	0x00000001
        /*0054*/ 	.word	0x00000001


	//----- nvinfo : EIATTR_CBANK_PARAM_SIZE
	.align		4
.L_262:
        /*0058*/ 	.byte	0x03, 0x19
        /*005a*/ 	.short	0x0018


	//----- nvinfo : EIATTR_PARAM_CBANK
	.align		4
        /*005c*/ 	.byte	0x04, 0x0a
        /*005e*/ 	.short	(.L_264 - .L_263)
	.align		4
.L_263:
        /*0060*/ 	.word	index@(.nv.constant0._ZN3cub18CUB_300001_SM_10006detail8for_each13static_kernelINS2_12policy_hub_t12policy_500_tEmN6thrust24THRUST_300001_SM_1000_NS8cuda_cub20__uninitialized_fill7functorINS7_10device_ptrIfEEfEEEEvT0_T1_)
        /*0064*/ 	.short	0x0380
        /*0066*/ 	.short	0x0018


	//----- nvinfo : EIATTR_SW_WAR
	.align		4
.L_264:
        /*0068*/ 	.byte	0x04, 0x36
        /*006a*/ 	.short	(.L_266 - .L_265)
.L_265:
        /*006c*/ 	.word	0x00000008
.L_266:


//--------------------- .nv.info._ZN3cub18CUB_300001_SM_10006detail11EmptyKernelIvEEvv --------------------------
	.section	.nv.info._ZN3cub18CUB_300001_SM_10006detail11EmptyKernelIvEEvv,"",@"SHT_CUDA_INFO"
	.sectionflags	@""
	.align	4


	//----- nvinfo : EIATTR_CUDA_API_VERSION
	.align		4
        /*0000*/ 	.byte	0x04, 0x37
        /*0002*/ 	.short	(.L_268 - .L_267)
.L_267:
        /*0004*/ 	.word	0x00000082


	//----- nvinfo : EIATTR_SPARSE_MMA_MASK
	.align		4
.L_268:
        /*0008*/ 	.byte	0x03, 0x50
        /*000a*/ 	.short	0x0000


	//----- nvinfo : EIATTR_MAXREG_COUNT
	.align		4
        /*000c*/ 	.byte	0x03, 0x1b
        /*000e*/ 	.short	0x00ff


	//----- nvinfo : EIATTR_MERCURY_ISA_VERSION
	.align		4
        /*0010*/ 	.byte	0x03, 0x5f
        /*0012*/ 	.short	0x0101


	//----- nvinfo : EIATTR_VRC_CTA_INIT_COUNT
	.align		4
        /*0014*/ 	.byte	0x02, 0x4a
	.zero		1
	.zero		1


	//----- nvinfo : EIATTR_EXIT_INSTR_OFFSETS
	.align		4
        /*0018*/ 	.byte	0x04, 0x1c
        /*001a*/ 	.short	(.L_270 - .L_269)


	//   ....[0]....
.L_269:
        /*001c*/ 	.word	0x00000010


	//----- nvinfo : EIATTR_SW_WAR
	.align		4
.L_270:
        /*0020*/ 	.byte	0x04, 0x36
        /*0022*/ 	.short	(.L_272 - .L_271)
.L_271:
        /*0024*/ 	.word	0x00000008
.L_272:


//--------------------- .nv.callgraph             --------------------------
	.section	.nv.callgraph,"",@"SHT_CUDA_CALLGRAPH"
	.align	4
	.sectionentsize	8
	.align		4
        /*0000*/ 	.word	0x00000000
	.align		4
        /*0004*/ 	.word	0xffffffff
	.align		4
        /*0008*/ 	.word	0x00000000
	.align		4
        /*000c*/ 	.word	0xfffffffe
	.align		4
        /*0010*/ 	.word	0x00000000
	.align		4
        /*0014*/ 	.word	0xfffffffd
	.align		4
        /*0018*/ 	.word	0x00000000
	.align		4
        /*001c*/ 	.word	0xfffffffc


//--------------------- .nv.constant4             --------------------------
	.section	.nv.constant4,"a",@progbits
	.align	8
	.align		8
.nv.constant4:
        /*0000*/ 	.dword	_ZN30_INTERNAL_65b84073_4_k_cu_main4cuda3std3__45__cpo5beginE
	.align		8
        /*0008*/ 	.dword	_ZN30_INTERNAL_65b84073_4_k_cu_main4cuda3std3__45__cpo3endE
	.align		8
        /*0010*/ 	.dword	_ZN30_INTERNAL_65b84073_4_k_cu_main4cuda3std3__45__cpo6cbeginE
	.align		8
        /*0018*/ 	.dword	_ZN30_INTERNAL_65b84073_4_k_cu_main4cuda3std3__45__cpo4cendE
	.align		8
        /*0020*/ 	.dword	_ZN30_INTERNAL_65b84073_4_k_cu_main4cuda3std3__45__cpo6rbeginE
	.align		8
        /*0028*/ 	.dword	_ZN30_INTERNAL_65b84073_4_k_cu_main4cuda3std3__45__cpo4rendE
	.align		8
        /*0030*/ 	.dword	_ZN30_INTERNAL_65b84073_4_k_cu_main4cuda3std3__45__cpo7crbeginE
	.align		8
        /*0038*/ 	.dword	_ZN30_INTERNAL_65b84073_4_k_cu_main4cuda3std3__45__cpo5crendE
	.align		8
        /*0040*/ 	.dword	_ZN30_INTERNAL_65b84073_4_k_cu_main4cuda3std3__432_GLOBAL__N__65b84073_4_k_cu_main6ignoreE
	.align		8
        /*0048*/ 	.dword	_ZN30_INTERNAL_65b84073_4_k_cu_main4cuda3std3__419piecewise_constructE
	.align		8
        /*0050*/ 	.dword	_ZN30_INTERNAL_65b84073_4_k_cu_main4cuda3std3__48in_placeE
	.align		8
        /*0058*/ 	.dword	_ZN30_INTERNAL_65b84073_4_k_cu_main4cuda3std3__420unreachable_sentinelE
	.align		8
        /*0060*/ 	.dword	_ZN30_INTERNAL_65b84073_4_k_cu_main4cuda3std3__47nulloptE
	.align		8
        /*0068*/ 	.dword	_ZN30_INTERNAL_65b84073_4_k_cu_main4cuda3std3__48unexpectE
	.align		8
        /*0070*/ 	.dword	_ZN30_INTERNAL_65b84073_4_k_cu_main4cuda3std6ranges3__45__cpo4swapE
	.align		8
        /*0078*/ 	.dword	_ZN30_INTERNAL_65b84073_4_k_cu_main4cuda3std6ranges3__45__cpo9iter_moveE
	.align		8
        /*0080*/ 	.dword	_ZN30_INTERNAL_65b84073_4_k_cu_main4cuda3std6ranges3__45__cpo5beginE
	.align		8
        /*0088*/ 	.dword	_ZN30_INTERNAL_65b84073_4_k_cu_main4cuda3std6ranges3__45__cpo3endE
	.align		8
        /*0090*/ 	.dword	_ZN30_INTERNAL_65b84073_4_k_cu_main4cuda3std6ranges3__45__cpo6cbeginE
	.align		8
        /*0098*/ 	.dword	_ZN30_INTERNAL_65b84073_4_k_cu_main4cuda3std6ranges3__45__cpo4cendE
	.align		8
        /*00a0*/ 	.dword	_ZN30_INTERNAL_65b84073_4_k_cu_main4cuda3std6ranges3__45__cpo7advanceE
	.align		8
        /*00a8*/ 	.dword	_ZN30_INTERNAL_65b84073_4_k_cu_main4cuda3std6ranges3__45__cpo9iter_swapE
	.align		8
        /*00b0*/ 	.dword	_ZN30_INTERNAL_65b84073_4_k_cu_main4cuda3std6ranges3__45__cpo4nextE
	.align		8
        /*00b8*/ 	.dword	_ZN30_INTERNAL_65b84073_4_k_cu_main4cuda3std6ranges3__45__cpo4prevE
	.align		8
        /*00c0*/ 	.dword	_ZN30_INTERNAL_65b84073_4_k_cu_main4cuda3std6ranges3__45__cpo4dataE
	.align		8
        /*00c8*/ 	.dword	_ZN30_INTERNAL_65b84073_4_k_cu_main4cuda3std6ranges3__45__cpo5cdataE
	.align		8
        /*00d0*/ 	.dword	_ZN30_INTERNAL_65b84073_4_k_cu_main4cuda3std6ranges3__45__cpo4sizeE
	.align		8
        /*00d8*/ 	.dword	_ZN30_INTERNAL_65b84073_4_k_cu_main4cuda3std6ranges3__45__cpo5ssizeE
	.align		8
        /*00e0*/ 	.dword	_ZN30_INTERNAL_65b84073_4_k_cu_main4cuda3std6ranges3__45__cpo8distanceE
	.align		8
        /*00e8*/ 	.dword	_ZN30_INTERNAL_65b84073_4_k_cu_main6thrust24THRUST_300001_SM_1000_NS8cuda_cub3parE
	.align		8
        /*00f0*/ 	.dword	_ZN30_INTERNAL_65b84073_4_k_cu_main6thrust24THRUST_300001_SM_1000_NS8cuda_cub10par_nosyncE
	.align		8
        /*00f8*/ 	.dword	_ZN30_INTERNAL_65b84073_4_k_cu_main6thrust24THRUST_300001_SM_1000_NS6system6detail10sequential3seqE
	.align		8
        /*0100*/ 	.dword	_ZN30_INTERNAL_65b84073_4_k_cu_main6thrust24THRUST_300001_SM_1000_NS12placeholders2_1E
	.align		8
        /*0108*/ 	.dword	_ZN30_INTERNAL_65b84073_4_k_cu_main6thrust24THRUST_300001_SM_1000_NS12placeholders2_2E
	.align		8
        /*0110*/ 	.dword	_ZN30_INTERNAL_65b84073_4_k_cu_main6thrust24THRUST_300001_SM_1000_NS12placeholders2_3E
	.align		8
        /*0118*/ 	.dword	_ZN30_INTERNAL_65b84073_4_k_cu_main6thrust24THRUST_300001_SM_1000_NS12placeholders2_4E
	.align		8
        /*0120*/ 	.dword	_ZN30_INTERNAL_65b84073_4_k_cu_main6thrust24THRUST_300001_SM_1000_NS12placeholders2_5E
	.align		8
        /*0128*/ 	.dword	_ZN30_INTERNAL_65b84073_4_k_cu_main6thrust24THRUST_300001_SM_1000_NS12placeholders2_6E
	.align		8
        /*0130*/ 	.dword	_ZN30_INTERNAL_65b84073_4_k_cu_main6thrust24THRUST_300001_SM_1000_NS12placeholders2_7E
	.align		8
        /*0138*/ 	.dword	_ZN30_INTERNAL_65b84073_4_k_cu_main6thrust24THRUST_300001_SM_1000_NS12placeholders2_8E
	.align		8
        /*0140*/ 	.dword	_ZN30_INTERNAL_65b84073_4_k_cu_main6thrust24THRUST_300001_SM_1000_NS12placeholders2_9E
	.align		8
        /*0148*/ 	.dword	_ZN30_INTERNAL_65b84073_4_k_cu_main6thrust24THRUST_300001_SM_1000_NS12placeholders3_10E
	.align		8
        /*0150*/ 	.dword	_ZN30_INTERNAL_65b84073_4_k_cu_main6thrust24THRUST_300001_SM_1000_NS3seqE


//--------------------- .text._ZN3cub18CUB_300001_SM_10006detail9transform16transform_kernelINS2_10policy_hubILb1EN4cuda3std3__45tupleIJN6thrust24THRUST_300001_SM_1000_NS6detail15normal_iteratorINSA_10device_ptrIfEEEEEEEE10policy1000El6SqrtOfSF_JPfEEEvT0_iT1_T2_DpNS2_10kernel_argIT3_EE --------------------------
	.section	.text._ZN3cub18CUB_300001_SM_10006detail9transform16transform_kernelINS2_10policy_hubILb1EN4cuda3std3__45tupleIJN6thrust24THRUST_300001_SM_1000_NS6detail15normal_iteratorINSA_10device_ptrIfEEEEEEEE10policy1000El6SqrtOfSF_JPfEEEvT0_iT1_T2_DpNS2_10kernel_argIT3_EE,"ax",@progbits
	.align	128
        .global         _ZN3cub18CUB_300001_SM_10006detail9transform16transform_kernelINS2_10policy_hubILb1EN4cuda3std3__45tupleIJN6thrust24THRUST_300001_SM_1000_NS6detail15normal_iteratorINSA_10device_ptrIfEEEEEEEE10policy1000El6SqrtOfSF_JPfEEEvT0_iT1_T2_DpNS2_10kernel_argIT3_EE
        .type           _ZN3cub18CUB_300001_SM_10006detail9transform16transform_kernelINS2_10policy_hubILb1EN4cuda3std3__45tupleIJN6thrust24THRUST_300001_SM_1000_NS6detail15normal_iteratorINSA_10device_ptrIfEEEEEEEE10policy1000El6SqrtOfSF_JPfEEEvT0_iT1_T2_DpNS2_10kernel_argIT3_EE,@function
        .size           _ZN3cub18CUB_300001_SM_10006detail9transform16transform_kernelINS2_10policy_hubILb1EN4cuda3std3__45tupleIJN6thrust24THRUST_300001_SM_1000_NS6detail15normal_iteratorINSA_10device_ptrIfEEEEEEEE10policy1000El6SqrtOfSF_JPfEEEvT0_iT1_T2_DpNS2_10kernel_argIT3_EE,(.L_x_614 - _ZN3cub18CUB_300001_SM_10006detail9transform16transform_kernelINS2_10policy_hubILb1EN4cuda3std3__45tupleIJN6thrust24THRUST_300001_SM_1000_NS6detail15normal_iteratorINSA_10device_ptrIfEEEEEEEE10policy1000El6SqrtOfSF_JPfEEEvT0_iT1_T2_DpNS2_10kernel_argIT3_EE)
        .other          _ZN3cub18CUB_300001_SM_10006detail9transform16transform_kernelINS2_10policy_hubILb1EN4cuda3std3__45tupleIJN6thrust24THRUST_300001_SM_1000_NS6detail15normal_iteratorINSA_10device_ptrIfEEEEEEEE10policy1000El6SqrtOfSF_JPfEEEvT0_iT1_T2_DpNS2_10kernel_argIT3_EE,@"STO_CUDA_ENTRY STV_DEFAULT"
_ZN3cub18CUB_300001_SM_10006detail9transform16transform_kernelINS2_10policy_hubILb1EN4cuda3std3__45tupleIJN6thrust24THRUST_300001_SM_1000_NS6detail15normal_iteratorINSA_10device_ptrIfEEEEEEEE10policy1000El6SqrtOfSF_JPfEEEvT0_iT1_T2_DpNS2_10kernel_argIT3_EE:
.text._ZN3cub18CUB_300001_SM_10006detail9transform16transform_kernelINS2_10policy_hubILb1EN4cuda3std3__45tupleIJN6thrust24THRUST_300001_SM_1000_NS6detail15normal_iteratorINSA_10device_ptrIfEEEEEEEE10policy1000El6SqrtOfSF_JPfEEEvT0_iT1_T2_DpNS2_10kernel_argIT3_EE:
[----:B------:R-:W-:Y:S08]  /*0000*/  LDC R1, c[0x0][0x37c] ;  /* 0x0000df00ff017b82 */ /* 0x000ff00000000800 */
[----:B------:R-:W0:Y:S01]  /*0010*/  LDC R0, c[0x0][0x388] ;  /* 0x0000e200ff007b82 */ /* 0x000e220000000800 */
[----:B------:R-:W1:Y:S01]  /*0020*/  LDCU.64 UR6, c[0x0][0x380] ;  /* 0x00007000ff0677ac */ /* 0x000e620008000a00 */
[----:B------:R-:W2:Y:S01]  /*0030*/  S2R R2, SR_TID.X ;  /* 0x0000000000027919 */ /* 0x000ea20000002100 */
[----:B------:R-:W-:Y:S05]  /*0040*/  BSSY.RECONVERGENT B0, `(.L_x_0) ;  /* 0x000001a000007945 */ /* 0x000fea0003800200 */
[----:B------:R-:W3:Y:S01]  /*0050*/  S2UR UR4, SR_CTAID.X ;  /* 0x00000000000479c3 */ /* 0x000ee20000002500 */
[----:B0-----:R-:W-:-:S04]  /*0060*/  SHF.L.U32 R3, R0, 0x7, RZ ;  /* 0x0000000700037819 */ /* 0x001fc800000006ff */
[----:B------:R-:W-:Y:S01]  /*0070*/  SHF.R.S32.HI R6, RZ, 0x1f, R3 ;  /* 0x0000001fff067819 */ /* 0x000fe20000011403 */
[----:B---3--:R-:W-:-:S04]  /*0080*/  IMAD.WIDE.U32 R4, R3, UR4, RZ ;  /* 0x0000000403047c25 */ /* 0x008fc8000f8e00ff */
[----:B------:R-:W-:Y:S01]  /*0090*/  IMAD R11, R6, UR4, RZ ;  /* 0x00000004060b7c24 */ /* 0x000fe2000f8e02ff */
[----:B-1----:R-:W-:Y:S01]  /*00a0*/  IADD3 R8, P1, PT, -R4, UR6, RZ ;  /* 0x0000000604087c10 */ /* 0x002fe2000ff3e1ff */
[----:B--2---:R-:W-:-:S03]  /*00b0*/  IMAD.SHL.U32 R10, R2, 0x80, RZ ;  /* 0x00000080020a7824 */ /* 0x004fc600078e00ff */
[----:B------:R-:W-:Y:S02]  /*00c0*/  IADD3 R11, PT, PT, R5, R11, RZ ;  /* 0x0000000b050b7210 */ /* 0x000fe40007ffe0ff */
[----:B------:R-:W-:Y:S02]  /*00d0*/  ISETP.LT.U32.AND P0, PT, R8, R3, PT ;  /* 0x000000030800720c */ /* 0x000fe40003f01070 */
[----:B------:R-:W-:-:S04]  /*00e0*/  IADD3.X R7, PT, PT, ~R11, UR7, RZ, P1, !PT ;  /* 0x000000070b077c10 */ /* 0x000fc80008ffe5ff */
[----:B------:R-:W-:-:S04]  /*00f0*/  ISETP.LT.AND.EX P0, PT, R7, R6, PT, P0 ;  /* 0x000000060700720c */ /* 0x000fc80003f01300 */
[----:B------:R-:W-:-:S04]  /*0100*/  SEL R8, R8, R3, P0 ;  /* 0x0000000308087207 */ /* 0x000fc80000000000 */
[----:B------:R-:W-:-:S04]  /*0110*/  SHF.L.U32 R9, R8, 0x2, RZ ;  /* 0x0000000208097819 */ /* 0x000fc800000006ff */
[----:B------:R-:W-:-:S13]  /*0120*/  ISETP.GE.AND P0, PT, R10, R9, PT ;  /* 0x000000090a00720c */ /* 0x000fda0003f06270 */
[----:B------:R-:W-:Y:S05]  /*0130*/  @P0 BRA `(.L_x_1) ;  /* 0x0000000000280947 */ /* 0x000fea0003800000 */
[----:B------:R-:W0:Y:S02]  /*0140*/  LDC.64 R6, c[0x0][0x398] ;  /* 0x0000e600ff067b82 */ /* 0x000e240000000a00 */
[----:B0-----:R-:W-:-:S04]  /*0150*/  LEA R6, P0, R4, R6, 0x2 ;  /* 0x0000000604067211 */ /* 0x001fc800078010ff */
[----:B------:R-:W-:-:S03]  /*0160*/  LEA.HI.X R7, R4, R7, R11, 0x2, P0 ;  /* 0x0000000704077211 */ /* 0x000fc600000f140b */
[----:B------:R-:W-:-:S07]  /*0170*/  IMAD.WIDE.U32 R6, R2, 0x80, R6 ;  /* 0x0000008002067825 */ /* 0x000fce00078e0006 */
.L_x_2:
[----:B------:R-:W-:Y:S01]  /*0180*/  IADD3 R10, PT, PT, R10, 0x4000, RZ ;  /* 0x000040000a0a7810 */ /* 0x000fe20007ffe0ff */
[----:B------:R0:W-:Y:S03]  /*0190*/  CCTL.E.PF2 [R6] ;  /* 0x000000000600798f */ /* 0x0001e60000800100 */
[----:B------:R-:W-:Y:S02]  /*01a0*/  ISETP.GE.AND P0, PT, R10, R9, PT ;  /* 0x000000090a00720c */ /* 0x000fe40003f06270 */
[----:B0-----:R-:W-:-:S05]  /*01b0*/  IADD3 R6, P1, PT, R6, 0x4000, RZ ;  /* 0x0000400006067810 */ /* 0x001fca0007f3e0ff */
[----:B------:R-:W-:-:S06]  /*01c0*/  IMAD.X R7, RZ, RZ, R7, P1 ;  /* 0x000000ffff077224 */ /* 0x000fcc00008e0607 */
[----:B------:R-:W-:Y:S05]  /*01d0*/  @!P0 BRA `(.L_x_2) ;  /* 0xfffffffc00e88947 */ /* 0x000fea000383ffff */
.L_x_1:
[----:B------:R-:W-:Y:S05]  /*01e0*/  BSYNC.RECONVERGENT B0 ;  /* 0x0000000000007941 */ /* 0x000fea0003800200 */
.L_x_0:
[----:B------:R-:W0:Y:S01]  /*01f0*/  LDCU.128 UR8, c[0x0][0x390] ;  /* 0x00007200ff0877ac */ /* 0x000e220008000c00 */
[----:B------:R-:W-:Y:S02]  /*0200*/  ISETP.NE.AND P0, PT, R3, R8, PT ;  /* 0x000000080300720c */ /* 0x000fe40003f05270 */
[C---:B------:R-:W-:Y:S01]  /*0210*/  SHF.L.U32 R12, R4.reuse, 0x2, RZ ;  /* 0x00000002040c7819 */ /* 0x040fe200000006ff */
[----:B------:R-:W1:Y:S01]  /*0220*/  LDCU.64 UR6, c[0x0][0x358] ;  /* 0x00006b00ff0677ac */ /* 0x000e620008000a00 */
[----:B------:R-:W-:Y:S02]  /*0230*/  SHF.L.U64.HI R4, R4, 0x2, R11 ;  /* 0x0000000204047819 */ /* 0x000fe4000001020b */
[C---:B0-----:R-:W-:Y:S02]  /*0240*/  IADD3 R10, P1, PT, R12.reuse, UR10, RZ ;  /* 0x0000000a0c0a7c10 */ /* 0x041fe4000ff3e0ff */
[----:B------:R-:W-:Y:S02]  /*0250*/  IADD3 R12, P2, PT, R12, UR8, RZ ;  /* 0x000000080c0c7c10 */ /* 0x000fe4000ff5e0ff */
[----:B------:R-:W-:-:S02]  /*0260*/  IADD3.X R11, PT, PT, R4, UR11, RZ, P1, !PT ;  /* 0x0000000b040b7c10 */ /* 0x000fc40008ffe4ff */
[----:B------:R-:W-:Y:S01]  /*0270*/  IADD3.X R13, PT, PT, R4, UR9, RZ, P2, !PT ;  /* 0x00000009040d7c10 */ /* 0x000fe200097fe4ff */
[----:B-1----:R-:W-:Y:S08]  /*0280*/  @!P0 BRA `(.L_x_3) ;  /* 0x00000014009c8947 */ /* 0x002ff00003800000 */
[----:B------:R-:W-:-:S13]  /*0290*/  ISETP.GE.AND P0, PT, R0, 0x1, PT ;  /* 0x000000010000780c */ /* 0x000fda0003f06270 */
[----:B------:R-:W-:Y:S05]  /*02a0*/  @!P0 EXIT ;  /* 0x000000000000894d */ /* 0x000fea0003800000 */
[C---:B------:R-:W-:Y:S01]  /*02b0*/  ISETP.GE.U32.AND P0, PT, R0.reuse, 0x8, PT ;  /* 0x000000080000780c */ /* 0x040fe20003f06070 */
[----:B------:R-:W-:Y:S01]  /*02c0*/  HFMA2 R3, -RZ, RZ, 0, 0 ;  /* 0x00000000ff037431 */ /* 0x000fe200000001ff */
[----:B------:R-:W-:-:S11]  /*02d0*/  LOP3.LUT R16, R0, 0x7, RZ, 0xc0, !PT ;  /* 0x0000000700107812 */ /* 0x000fd600078ec0ff */
[----:B------:R-:W-:Y:S05]  /*02e0*/  @!P0 BRA `(.L_x_4) ;  /* 0x0000000800c48947 */ /* 0x000fea0003800000 */
[----:B------:R-:W-:Y:S01]  /*02f0*/  LOP3.LUT R3, R0, 0x7ffffff8, RZ, 0xc0, !PT ;  /* 0x7ffffff800037812 */ /* 0x000fe200078ec0ff */
[----:B------:R-:W-:-:S07]  /*0300*/  IMAD.MOV.U32 R14, RZ, RZ, RZ ;  /* 0x000000ffff0e7224 */ /* 0x000fce00078e00ff */
.L_x_45:
[----:B------:R-:W-:Y:S01]  /*0310*/  LEA R15, R14, R2, 0x7 ;  /* 0x000000020e0f7211 */ /* 0x000fe200078e38ff */
[----:B------:R-:W-:Y:S03]  /*0320*/  BSSY.RECONVERGENT B0, `(.L_x_5) ;  /* 0x0000015000007945 */ /* 0x000fe60003800200 */
[----:B------:R-:W-:-:S13]  /*0330*/  ISETP.GE.AND P0, PT, R15, R8, PT ;  /* 0x000000080f00720c */ /* 0x000fda0003f06270 */
[----:B01234-:R-:W-:Y:S05]  /*0340*/  @P0 BRA `(.L_x_6) ;  /* 0x0000000000480947 */ /* 0x01ffea0003800000 */
[----:B------:R-:W-:-:S06]  /*0350*/  IMAD.WIDE.U32 R4, R15, 0x4, R10 ;  /* 0x000000040f047825 */ /* 0x000fcc00078e000a */
[----:B------:R-:W2:Y:S01]  /*0360*/  LDG.E R5, desc[UR6][R4.64] ;  /* 0x0000000604057981 */ /* 0x000ea2000c1e1900 */
[----:B------:R-:W-:Y:S01]  /*0370*/  BSSY.RECONVERGENT B1, `(.L_x_7) ;  /* 0x000000d000017945 */ /* 0x000fe20003800200 */
[----:B--2---:R-:W-:Y:S01]  /*0380*/  IADD3 R0, PT, PT, R5, -0xd000000, RZ ;  /* 0xf300000005007810 */ /* 0x004fe20007ffe0ff */
[----:B------:R0:W1:Y:S03]  /*0390*/  MUFU.RSQ R6, R5 ;  /* 0x0000000500067308 */ /* 0x0000660000001400 */
[----:B------:R-:W-:-:S13]  /*03a0*/  ISETP.GT.U32.AND P0, PT, R0, 0x727fffff, PT ;  /* 0x727fffff0000780c */ /* 0x000fda0003f04070 */
[----:B0-----:R-:W-:Y:S05]  /*03b0*/  @!P0 BRA `(.L_x_8) ;  /* 0x0000000000108947 */ /* 0x001fea0003800000 */
[----:B------:R-:W-:Y:S01]  /*03c0*/  IMAD.MOV.U32 R0, RZ, RZ, R5 ;  /* 0x000000ffff007224 */ /* 0x000fe200078e0005 */
[----:B------:R-:W-:-:S07]  /*03d0*/  MOV R20, 0x3f0 ;  /* 0x000003f000147802 */ /* 0x000fce0000000f00 */
[----:B-1----:R-:W-:Y:S05]  /*03e0*/  CALL.REL.NOINC `($__internal_0_$__cuda_sm20_sqrt_rn_f32_slowpath) ;  /* 0x0000003400747944 */ /* 0x002fea0003c00000 */
[----:B------:R-:W-:Y:S05]  /*03f0*/  BRA `(.L_x_9) ;  /* 0x0000000000107947 */ /* 0x000fea0003800000 */
.L_x_8:
[----:B-1----:R-:W-:Y:S01]  /*0400*/  FMUL.FTZ R0, R5, R6 ;  /* 0x0000000605007220 */ /* 0x002fe20000410000 */
[----:B------:R-:W-:-:S03]  /*0410*/  FMUL.FTZ R4, R6, 0.5 ;  /* 0x3f00000006047820 */ /* 0x000fc60000410000 */
[----:B------:R-:W-:-:S04]  /*0420*/  FFMA R5, -R0, R0, R5 ;  /* 0x0000000000057223 */ /* 0x000fc80000000105 */
[----:B------:R-:W-:-:S07]  /*0430*/  FFMA R0, R5, R4, R0 ;  /* 0x0000000405007223 */ /* 0x000fce0000000000 */
.L_x_9:
[----:B------:R-:W-:Y:S05]  /*0440*/  BSYNC.RECONVERGENT B1 ;  /* 0x0000000000017941 */ /* 0x000fea0003800200 */
.L_x_7:
[----:B------:R-:W-:-:S05]  /*0450*/  IMAD.WIDE.U32 R4, R15, 0x4, R12 ;  /* 0x000000040f047825 */ /* 0x000fca00078e000c */
[----:B------:R0:W-:Y:S02]  /*0460*/  STG.E desc[UR6][R4.64], R0 ;  /* 0x0000000004007986 */ /* 0x0001e4000c101906 */
.L_x_6:
[----:B------:R-:W-:Y:S05]  /*0470*/  BSYNC.RECONVERGENT B0 ;  /* 0x0000000000007941 */ /* 0x000fea0003800200 */
.L_x_5:
[----:B0-----:R-:W-:Y:S01]  /*0480*/  IADD3 R5, PT, PT, R15, 0x80, RZ ;  /* 0x000000800f057810 */ /* 0x001fe20007ffe0ff */
[----:B------:R-:W-:Y:S03]  /*0490*/  BSSY.RECONVERGENT B0, `(.L_x_10) ;  /* 0x0000015000007945 */ /* 0x000fe60003800200 */
[C---:B------:R-:W-:Y:S01]  /*04a0*/  ISETP.GE.AND P0, PT, R5.reuse, R8, PT ;  /* 0x000000080500720c */ /* 0x040fe20003f06270 */
[----:B------:R-:W-:-:S04]  /*04b0*/  IMAD.WIDE R6, R5, 0x4, R10 ;  /* 0x0000000405067825 */ /* 0x000fc800078e020a */
[----:B------:R-:W-:-:S08]  /*04c0*/  IMAD.WIDE R4, R5, 0x4, R12 ;  /* 0x0000000405047825 */ /* 0x000fd000078e020c */
[----:B------:R-:W-:Y:S05]  /*04d0*/  @P0 BRA `(.L_x_11) ;  /* 0x0000000000400947 */ /* 0x000fea0003800000 */
        /* <DEDUP_REMOVED lines=10> */
.L_x_13:
[----:B-1----:R-:W-:Y:S01]  /*0580*/  FMUL.FTZ R0, R9, R18 ;  /* 0x0000001209007220 */ /* 0x002fe20000410000 */
[----:B------:R-:W-:-:S03]  /*0590*/  FMUL.FTZ R17, R18, 0.5 ;  /* 0x3f00000012117820 */ /* 0x000fc60000410000 */
[----:B------:R-:W-:-:S04]  /*05a0*/  FFMA R9, -R0, R0, R9 ;  /* 0x0000000000097223 */ /* 0x000fc80000000109 */
[----:B------:R-:W-:-:S07]  /*05b0*/  FFMA R0, R9, R17, R0 ;  /* 0x0000001109007223 */ /* 0x000fce0000000000 */
.L_x_14:
[----:B------:R-:W-:Y:S05]  /*05c0*/  BSYNC.RECONVERGENT B1 ;  /* 0x0000000000017941 */ /* 0x000fea0003800200 */
.L_x_12:
[----:B------:R0:W-:Y:S02]  /*05d0*/  STG.E desc[UR6][R4.64], R0 ;  /* 0x0000000004007986 */ /* 0x0001e4000c101906 */
.L_x_11:
[----:B------:R-:W-:Y:S05]  /*05e0*/  BSYNC.RECONVERGENT B0 ;  /* 0x0000000000007941 */ /* 0x000fea0003800200 */
.L_x_10:
[----:B------:R-:W-:Y:S01]  /*05f0*/  IADD3 R9, PT, PT, R15, 0x100, RZ ;  /* 0x000001000f097810 */ /* 0x000fe20007ffe0ff */
[----:B------:R-:W-:Y:S03]  /*0600*/  BSSY.RECONVERGENT B0, `(.L_x_15) ;  /* 0x0000013000007945 */ /* 0x000fe60003800200 */
[----:B------:R-:W-:-:S13]  /*0610*/  ISETP.GE.AND P0, PT, R9, R8, PT ;  /* 0x000000080900720c */ /* 0x000fda0003f06270 */
[----:B------:R-:W-:Y:S05]  /*0620*/  @P0 BRA `(.L_x_16) ;  /* 0x0000000000400947 */ /* 0x000fea0003800000 */
[----:B------:R-:W0:Y:S01]  /*0630*/  LDG.E R9, desc[UR6][R6.64+0x200] ;  /* 0x0002000606097981 */ /* 0x000e22000c1e1900 */
[----:B------:R-:W-:Y:S01]  /*0640*/  BSSY.RECONVERGENT B1, `(.L_x_17) ;  /* 0x000000d000017945 */ /* 0x000fe20003800200 */
[----:B0-----:R-:W-:Y:S01]  /*0650*/  IADD3 R0, PT, PT, R9, -0xd000000, RZ ;  /* 0xf300000009007810 */ /* 0x001fe20007ffe0ff */
[----:B------:R0:W1:Y:S03]  /*0660*/  MUFU.RSQ R18, R9 ;  /* 0x0000000900127308 */ /* 0x0000660000001400 */
[----:B------:R-:W-:-:S13]  /*0670*/  ISETP.GT.U32.AND P0, PT, R0, 0x727fffff, PT ;  /* 0x727fffff0000780c */ /* 0x000fda0003f04070 */
[----:B0-----:R-:W-:Y:S05]  /*0680*/  @!P0 BRA `(.L_x_18) ;  /* 0x0000000000108947 */ /* 0x001fea0003800000 */
[----:B------:R-:W-:Y:S01]  /*0690*/  IMAD.MOV.U32 R0, RZ, RZ, R9 ;  /* 0x000000ffff007224 */ /* 0x000fe200078e0009 */
[----:B------:R-:W-:-:S07]  /*06a0*/  MOV R20, 0x6c0 ;  /* 0x000006c000147802 */ /* 0x000fce0000000f00 */
[----:B-1----:R-:W-:Y:S05]  /*06b0*/  CALL.REL.NOINC `($__internal_0_$__cuda_sm20_sqrt_rn_f32_slowpath) ;  /* 0x0000003000c07944 */ /* 0x002fea0003c00000 */
[----:B------:R-:W-:Y:S05]  /*06c0*/  BRA `(.L_x_19) ;  /* 0x0000000000107947 */ /* 0x000fea0003800000 */
.L_x_18:
[----:B-1----:R-:W-:Y:S01]  /*06d0*/  FMUL.FTZ R0, R9, R18 ;  /* 0x0000001209007220 */ /* 0x002fe20000410000 */
[----:B------:R-:W-:-:S03]  /*06e0*/  FMUL.FTZ R17, R18, 0.5 ;  /* 0x3f00000012117820 */ /* 0x000fc60000410000 */
[----:B------:R-:W-:-:S04]  /*06f0*/  FFMA R9, -R0, R0, R9 ;  /* 0x0000000000097223 */ /* 0x000fc80000000109 */
[----:B------:R-:W-:-:S07]  /*0700*/  FFMA R0, R9, R17, R0 ;  /* 0x0000001109007223 */ /* 0x000fce0000000000 */
.L_x_19:
[----:B------:R-:W-:Y:S05]  /*0710*/  BSYNC.RECONVERGENT B1 ;  /* 0x0000000000017941 */ /* 0x000fea0003800200 */
.L_x_17:
[----:B------:R1:W-:Y:S02]  /*0720*/  STG.E desc[UR6][R4.64+0x200], R0 ;  /* 0x0002000004007986 */ /* 0x0003e4000c101906 */
.L_x_16:
[----:B------:R-:W-:Y:S05]  /*0730*/  BSYNC.RECONVERGENT B0 ;  /* 0x0000000000007941 */ /* 0x000fea0003800200 */
.L_x_15:
[----:B------:R-:W-:Y:S01]  /*0740*/  IADD3 R9, PT, PT, R15, 0x180, RZ ;  /* 0x000001800f097810 */ /* 0x000fe20007ffe0ff */
[----:B------:R-:W-:Y:S03]  /*0750*/  BSSY.RECONVERGENT B0, `(.L_x_20) ;  /* 0x0000013000007945 */ /* 0x000fe60003800200 */
[----:B------:R-:W-:-:S13]  /*0760*/  ISETP.GE.AND P0, PT, R9, R8, PT ;  /* 0x000000080900720c */ /* 0x000fda0003f06270 */
[----:B------:R-:W-:Y:S05]  /*0770*/  @P0 BRA `(.L_x_21) ;  /* 0x0000000000400947 */ /* 0x000fea0003800000 */
[----:B------:R-:W0:Y:S01]  /*0780*/  LDG.E R9, desc[UR6][R6.64+0x400] ;  /* 0x0004000606097981 */ /* 0x000e22000c1e1900 */
[----:B------:R-:W-:Y:S01]  /*0790*/  BSSY.RECONVERGENT B1, `(.L_x_22) ;  /* 0x000000d000017945 */ /* 0x000fe20003800200 */
[----:B01----:R-:W-:Y:S01]  /*07a0*/  IADD3 R0, PT, PT, R9, -0xd000000, RZ ;  /* 0xf300000009007810 */ /* 0x003fe20007ffe0ff */
[----:B------:R0:W1:Y:S03]  /*07b0*/  MUFU.RSQ R18, R9 ;  /* 0x0000000900127308 */ /* 0x0000660000001400 */
[----:B------:R-:W-:-:S13]  /*07c0*/  ISETP.GT.U32.AND P0, PT, R0, 0x727fffff, PT ;  /* 0x727fffff0000780c */ /* 0x000fda0003f04070 */
[----:B0-----:R-:W-:Y:S05]  /*07d0*/  @!P0 BRA `(.L_x_23) ;  /* 0x0000000000108947 */ /* 0x001fea0003800000 */
[----:B------:R-:W-:Y:S01]  /*07e0*/  IMAD.MOV.U32 R0, RZ, RZ, R9 ;  /* 0x000000ffff007224 */ /* 0x000fe200078e0009 */
[----:B------:R-:W-:-:S07]  /*07f0*/  MOV R20, 0x810 ;  /* 0x0000081000147802 */ /* 0x000fce0000000f00 */
[----:B-1----:R-:W-:Y:S05]  /*0800*/  CALL.REL.NOINC `($__internal_0_$__cuda_sm20_sqrt_rn_f32_slowpath) ;  /* 0x00000030006c7944 */ /* 0x002fea0003c00000 */
[----:B------:R-:W-:Y:S05]  /*0810*/  BRA `(.L_x_24) ;  /* 0x0000000000107947 */ /* 0x000fea0003800000 */
.L_x_23:
[----:B-1----:R-:W-:Y:S01]  /*0820*/  FMUL.FTZ R0, R9, R18 ;  /* 0x0000001209007220 */ /* 0x002fe20000410000 */
[----:B------:R-:W-:-:S03]  /*0830*/  FMUL.FTZ R17, R18, 0.5 ;  /* 0x3f00000012117820 */ /* 0x000fc60000410000 */
[----:B------:R-:W-:-:S04]  /*0840*/  FFMA R9, -R0, R0, R9 ;  /* 0x0000000000097223 */ /* 0x000fc80000000109 */
[----:B------:R-:W-:-:S07]  /*0850*/  FFMA R0, R9, R17, R0 ;  /* 0x0000001109007223 */ /* 0x000fce0000000000 */
.L_x_24:
[----:B------:R-:W-:Y:S05]  /*0860*/  BSYNC.RECONVERGENT B1 ;  /* 0x0000000000017941 */ /* 0x000fea0003800200 */
.L_x_22:
[----:B------:R2:W-:Y:S02]  /*0870*/  STG.E desc[UR6][R4.64+0x400], R0 ;  /* 0x0004000004007986 */ /* 0x0005e4000c101906 */
.L_x_21:
[----:B------:R-:W-:Y:S05]  /*0880*/  BSYNC.RECONVERGENT B0 ;  /* 0x0000000000007941 */ /* 0x000fea0003800200 */
.L_x_20:
[----:B------:R-:W-:Y:S01]  /*0890*/  IADD3 R9, PT, PT, R15, 0x200, RZ ;  /* 0x000002000f097810 */ /* 0x000fe20007ffe0ff */
[----:B------:R-:W-:Y:S03]  /*08a0*/  BSSY.RECONVERGENT B0, `(.L_x_25) ;  /* 0x0000013000007945 */ /* 0x000fe60003800200 */
[----:B------:R-:W-:-:S13]  /*08b0*/  ISETP.GE.AND P0, PT, R9, R8, PT ;  /* 0x000000080900720c */ /* 0x000fda0003f06270 */
[----:B------:R-:W-:Y:S05]  /*08c0*/  @P0 BRA `(.L_x_26) ;  /* 0x0000000000400947 */ /* 0x000fea0003800000 */
[----:B------:R-:W0:Y:S01]  /*08d0*/  LDG.E R9, desc[UR6][R6.64+0x600] ;  /* 0x0006000606097981 */ /* 0x000e22000c1e1900 */
[----:B------:R-:W-:Y:S01]  /*08e0*/  BSSY.RECONVERGENT B1, `(.L_x_27) ;  /* 0x000000d000017945 */ /* 0x000fe20003800200 */
[----:B012---:R-:W-:Y:S01]  /*08f0*/  IADD3 R0, PT, PT, R9, -0xd000000, RZ ;  /* 0xf300000009007810 */ /* 0x007fe20007ffe0ff */
[----:B------:R0:W1:Y:S03]  /*0900*/  MUFU.RSQ R18, R9 ;  /* 0x0000000900127308 */ /* 0x0000660000001400 */
[----:B------:R-:W-:-:S13]  /*0910*/  ISETP.GT.U32.AND P0, PT, R0, 0x727fffff, PT ;  /* 0x727fffff0000780c */ /* 0x000fda0003f04070 */
[----:B0-----:R-:W-:Y:S05]  /*0920*/  @!P0 BRA `(.L_x_28) ;  /* 0x0000000000108947 */ /* 0x001fea0003800000 */
[----:B------:R-:W-:Y:S01]  /*0930*/  IMAD.MOV.U32 R0, RZ, RZ, R9 ;  /* 0x000000ffff007224 */ /* 0x000fe200078e0009 */
[----:B------:R-:W-:-:S07]  /*0940*/  MOV R20, 0x960 ;  /* 0x0000096000147802 */ /* 0x000fce0000000f00 */
[----:B-1----:R-:W-:Y:S05]  /*0950*/  CALL.REL.NOINC `($__internal_0_$__cuda_sm20_sqrt_rn_f32_slowpath) ;  /* 0x0000003000187944 */ /* 0x002fea0003c00000 */
[----:B------:R-:W-:Y:S05]  /*0960*/  BRA `(.L_x_29) ;  /* 0x0000000000107947 */ /* 0x000fea0003800000 */
.L_x_28:
[----:B-1----:R-:W-:Y:S01]  /*0970*/  FMUL.FTZ R0, R9, R18 ;  /* 0x0000001209007220 */ /* 0x002fe20000410000 */
[----:B------:R-:W-:-:S03]  /*0980*/  FMUL.FTZ R17, R18, 0.5 ;  /* 0x3f00000012117820 */ /* 0x000fc60000410000 */
[----:B------:R-:W-:-:S04]  /*0990*/  FFMA R9, -R0, R0, R9 ;  /* 0x0000000000097223 */ /* 0x000fc80000000109 */
[----:B------:R-:W-:-:S07]  /*09a0*/  FFMA R0, R9, R17, R0 ;  /* 0x0000001109007223 */ /* 0x000fce0000000000 */
.L_x_29:
[----:B------:R-:W-:Y:S05]  /*09b0*/  BSYNC.RECONVERGENT B1 ;  /* 0x0000000000017941 */ /* 0x000fea0003800200 */
.L_x_27:
[----:B------:R3:W-:Y:S02]  /*09c0*/  STG.E desc[UR6][R4.64+0x600], R0 ;  /* 0x0006000004007986 */ /* 0x0007e4000c101906 */
.L_x_26:
[----:B------:R-:W-:Y:S05]  /*09d0*/  BSYNC.RECONVERGENT B0 ;  /* 0x0000000000007941 */ /* 0x000fea0003800200 */
.L_x_25:
[----:B------:R-:W-:Y:S01]  /*09e0*/  IADD3 R9, PT, PT, R15, 0x280, RZ ;  /* 0x000002800f097810 */ /* 0x000fe20007ffe0ff */
[----:B------:R-:W-:Y:S03]  /*09f0*/  BSSY.RECONVERGENT B0, `(.L_x_30) ;  /* 0x0000013000007945 */ /* 0x000fe60003800200 */
[----:B------:R-:W-:-:S13]  /*0a00*/  ISETP.GE.AND P0, PT, R9, R8, PT ;  /* 0x000000080900720c */ /* 0x000fda0003f06270 */
[----:B------:R-:W-:Y:S05]  /*0a10*/  @P0 BRA `(.L_x_31) ;  /* 0x0000000000400947 */ /* 0x000fea0003800000 */
[----:B------:R-:W0:Y:S01]  /*0a20*/  LDG.E R9, desc[UR6][R6.64+0x800] ;  /* 0x0008000606097981 */ /* 0x000e22000c1e1900 */
[----:B------:R-:W-:Y:S01]  /*0a30*/  BSSY.RECONVERGENT B1, `(.L_x_32) ;  /* 0x000000d000017945 */ /* 0x000fe20003800200 */
[----:B0123--:R-:W-:Y:S01]  /*0a40*/  IADD3 R0, PT, PT, R9, -0xd000000, RZ ;  /* 0xf300000009007810 */ /* 0x00ffe20007ffe0ff */
[----:B------:R0:W1:Y:S03]  /*0a50*/  MUFU.RSQ R18, R9 ;  /* 0x0000000900127308 */ /* 0x0000660000001400 */
[----:B------:R-:W-:-:S13]  /*0a60*/  ISETP.GT.U32.AND P0, PT, R0, 0x727fffff, PT ;  /* 0x727fffff0000780c */ /* 0x000fda0003f04070 */
[----:B0-----:R-:W-:Y:S05]  /*0a70*/  @!P0 BRA `(.L_x_33) ;  /* 0x0000000000108947 */ /* 0x001fea0003800000 */
[----:B------:R-:W-:Y:S01]  /*0a80*/  IMAD.MOV.U32 R0, RZ, RZ, R9 ;  /* 0x000000ffff007224 */ /* 0x000fe200078e0009 */
[----:B------:R-:W-:-:S07]  /*0a90*/  MOV R20, 0xab0 ;  /* 0x00000ab000147802 */ /* 0x000fce0000000f00 */
[----:B-1----:R-:W-:Y:S05]  /*0aa0*/  CALL.REL.NOINC `($__internal_0_$__cuda_sm20_sqrt_rn_f32_slowpath) ;  /* 0x0000002c00c47944 */ /* 0x002fea0003c00000 */
[----:B------:R-:W-:Y:S05]  /*0ab0*/  BRA `(.L_x_34) ;  /* 0x0000000000107947 */ /* 0x000fea0003800000 */
.L_x_33:
[----:B-1----:R-:W-:Y:S01]  /*0ac0*/  FMUL.FTZ R0, R9, R18 ;  /* 0x0000001209007220 */ /* 0x002fe20000410000 */
[----:B------:R-:W-:-:S03]  /*0ad0*/  FMUL.FTZ R17, R18, 0.5 ;  /* 0x3f00000012117820 */ /* 0x000fc60000410000 */
[----:B------:R-:W-:-:S04]  /*0ae0*/  FFMA R9, -R0, R0, R9 ;  /* 0x0000000000097223 */ /* 0x000fc80000000109 */
[----:B------:R-:W-:-:S07]  /*0af0*/  FFMA R0, R9, R17, R0 ;  /* 0x0000001109007223 */ /* 0x000fce0000000000 */
.L_x_34:
[----:B------:R-:W-:Y:S05]  /*0b00*/  BSYNC.RECONVERGENT B1 ;  /* 0x0000000000017941 */ /* 0x000fea0003800200 */
.L_x_32:
[----:B------:R4:W-:Y:S02]  /*0b10*/  STG.E desc[UR6][R4.64+0x800], R0 ;  /* 0x0008000004007986 */ /* 0x0009e4000c101906 */
.L_x_31:
[----:B------:R-:W-:Y:S05]  /*0b20*/  BSYNC.RECONVERGENT B0 ;  /* 0x0000000000007941 */ /* 0x000fea0003800200 */
.L_x_30:
[----:B------:R-:W-:Y:S01]  /*0b30*/  IADD3 R9, PT, PT, R15, 0x300, RZ ;  /* 0x000003000f097810 */ /* 0x000fe20007ffe0ff */
[----:B------:R-:W-:Y:S03]  /*0b40*/  BSSY.RECONVERGENT B0, `(.L_x_35) ;  /* 0x0000013000007945 */ /* 0x000fe60003800200 */
[----:B------:R-:W-:-:S13]  /*0b50*/  ISETP.GE.AND P0, PT, R9, R8, PT ;  /* 0x000000080900720c */ /* 0x000fda0003f06270 */
[----:B------:R-:W-:Y:S05]  /*0b60*/  @P0 BRA `(.L_x_36) ;  /* 0x0000000000400947 */ /* 0x000fea0003800000 */
[----:B------:R-:W0:Y:S01]  /*0b70*/  LDG.E R9, desc[UR6][R6.64+0xa00] ;  /* 0x000a000606097981 */ /* 0x000e22000c1e1900 */
[----:B------:R-:W-:Y:S01]  /*0b80*/  BSSY.RECONVERGENT B1, `(.L_x_37) ;  /* 0x000000d000017945 */ /* 0x000fe20003800200 */
[----:B01234-:R-:W-:Y:S01]  /*0b90*/  IADD3 R0, PT, PT, R9, -0xd000000, RZ ;  /* 0xf300000009007810 */ /* 0x01ffe20007ffe0ff */
[----:B------:R0:W1:Y:S03]  /*0ba0*/  MUFU.RSQ R18, R9 ;  /* 0x0000000900127308 */ /* 0x0000660000001400 */
[----:B------:R-:W-:-:S13]  /*0bb0*/  ISETP.GT.U32.AND P0, PT, R0, 0x727fffff, PT ;  /* 0x727fffff0000780c */ /* 0x000fda0003f04070 */
[----:B0-----:R-:W-:Y:S05]  /*0bc0*/  @!P0 BRA `(.L_x_38) ;  /* 0x0000000000108947 */ /* 0x001fea0003800000 */
[----:B------:R-:W-:Y:S01]  /*0bd0*/  IMAD.MOV.U32 R0, RZ, RZ, R9 ;  /* 0x000000ffff007224 */ /* 0x000fe200078e0009 */
[----:B------:R-:W-:-:S07]  /*0be0*/  MOV R20, 0xc00 ;  /* 0x00000c0000147802 */ /* 0x000fce0000000f00 */
[----:B-1----:R-:W-:Y:S05]  /*0bf0*/  CALL.REL.NOINC `($__internal_0_$__cuda_sm20_sqrt_rn_f32_slowpath) ;  /* 0x0000002c00707944 */ /* 0x002fea0003c00000 */
[----:B------:R-:W-:Y:S05]  /*0c00*/  BRA `(.L_x_39) ;  /* 0x0000000000107947 */ /* 0x000fea0003800000 */
.L_x_38:
[----:B-1----:R-:W-:Y:S01]  /*0c10*/  FMUL.FTZ R0, R9, R18 ;  /* 0x0000001209007220 */ /* 0x002fe20000410000 */
[----:B------:R-:W-:-:S03]  /*0c20*/  FMUL.FTZ R17, R18, 0.5 ;  /* 0x3f00000012117820 */ /* 0x000fc60000410000 */
[----:B------:R-:W-:-:S04]  /*0c30*/  FFMA R9, -R0, R0, R9 ;  /* 0x0000000000097223 */ /* 0x000fc80000000109 */
[----:B------:R-:W-:-:S07]  /*0c40*/  FFMA R0, R9, R17, R0 ;  /* 0x0000001109007223 */ /* 0x000fce0000000000 */
.L_x_39:
[----:B------:R-:W-:Y:S05]  /*0c50*/  BSYNC.RECONVERGENT B1 ;  /* 0x0000000000017941 */ /* 0x000fea0003800200 */
.L_x_37:
[----:B------:R0:W-:Y:S02]  /*0c60*/  STG.E desc[UR6][R4.64+0xa00], R0 ;  /* 0x000a000004007986 */ /* 0x0001e4000c101906 */
.L_x_36:
[----:B------:R-:W-:Y:S05]  /*0c70*/  BSYNC.RECONVERGENT B0 ;  /* 0x0000000000007941 */ /* 0x000fea0003800200 */
.L_x_35:
        /* <DEDUP_REMOVED lines=14> */
.L_x_43:
[----:B-1----:R-:W-:Y:S01]  /*0d60*/  FMUL.FTZ R0, R7, R18 ;  /* 0x0000001207007220 */ /* 0x002fe20000410000 */
[----:B------:R-:W-:-:S03]  /*0d70*/  FMUL.FTZ R6, R18, 0.5 ;  /* 0x3f00000012067820 */ /* 0x000fc60000410000 */
[----:B------:R-:W-:-:S04]  /*0d80*/  FFMA R7, -R0, R0, R7 ;  /* 0x0000000000077223 */ /* 0x000fc80000000107 */
[----:B------:R-:W-:-:S07]  /*0d90*/  FFMA R0, R7, R6, R0 ;  /* 0x0000000607007223 */ /* 0x000fce0000000000 */
.L_x_44:
[----:B------:R-:W-:Y:S05]  /*0da0*/  BSYNC.RECONVERGENT B1 ;  /* 0x0000000000017941 */ /* 0x000fea0003800200 */
.L_x_42:
[----:B------:R0:W-:Y:S02]  /*0db0*/  STG.E desc[UR6][R4.64+0xc00], R0 ;  /* 0x000c000004007986 */ /* 0x0001e4000c101906 */
.L_x_41:
[----:B------:R-:W-:Y:S05]  /*0dc0*/  BSYNC.RECONVERGENT B0 ;  /* 0x0000000000007941 */ /* 0x000fea0003800200 */
.L_x_40:
[----:B------:R-:W-:-:S04]  /*0dd0*/  IADD3 R14, PT, PT, R14, 0x8, RZ ;  /* 0x000000080e0e7810 */ /* 0x000fc80007ffe0ff */
[----:B------:R-:W-:-:S13]  /*0de0*/  ISETP.NE.AND P0, PT, R14, R3, PT ;  /* 0x000000030e00720c */ /* 0x000fda0003f05270 */
[----:B------:R-:W-:Y:S05]  /*0df0*/  @P0 BRA `(.L_x_45) ;  /* 0xfffffff400440947 */ /* 0x000fea000383ffff */
.L_x_4:
[----:B------:R-:W-:-:S13]  /*0e00*/  ISETP.NE.AND P0, PT, R16, RZ, PT ;  /* 0x000000ff1000720c */ /* 0x000fda0003f05270 */
[----:B------:R-:W-:Y:S05]  /*0e10*/  @!P0 EXIT ;  /* 0x000000000000894d */ /* 0x000fea0003800000 */
[----:B------:R-:W5:Y:S01]  /*0e20*/  LDCU UR4, c[0x0][0x388] ;  /* 0x00007100ff0477ac */ /* 0x000f620008000800 */
[----:B------:R-:W-:Y:S01]  /*0e30*/  ISETP.GE.U32.AND P0, PT, R16, 0x4, PT ;  /* 0x000000041000780c */ /* 0x000fe20003f06070 */
[----:B-----5:R-:W-:-:S12]  /*0e40*/  ULOP3.LUT UR4, UR4, 0x3, URZ, 0xc0, !UPT ;  /* 0x0000000304047892 */ /* 0x020fd8000f8ec0ff */
[----:B------:R-:W-:Y:S05]  /*0e50*/  @!P0 BRA `(.L_x_46) ;  /* 0x0000000400748947 */ /* 0x000fea0003800000 */
[----:B01234-:R-:W-:Y:S01]  /*0e60*/  LEA R5, R3, R2, 0x7 ;  /* 0x0000000203057211 */ /* 0x01ffe200078e38ff */
[----:B------:R-:W-:Y:S03]  /*0e70*/  BSSY.RECONVERGENT B0, `(.L_x_47) ;  /* 0x0000015000007945 */ /* 0x000fe60003800200 */
[----:B------:R-:W-:-:S13]  /*0e80*/  ISETP.GE.AND P0, PT, R5, R8, PT ;  /* 0x000000080500720c */ /* 0x000fda0003f06270 */
[----:B------:R-:W-:Y:S05]  /*0e90*/  @P0 BRA `(.L_x_48) ;  /* 0x0000000000480947 */ /* 0x000fea0003800000 */
[----:B------:R-:W-:-:S06]  /*0ea0*/  IMAD.WIDE R6, R5, 0x4, R10 ;  /* 0x0000000405067825 */ /* 0x000fcc00078e020a */
[----:B------:R-:W2:Y:S01]  /*0eb0*/  LDG.E R7, desc[UR6][R6.64] ;  /* 0x0000000606077981 */ /* 0x000ea2000c1e1900 */
[----:B------:R-:W-:Y:S01]  /*0ec0*/  BSSY.RECONVERGENT B1, `(.L_x_49) ;  /* 0x000000d000017945 */ /* 0x000fe20003800200 */
[----:B--2---:R-:W-:Y:S01]  /*0ed0*/  VIADD R0, R7, 0xf3000000 ;  /* 0xf300000007007836 */ /* 0x004fe20000000000 */
[----:B------:R0:W1:Y:S04]  /*0ee0*/  MUFU.RSQ R4, R7 ;  /* 0x0000000700047308 */ /* 0x0000680000001400 */
[----:B------:R-:W-:-:S13]  /*0ef0*/  ISETP.GT.U32.AND P0, PT, R0, 0x727fffff, PT ;  /* 0x727fffff0000780c */ /* 0x000fda0003f04070 */
[----:B01----:R-:W-:Y:S05]  /*0f00*/  @!P0 BRA `(.L_x_50) ;  /* 0x0000000000108947 */ /* 0x003fea0003800000 */
[----:B------:R-:W-:Y:S02]  /*0f10*/  MOV R0, R7 ;  /* 0x0000000700007202 */ /* 0x000fe40000000f00 */
[----:B------:R-:W-:-:S07]  /*0f20*/  MOV R20, 0xf40 ;  /* 0x00000f4000147802 */ /* 0x000fce0000000f00 */
[----:B------:R-:W-:Y:S05]  /*0f30*/  CALL.REL.NOINC `($__internal_0_$__cuda_sm20_sqrt_rn_f32_slowpath) ;  /* 0x0000002800a07944 */ /* 0x000fea0003c00000 */
[----:B------:R-:W-:Y:S05]  /*0f40*/  BRA `(.L_x_51) ;  /* 0x0000000000107947 */ /* 0x000fea0003800000 */
.L_x_50:
[----:B------:R-:W-:Y:S01]  /*0f50*/  FMUL.FTZ R0, R7, R4 ;  /* 0x0000000407007220 */ /* 0x000fe20000410000 */
[----:B------:R-:W-:-:S03]  /*0f60*/  FMUL.FTZ R4, R4, 0.5 ;  /* 0x3f00000004047820 */ /* 0x000fc60000410000 */
[----:B------:R-:W-:-:S04]  /*0f70*/  FFMA R7, -R0, R0, R7 ;  /* 0x0000000000077223 */ /* 0x000fc80000000107 */
[----:B------:R-:W-:-:S07]  /*0f80*/  FFMA R0, R7, R4, R0 ;  /* 0x0000000407007223 */ /* 0x000fce0000000000 */
.L_x_51:
[----:B------:R-:W-:Y:S05]  /*0f90*/  BSYNC.RECONVERGENT B1 ;  /* 0x0000000000017941 */ /* 0x000fea0003800200 */
.L_x_49:
[----:B------:R-:W-:-:S05]  /*0fa0*/  IMAD.WIDE R6, R5, 0x4, R12 ;  /* 0x0000000405067825 */ /* 0x000fca00078e020c */
[----:B------:R0:W-:Y:S02]  /*0fb0*/  STG.E desc[UR6][R6.64], R0 ;  /* 0x0000000006007986 */ /* 0x0001e4000c101906 */
.L_x_48:
[----:B------:R-:W-:Y:S05]  /*0fc0*/  BSYNC.RECONVERGENT B0 ;  /* 0x0000000000007941 */ /* 0x000fea0003800200 */
.L_x_47:
[----:B0-----:R-:W-:Y:S01]  /*0fd0*/  IADD3 R7, PT, PT, R5, 0x80, RZ ;  /* 0x0000008005077810 */ /* 0x001fe20007ffe0ff */
        /* <DEDUP_REMOVED lines=14> */
.L_x_55:
[----:B------:R-:W-:Y:S01]  /*10c0*/  FMUL.FTZ R0, R15, R4 ;  /* 0x000000040f007220 */ /* 0x000fe20000410000 */
[----:B------:R-:W-:-:S03]  /*10d0*/  FMUL.FTZ R4, R4, 0.5 ;  /* 0x3f00000004047820 */ /* 0x000fc60000410000 */
[----:B------:R-:W-:-:S04]  /*10e0*/  FFMA R9, -R0, R0, R15 ;  /* 0x0000000000097223 */ /* 0x000fc8000000010f */
[----:B------:R-:W-:-:S07]  /*10f0*/  FFMA R0, R9, R4, R0 ;  /* 0x0000000409007223 */ /* 0x000fce0000000000 */
.L_x_56:
[----:B------:R-:W-:Y:S05]  /*1100*/  BSYNC.RECONVERGENT B1 ;  /* 0x0000000000017941 */ /* 0x000fea0003800200 */
.L_x_54:
[----:B------:R-:W-:-:S05]  /*1110*/  IMAD.WIDE R6, R7, 0x4, R12 ;  /* 0x0000000407067825 */ /* 0x000fca00078e020c */
[----:B------:R0:W-:Y:S02]  /*1120*/  STG.E desc[UR6][R6.64], R0 ;  /* 0x0000000006007986 */ /* 0x0001e4000c101906 */
.L_x_53:
[----:B------:R-:W-:Y:S05]  /*1130*/  BSYNC.RECONVERGENT B0 ;  /* 0x0000000000007941 */ /* 0x000fea0003800200 */
.L_x_52:
[----:B0-----:R-:W-:Y:S01]  /*1140*/  IADD3 R7, PT, PT, R5, 0x100, RZ ;  /* 0x0000010005077810 */ /* 0x001fe20007ffe0ff */
[----:B------:R-:W-:Y:S03]  /*1150*/  BSSY.RECONVERGENT B0, `(.L_x_57) ;  /* 0x0000015000007945 */ /* 0x000fe60003800200 */
[----:B------:R-:W-:-:S13]  /*1160*/  ISETP.GE.AND P0, PT, R7, R8, PT ;  /* 0x000000080700720c */ /* 0x000fda0003f06270 */
[----:B------:R-:W-:Y:S05]  /*1170*/  @P0 BRA `(.L_x_58) ;  /* 0x0000000000480947 */ /* 0x000fea0003800000 */
[----:B------:R-:W-:-:S06]  /*1180*/  IMAD.WIDE R14, R7, 0x4, R10 ;  /* 0x00000004070e7825 */ /* 0x000fcc00078e020a */
        /* <DEDUP_REMOVED lines=10> */
.L_x_60:
[----:B-1----:R-:W-:Y:S01]  /*1230*/  FMUL.FTZ R0, R15, R4 ;  /* 0x000000040f007220 */ /* 0x002fe20000410000 */
[----:B------:R-:W-:-:S03]  /*1240*/  FMUL.FTZ R4, R4, 0.5 ;  /* 0x3f00000004047820 */ /* 0x000fc60000410000 */
[----:B------:R-:W-:-:S04]  /*1250*/  FFMA R9, -R0, R0, R15 ;  /* 0x0000000000097223 */ /* 0x000fc8000000010f */
[----:B------:R-:W-:-:S07]  /*1260*/  FFMA R0, R9, R4, R0 ;  /* 0x0000000409007223 */ /* 0x000fce0000000000 */
.L_x_61:
[----:B------:R-:W-:Y:S05]  /*1270*/  BSYNC.RECONVERGENT B1 ;  /* 0x0000000000017941 */ /* 0x000fea0003800200 */
.L_x_59:
[----:B------:R-:W-:-:S05]  /*1280*/  IMAD.WIDE R6, R7, 0x4, R12 ;  /* 0x0000000407067825 */ /* 0x000fca00078e020c */
[----:B------:R0:W-:Y:S02]  /*1290*/  STG.E desc[UR6][R6.64], R0 ;  /* 0x0000000006007986 */ /* 0x0001e4000c101906 */
.L_x_58:
[----:B------:R-:W-:Y:S05]  /*12a0*/  BSYNC.RECONVERGENT B0 ;  /* 0x0000000000007941 */ /* 0x000fea0003800200 */
.L_x_57:
[----:B------:R-:W-:Y:S01]  /*12b0*/  IADD3 R5, PT, PT, R5, 0x180, RZ ;  /* 0x0000018005057810 */ /* 0x000fe20007ffe0ff */
[----:B------:R-:W-:Y:S03]  /*12c0*/  BSSY.RECONVERGENT B0, `(.L_x_62) ;  /* 0x0000015000007945 */ /* 0x000fe60003800200 */
[----:B------:R-:W-:-:S13]  /*12d0*/  ISETP.GE.AND P0, PT, R5, R8, PT ;  /* 0x000000080500720c */ /* 0x000fda0003f06270 */
[----:B------:R-:W-:Y:S05]  /*12e0*/  @P0 BRA `(.L_x_63) ;  /* 0x0000000000480947 */ /* 0x000fea0003800000 */
[----:B0-----:R-:W-:-:S06]  /*12f0*/  IMAD.WIDE R6, R5, 0x4, R10 ;  /* 0x0000000405067825 */ /* 0x001fcc00078e020a */
[----:B------:R-:W2:Y:S01]  /*1300*/  LDG.E R7, desc[UR6][R6.64] ;  /* 0x0000000606077981 */ /* 0x000ea2000c1e1900 */
[----:B------:R-:W-:Y:S01]  /*1310*/  BSSY.RECONVERGENT B1, `(.L_x_64) ;  /* 0x000000d000017945 */ /* 0x000fe20003800200 */
[----:B--2---:R-:W-:Y:S01]  /*1320*/  IADD3 R0, PT, PT, R7, -0xd000000, RZ ;  /* 0xf300000007007810 */ /* 0x004fe20007ffe0ff */
[----:B------:R0:W1:Y:S03]  /*1330*/  MUFU.RSQ R4, R7 ;  /* 0x0000000700047308 */ /* 0x0000660000001400 */
[----:B------:R-:W-:-:S13]  /*1340*/  ISETP.GT.U32.AND P0, PT, R0, 0x727fffff, PT ;  /* 0x727fffff0000780c */ /* 0x000fda0003f04070 */
[----:B0-----:R-:W-:Y:S05]  /*1350*/  @!P0 BRA `(.L_x_65) ;  /* 0x0000000000108947 */ /* 0x001fea0003800000 */
[----:B------:R-:W-:Y:S02]  /*1360*/  MOV R0, R7 ;  /* 0x0000000700007202 */ /* 0x000fe40000000f00 */
[----:B------:R-:W-:-:S07]  /*1370*/  MOV R20, 0x1390 ;  /* 0x0000139000147802 */ /* 0x000fce0000000f00 */
[----:B-1----:R-:W-:Y:S05]  /*1380*/  CALL.REL.NOINC `($__internal_0_$__cuda_sm20_sqrt_rn_f32_slowpath) ;  /* 0x00000024008c7944 */ /* 0x002fea0003c00000 */
[----:B------:R-:W-:Y:S05]  /*1390*/  BRA `(.L_x_66) ;  /* 0x0000000000107947 */ /* 0x000fea0003800000 */
.L_x_65:
[----:B-1----:R-:W-:Y:S01]  /*13a0*/  FMUL.FTZ R0, R7, R4 ;  /* 0x0000000407007220 */ /* 0x002fe20000410000 */
[----:B------:R-:W-:-:S03]  /*13b0*/  FMUL.FTZ R4, R4, 0.5 ;  /* 0x3f00000004047820 */ /* 0x000fc60000410000 */
[----:B------:R-:W-:-:S04]  /*13c0*/  FFMA R7, -R0, R0, R7 ;  /* 0x0000000000077223 */ /* 0x000fc80000000107 */
[----:B------:R-:W-:-:S07]  /*13d0*/  FFMA R0, R7, R4, R0 ;  /* 0x0000000407007223 */ /* 0x000fce0000000000 */
.L_x_66:
[----:B------:R-:W-:Y:S05]  /*13e0*/  BSYNC.RECONVERGENT B1 ;  /* 0x0000000000017941 */ /* 0x000fea0003800200 */
.L_x_64:
[----:B------:R-:W-:-:S05]  /*13f0*/  IMAD.WIDE R4, R5, 0x4, R12 ;  /* 0x0000000405047825 */ /* 0x000fca00078e020c */
[----:B------:R1:W-:Y:S02]  /*1400*/  STG.E desc[UR6][R4.64], R0 ;  /* 0x0000000004007986 */ /* 0x0003e4000c101906 */
.L_x_63:
[----:B------:R-:W-:Y:S05]  /*1410*/  BSYNC.RECONVERGENT B0 ;  /* 0x0000000000007941 */ /* 0x000fea0003800200 */
.L_x_62:
[----:B------:R-:W-:-:S07]  /*1420*/  VIADD R3, R3, 0x4 ;  /* 0x0000000403037836 */ /* 0x000fce0000000000 */
.L_x_46:
[----:B------:R-:W-:-:S13]  /*1430*/  ISETP.NE.AND P0, PT, RZ, UR4, PT ;  /* 0x00000004ff007c0c */ /* 0x000fda000bf05270 */
[----:B------:R-:W-:Y:S05]  /*1440*/  @!P0 EXIT ;  /* 0x000000000000894d */ /* 0x000fea0003800000 */
[----:B------:R-:W-:-:S09]  /*1450*/  UISETP.NE.AND UP0, UPT, UR4, 0x1, UPT ;  /* 0x000000010400788c */ /* 0x000fd2000bf05270 */
[----:B------:R-:W-:Y:S05]  /*1460*/  BRA.U !UP0, `(.L_x_67) ;  /* 0x0000000108bc7547 */ /* 0x000fea000b800000 */
[----:B01234-:R-:W-:Y:S01]  /*1470*/  LEA R5, R3, R2, 0x7 ;  /* 0x0000000203057211 */ /* 0x01ffe200078e38ff */
        /* <DEDUP_REMOVED lines=14> */
.L_x_71:
[----:B-1----:R-:W-:Y:S01]  /*1560*/  FMUL.FTZ R0, R7, R4 ;  /* 0x0000000407007220 */ /* 0x002fe20000410000 */
[----:B------:R-:W-:-:S03]  /*1570*/  FMUL.FTZ R4, R4, 0.5 ;  /* 0x3f00000004047820 */ /* 0x000fc60000410000 */
[----:B------:R-:W-:-:S04]  /*1580*/  FFMA R7, -R0, R0, R7 ;  /* 0x0000000000077223 */ /* 0x000fc80000000107 */
[----:B------:R-:W-:-:S07]  /*1590*/  FFMA R0, R7, R4, R0 ;  /* 0x0000000407007223 */ /* 0x000fce0000000000 */
.L_x_72:
[----:B------:R-:W-:Y:S05]  /*15a0*/  BSYNC.RECONVERGENT B1 ;  /* 0x0000000000017941 */ /* 0x000fea0003800200 */
.L_x_70:
[----:B------:R-:W-:-:S05]  /*15b0*/  IMAD.WIDE R6, R5, 0x4, R12 ;  /* 0x0000000405067825 */ /* 0x000fca00078e020c */
[----:B------:R0:W-:Y:S02]  /*15c0*/  STG.E desc[UR6][R6.64], R0 ;  /* 0x0000000006007986 */ /* 0x0001e4000c101906 */
.L_x_69:
[----:B------:R-:W-:Y:S05]  /*15d0*/  BSYNC.RECONVERGENT B0 ;  /* 0x0000000000007941 */ /* 0x000fea0003800200 */
.L_x_68:
[----:B------:R-:W-:Y:S01]  /*15e0*/  VIADD R5, R5, 0x80 ;  /* 0x0000008005057836 */ /* 0x000fe20000000000 */
[----:B------:R-:W-:Y:S04]  /*15f0*/  BSSY.RECONVERGENT B0, `(.L_x_73) ;  /* 0x0000015000007945 */ /* 0x000fe80003800200 */
        /* <DEDUP_REMOVED lines=13> */
.L_x_76:
[----:B-1----:R-:W-:Y:S01]  /*16d0*/  FMUL.FTZ R0, R7, R4 ;  /* 0x0000000407007220 */ /* 0x002fe20000410000 */
[----:B------:R-:W-:-:S03]  /*16e0*/  FMUL.FTZ R4, R4, 0.5 ;  /* 0x3f00000004047820 */ /* 0x000fc60000410000 */
[----:B------:R-:W-:-:S04]  /*16f0*/  FFMA R7, -R0, R0, R7 ;  /* 0x0000000000077223 */ /* 0x000fc80000000107 */
[----:B------:R-:W-:-:S07]  /*1700*/  FFMA R0, R7, R4, R0 ;  /* 0x0000000407007223 */ /* 0x000fce0000000000 */
.L_x_77:
[----:B------:R-:W-:Y:S05]  /*1710*/  BSYNC.RECONVERGENT B1 ;  /* 0x0000000000017941 */ /* 0x000fea0003800200 */
.L_x_75:
[----:B------:R-:W-:-:S05]  /*1720*/  IMAD.WIDE R4, R5, 0x4, R12 ;  /* 0x0000000405047825 */ /* 0x000fca00078e020c */
[----:B------:R1:W-:Y:S02]  /*1730*/  STG.E desc[UR6][R4.64], R0 ;  /* 0x0000000004007986 */ /* 0x0003e4000c101906 */
.L_x_74:
[----:B------:R-:W-:Y:S05]  /*1740*/  BSYNC.RECONVERGENT B0 ;  /* 0x0000000000007941 */ /* 0x000fea0003800200 */
.L_x_73:
[----:B------:R-:W-:-:S07]  /*1750*/  IADD3 R3, PT, PT, R3, 0x2, RZ ;  /* 0x0000000203037810 */ /* 0x000fce0007ffe0ff */
.L_x_67:
[----:B01234-:R-:W0:Y:S02]  /*1760*/  LDC R0, c[0x0][0x388] ;  /* 0x0000e200ff007b82 */ /* 0x01fe240000000800 */
[----:B0-----:R-:W-:-:S04]  /*1770*/  LOP3.LUT R0, R0, 0x1, RZ, 0xc0, !PT ;  /* 0x0000000100007812 */ /* 0x001fc800078ec0ff */
[----:B------:R-:W-:-:S13]  /*1780*/  ISETP.NE.U32.AND P0, PT, R0, 0x1, PT ;  /* 0x000000010000780c */ /* 0x000fda0003f05070 */
[----:B------:R-:W-:Y:S05]  /*1790*/  @P0 EXIT ;  /* 0x000000000000094d */ /* 0x000fea0003800000 */
[----:B------:R-:W-:-:S05]  /*17a0*/  IMAD R3, R3, 0x80, R2 ;  /* 0x0000008003037824 */ /* 0x000fca00078e0202 */
[----:B------:R-:W-:-:S13]  /*17b0*/  ISETP.GE.AND P0, PT, R3, R8, PT ;  /* 0x000000080300720c */ /* 0x000fda0003f06270 */
[----:B------:R-:W-:Y:S05]  /*17c0*/  @P0 EXIT ;  /* 0x000000000000094d */ /* 0x000fea0003800000 */
        /* <DEDUP_REMOVED lines=11> */
.L_x_79:
[----:B-1----:R-:W-:Y:S01]  /*1880*/  FMUL.FTZ R0, R11, R2 ;  /* 0x000000020b007220 */ /* 0x002fe20000410000 */
[----:B------:R-:W-:-:S03]  /*1890*/  FMUL.FTZ R2, R2, 0.5 ;  /* 0x3f00000002027820 */ /* 0x000fc60000410000 */
[----:B------:R-:W-:-:S04]  /*18a0*/  FFMA R5, -R0, R0, R11 ;  /* 0x0000000000057223 */ /* 0x000fc8000000010b */
[----:B------:R-:W-:-:S07]  /*18b0*/  FFMA R0, R5, R2, R0 ;  /* 0x0000000205007223 */ /* 0x000fce0000000000 */
.L_x_80:
[----:B------:R-:W-:Y:S05]  /*18c0*/  BSYNC.RECONVERGENT B0 ;  /* 0x0000000000007941 */ /* 0x000fea0003800200 */
.L_x_78:
[----:B------:R-:W-:-:S05]  /*18d0*/  IMAD.WIDE R12, R3, 0x4, R12 ;  /* 0x00000004030c7825 */ /* 0x000fca00078e020c */
[----:B------:R-:W-:Y:S01]  /*18e0*/  STG.E desc[UR6][R12.64], R0 ;  /* 0x000000000c007986 */ /* 0x000fe2000c101906 */
[----:B------:R-:W-:Y:S05]  /*18f0*/  EXIT ;  /* 0x000000000000794d */ /* 0x000fea0003800000 */
.L_x_3:
[----:B------:R-:W-:-:S13]  /*1900*/  ISETP.GE.AND P0, PT, R0, 0x1, PT ;  /* 0x000000010000780c */ /* 0x000fda0003f06270 */
[----:B------:R-:W-:Y:S05]  /*1910*/  @!P0 EXIT ;  /* 0x000000000000894d */ /* 0x000fea0003800000 */
[C---:B------:R-:W-:Y:S01]  /*1920*/  ISETP.GE.U32.AND P0, PT, R0.reuse, 0x10, PT ;  /* 0x000000100000780c */ /* 0x040fe20003f06070 */
[----:B------:R-:W-:Y:S01]  /*1930*/  HFMA2 R5, -RZ, RZ, 0, 0 ;  /* 0x00000000ff057431 */ /* 0x000fe200000001ff */
[----:B------:R-:W-:-:S11]  /*1940*/  LOP3.LUT R3, R0, 0xf, RZ, 0xc0, !PT ;  /* 0x0000000f00037812 */ /* 0x000fd600078ec0ff */
[----:B------:R-:W-:Y:S05]  /*1950*/  @!P0 BRA `(.L_x_81) ;  /* 0x0000001000588947 */ /* 0x000fea0003800000 */
[----:B------:R-:W-:Y:S01]  /*1960*/  IMAD.WIDE.U32 R6, R2, 0x4, RZ ;  /* 0x0000000402067825 */ /* 0x000fe200078e00ff */
[----:B------:R-:W-:Y:S02]  /*1970*/  LOP3.LUT R5, R0, 0x7ffffff0, RZ, 0xc0, !PT ;  /* 0x7ffffff000057812 */ /* 0x000fe400078ec0ff */
[----:B------:R-:W-:Y:S01]  /*1980*/  LOP3.LUT R4, R6, 0x1000, RZ, 0xfc, !PT ;  /* 0x0000100006047812 */ /* 0x000fe200078efcff */
[----:B------:R-:W-:Y:S01]  /*1990*/  VIADD R6, R2, 0x480 ;  /* 0x0000048002067836 */ /* 0x000fe20000000000 */
[----:B------:R-:W-:-:S07]  /*19a0*/  IADD3 R8, PT, PT, -R5, RZ, RZ ;  /* 0x000000ff05087210 */ /* 0x000fce0007ffe1ff */
.L_x_130:
[----:B------:R-:W-:-:S04]  /*19b0*/  IADD3 R18, P0, PT, R4, R10, RZ ;  /* 0x0000000a04127210 */ /* 0x000fc80007f1e0ff */
[----:B------:R-:W-:-:S05]  /*19c0*/  IADD3.X R19, PT, PT, R7, R11, RZ, P0, !PT ;  /* 0x0000000b07137210 */ /* 0x000fca00007fe4ff */
[----:B------:R-:W2:Y:S01]  /*19d0*/  LDG.E R9, desc[UR6][R18.64+-0x1000] ;  /* 0xfff0000612097981 */ /* 0x000ea2000c1e1900 */
[----:B------:R-:W-:Y:S01]  /*19e0*/  MOV R15, 0x0 ;  /* 0x00000000000f7802 */ /* 0x000fe20000000f00 */
[----:B------:R-:W-:Y:S01]  /*19f0*/  IMAD.MOV.U32 R14, RZ, RZ, 0x600 ;  /* 0x00000600ff0e7424 */ /* 0x000fe200078e00ff */
[----:B------:R-:W-:Y:S03]  /*1a00*/  BSSY.RECONVERGENT B0, `(.L_x_82) ;  /* 0x000000e000007945 */ /* 0x000fe60003800200 */
[----:B------:R-:W-:Y:S01]  /*1a10*/  IMAD.WIDE R14, R6, 0x4, R14 ;  /* 0x00000004060e7825 */ /* 0x000fe200078e020e */
        /* <DEDUP_REMOVED lines=8> */
.L_x_83:
[----:B-1----:R-:W-:Y:S01]  /*1aa0*/  FMUL.FTZ R0, R9, R16 ;  /* 0x0000001009007220 */ /* 0x002fe20000410000 */
[----:B------:R-:W-:-:S03]  /*1ab0*/  FMUL.FTZ R16, R16, 0.5 ;  /* 0x3f00000010107820 */ /* 0x000fc60000410000 */
[----:B------:R-:W-:-:S04]  /*1ac0*/  FFMA R9, -R0, R0, R9 ;  /* 0x0000000000097223 */ /* 0x000fc80000000109 */
[----:B------:R-:W-:-:S07]  /*1ad0*/  FFMA R0, R9, R16, R0 ;  /* 0x0000001009007223 */ /* 0x000fce0000000000 */
.L_x_84:
[----:B------:R-:W-:Y:S05]  /*1ae0*/  BSYNC.RECONVERGENT B0 ;  /* 0x0000000000007941 */ /* 0x000fea0003800200 */
.L_x_82:
[----:B------:R-:W-:-:S04]  /*1af0*/  IADD3 R16, P0, PT, R4, R12, RZ ;  /* 0x0000000c04107210 */ /* 0x000fc80007f1e0ff */
[----:B------:R-:W-:-:S05]  /*1b00*/  IADD3.X R17, PT, PT, R7, R13, RZ, P0, !PT ;  /* 0x0000000d07117210 */ /* 0x000fca00007fe4ff */
[----:B------:R0:W-:Y:S04]  /*1b10*/  STG.E desc[UR6][R16.64+-0x1000], R0 ;  /* 0xfff0000010007986 */ /* 0x0001e8000c101906 */
        /* <DEDUP_REMOVED lines=10> */
.L_x_86:
[----:B------:R-:W-:Y:S01]  /*1bc0*/  FMUL.FTZ R0, R21, R20 ;  /* 0x0000001415007220 */ /* 0x000fe20000410000 */
[----:B------:R-:W-:-:S03]  /*1bd0*/  FMUL.FTZ R20, R20, 0.5 ;  /* 0x3f00000014147820 */ /* 0x000fc60000410000 */
[----:B------:R-:W-:-:S04]  /*1be0*/  FFMA R9, -R0, R0, R21 ;  /* 0x0000000000097223 */ /* 0x000fc80000000115 */
[----:B------:R-:W-:-:S07]  /*1bf0*/  FFMA R0, R9, R20, R0 ;  /* 0x0000001409007223 */ /* 0x000fce0000000000 */
.L_x_87:
[----:B------:R-:W-:Y:S05]  /*1c00*/  BSYNC.RECONVERGENT B0 ;  /* 0x0000000000007941 */ /* 0x000fea0003800200 */
.L_x_85:
[----:B------:R0:W-:Y:S04]  /*1c10*/  STG.E desc[UR6][R16.64+-0xe00], R0 ;  /* 0xfff2000010007986 */ /* 0x0001e8000c101906 */
[----:B------:R-:W2:Y:S01]  /*1c20*/  LDG.E R21, desc[UR6][R18.64+-0xc00] ;  /* 0xfff4000612157981 */ /* 0x000ea2000c1e1900 */
[----:B------:R-:W-:Y:S01]  /*1c30*/  BSSY.RECONVERGENT B0, `(.L_x_88) ;  /* 0x000000d000007945 */ /* 0x000fe20003800200 */
[----:B--2---:R-:W-:Y:S01]  /*1c40*/  IADD3 R9, PT, PT, R21, -0xd000000, RZ ;  /* 0xf300000015097810 */ /* 0x004fe20007ffe0ff */
[----:B------:R0:W1:Y:S03]  /*1c50*/  MUFU.RSQ R20, R21 ;  /* 0x0000001500147308 */ /* 0x0000660000001400 */
[----:B------:R-:W-:-:S13]  /*1c60*/  ISETP.GT.U32.AND P0, PT, R9, 0x727fffff, PT ;  /* 0x727fffff0900780c */ /* 0x000fda0003f04070 */
[----:B0-----:R-:W-:Y:S05]  /*1c70*/  @!P0 BRA `(.L_x_89) ;  /* 0x0000000000108947 */ /* 0x001fea0003800000 */
[----:B------:R-:W-:Y:S02]  /*1c80*/  MOV R0, R21 ;  /* 0x0000001500007202 */ /* 0x000fe40000000f00 */
[----:B-1----:R-:W-:-:S07]  /*1c90*/  MOV R20, 0x1cb0 ;  /* 0x00001cb000147802 */ /* 0x002fce0000000f00 */
[----:B------:R-:W-:Y:S05]  /*1ca0*/  CALL.REL.NOINC `($__internal_0_$__cuda_sm20_sqrt_rn_f32_slowpath) ;  /* 0x0000001c00447944 */ /* 0x000fea0003c00000 */
[----:B------:R-:W-:Y:S05]  /*1cb0*/  BRA `(.L_x_90) ;  /* 0x0000000000107947 */ /* 0x000fea0003800000 */
.L_x_89:
[----:B-1----:R-:W-:Y:S01]  /*1cc0*/  FMUL.FTZ R0, R21, R20 ;  /* 0x0000001415007220 */ /* 0x002fe20000410000 */
[----:B------:R-:W-:-:S03]  /*1cd0*/  FMUL.FTZ R20, R20, 0.5 ;  /* 0x3f00000014147820 */ /* 0x000fc60000410000 */
[----:B------:R-:W-:-:S04]  /*1ce0*/  FFMA R9, -R0, R0, R21 ;  /* 0x0000000000097223 */ /* 0x000fc80000000115 */
[----:B------:R-:W-:-:S07]  /*1cf0*/  FFMA R0, R9, R20, R0 ;  /* 0x0000001409007223 */ /* 0x000fce0000000000 */
.L_x_90:
[----:B------:R-:W-:Y:S05]  /*1d00*/  BSYNC.RECONVERGENT B0 ;  /* 0x0000000000007941 */ /* 0x000fea0003800200 */
.L_x_88:
        /* <DEDUP_REMOVED lines=11> */
.L_x_92:
[----:B------:R-:W-:Y:S01]  /*1dc0*/  FMUL.FTZ R0, R21, R20 ;  /* 0x0000001415007220 */ /* 0x000fe20000410000 */
[----:B------:R-:W-:-:S03]  /*1dd0*/  FMUL.FTZ R20, R20, 0.5 ;  /* 0x3f00000014147820 */ /* 0x000fc60000410000 */
[----:B------:R-:W-:-:S04]  /*1de0*/  FFMA R9, -R0, R0, R21 ;  /* 0x0000000000097223 */ /* 0x000fc80000000115 */
[----:B------:R-:W-:-:S07]  /*1df0*/  FFMA R0, R9, R20, R0 ;  /* 0x0000001409007223 */ /* 0x000fce0000000000 */
.L_x_93:
[----:B------:R-:W-:Y:S05]  /*1e00*/  BSYNC.RECONVERGENT B0 ;  /* 0x0000000000007941 */ /* 0x000fea0003800200 */
.L_x_91:
        /* <DEDUP_REMOVED lines=11> */
.L_x_95:
[----:B-1----:R-:W-:Y:S01]  /*1ec0*/  FMUL.FTZ R0, R21, R20 ;  /* 0x0000001415007220 */ /* 0x002fe20000410000 */
[----:B------:R-:W-:-:S03]  /*1ed0*/  FMUL.FTZ R20, R20, 0.5 ;  /* 0x3f00000014147820 */ /* 0x000fc60000410000 */
[----:B------:R-:W-:-:S04]  /*1ee0*/  FFMA R9, -R0, R0, R21 ;  /* 0x0000000000097223 */ /* 0x000fc80000000115 */
[----:B------:R-:W-:-:S07]  /*1ef0*/  FFMA R0, R9, R20, R0 ;  /* 0x0000001409007223 */ /* 0x000fce0000000000 */
.L_x_96:
[----:B------:R-:W-:Y:S05]  /*1f00*/  BSYNC.RECONVERGENT B0 ;  /* 0x0000000000007941 */ /* 0x000fea0003800200 */
.L_x_94:
        /* <DEDUP_REMOVED lines=11> */
.L_x_98:
[----:B------:R-:W-:Y:S01]  /*1fc0*/  FMUL.FTZ R0, R21, R20 ;  /* 0x0000001415007220 */ /* 0x000fe20000410000 */
[----:B------:R-:W-:-:S03]  /*1fd0*/  FMUL.FTZ R20, R20, 0.5 ;  /* 0x3f00000014147820 */ /* 0x000fc60000410000 */
[----:B------:R-:W-:-:S04]  /*1fe0*/  FFMA R9, -R0, R0, R21 ;  /* 0x0000000000097223 */ /* 0x000fc80000000115 */
[----:B------:R-:W-:-:S07]  /*1ff0*/  FFMA R0, R9, R20, R0 ;  /* 0x0000001409007223 */ /* 0x000fce0000000000 */
.L_x_99:
[----:B------:R-:W-:Y:S05]  /*2000*/  BSYNC.RECONVERGENT B0 ;  /* 0x0000000000007941 */ /* 0x000fea0003800200 */
.L_x_97:
        /* <DEDUP_REMOVED lines=11> */
.L_x_101:
[----:B-1----:R-:W-:Y:S01]  /*20c0*/  FMUL.FTZ R0, R21, R20 ;  /* 0x0000001415007220 */ /* 0x002fe20000410000 */
[----:B------:R-:W-:-:S03]  /*20d0*/  FMUL.FTZ R20, R20, 0.5 ;  /* 0x3f00000014147820 */ /* 0x000fc60000410000 */
[----:B------:R-:W-:-:S04]  /*20e0*/  FFMA R9, -R0, R0, R21 ;  /* 0x0000000000097223 */ /* 0x000fc80000000115 */
[----:B------:R-:W-:-:S07]  /*20f0*/  FFMA R0, R9, R20, R0 ;  /* 0x0000001409007223 */ /* 0x000fce0000000000 */
.L_x_102:
[----:B------:R-:W-:Y:S05]  /*2100*/  BSYNC.RECONVERGENT B0 ;  /* 0x0000000000007941 */ /* 0x000fea0003800200 */
.L_x_100:
        /* <DEDUP_REMOVED lines=11> */
.L_x_104:
[----:B------:R-:W-:Y:S01]  /*21c0*/  FMUL.FTZ R0, R21, R20 ;  /* 0x0000001415007220 */ /* 0x000fe20000410000 */
[----:B------:R-:W-:-:S03]  /*21d0*/  FMUL.FTZ R20, R20, 0.5 ;  /* 0x3f00000014147820 */ /* 0x000fc60000410000 */
[----:B------:R-:W-:-:S04]  /*21e0*/  FFMA R9, -R0, R0, R21 ;  /* 0x0000000000097223 */ /* 0x000fc80000000115 */
[----:B------:R-:W-:-:S07]  /*21f0*/  FFMA R0, R9, R20, R0 ;  /* 0x0000001409007223 */ /* 0x000fce0000000000 */
.L_x_105:
[----:B------:R-:W-:Y:S05]  /*2200*/  BSYNC.RECONVERGENT B0 ;  /* 0x0000000000007941 */ /* 0x000fea0003800200 */
.L_x_103:
        /* <DEDUP_REMOVED lines=11> */
.L_x_107:
[----:B-1----:R-:W-:Y:S01]  /*22c0*/  FMUL.FTZ R0, R19, R20 ;  /* 0x0000001413007220 */ /* 0x002fe20000410000 */
[----:B------:R-:W-:-:S03]  /*22d0*/  FMUL.FTZ R18, R20, 0.5 ;  /* 0x3f00000014127820 */ /* 0x000fc60000410000 */
[----:B------:R-:W-:-:S04]  /*22e0*/  FFMA R9, -R0, R0, R19 ;  /* 0x0000000000097223 */ /* 0x000fc80000000113 */
[----:B------:R-:W-:-:S07]  /*22f0*/  FFMA R0, R9, R18, R0 ;  /* 0x0000001209007223 */ /* 0x000fce0000000000 */
.L_x_108:
[----:B------:R-:W-:Y:S05]  /*2300*/  BSYNC.RECONVERGENT B0 ;  /* 0x0000000000007941 */ /* 0x000fea0003800200 */
.L_x_106:
[----:B------:R-:W-:Y:S01]  /*2310*/  IADD3 R18, P0, PT, R14, R10, RZ ;  /* 0x0000000a0e127210 */ /* 0x000fe20007f1e0ff */
[----:B------:R0:W-:Y:S04]  /*2320*/  STG.E desc[UR6][R16.64], R0 ;  /* 0x0000000010007986 */ /* 0x0001e8000c101906 */
[----:B------:R-:W-:-:S05]  /*2330*/  IMAD.X R19, R15, 0x1, R11, P0 ;  /* 0x000000010f137824 */ /* 0x000fca00000e060b */
        /* <DEDUP_REMOVED lines=10> */
.L_x_110:
[----:B-1----:R-:W-:Y:S01]  /*23e0*/  FMUL.FTZ R0, R21, R20 ;  /* 0x0000001415007220 */ /* 0x002fe20000410000 */
[----:B------:R-:W-:-:S03]  /*23f0*/  FMUL.FTZ R16, R20, 0.5 ;  /* 0x3f00000014107820 */ /* 0x000fc60000410000 */
[----:B------:R-:W-:-:S04]  /*2400*/  FFMA R9, -R0, R0, R21 ;  /* 0x0000000000097223 */ /* 0x000fc80000000115 */
[----:B------:R-:W-:-:S07]  /*2410*/  FFMA R0, R9, R16, R0 ;  /* 0x0000001009007223 */ /* 0x000fce0000000000 */
.L_x_111:
[----:B------:R-:W-:Y:S05]  /*2420*/  BSYNC.RECONVERGENT B0 ;  /* 0x0000000000007941 */ /* 0x000fea0003800200 */
.L_x_109:
        /* <DEDUP_REMOVED lines=13> */
.L_x_113:
[----:B------:R-:W-:Y:S01]  /*2500*/  FMUL.FTZ R0, R17, R16 ;  /* 0x0000001011007220 */ /* 0x000fe20000410000 */
[----:B------:R-:W-:-:S03]  /*2510*/  FMUL.FTZ R16, R16, 0.5 ;  /* 0x3f00000010107820 */ /* 0x000fc60000410000 */
[----:B------:R-:W-:-:S04]  /*2520*/  FFMA R9, -R0, R0, R17 ;  /* 0x0000000000097223 */ /* 0x000fc80000000111 */
[----:B------:R-:W-:-:S07]  /*2530*/  FFMA R0, R9, R16, R0 ;  /* 0x0000001009007223 */ /* 0x000fce0000000000 */
.L_x_114:
[----:B------:R-:W-:Y:S05]  /*2540*/  BSYNC.RECONVERGENT B0 ;  /* 0x0000000000007941 */ /* 0x000fea0003800200 */
.L_x_112:
        /* <DEDUP_REMOVED lines=11> */
.L_x_116:
[----:B-1----:R-:W-:Y:S01]  /*2600*/  FMUL.FTZ R0, R17, R16 ;  /* 0x0000001011007220 */ /* 0x002fe20000410000 */
[----:B------:R-:W-:-:S03]  /*2610*/  FMUL.FTZ R16, R16, 0.5 ;  /* 0x3f00000010107820 */ /* 0x000fc60000410000 */
[----:B------:R-:W-:-:S04]  /*2620*/  FFMA R9, -R0, R0, R17 ;  /* 0x0000000000097223 */ /* 0x000fc80000000111 */
[----:B------:R-:W-:-:S07]  /*2630*/  FFMA R0, R9, R16, R0 ;  /* 0x0000001009007223 */ /* 0x000fce0000000000 */
.L_x_117:
[----:B------:R-:W-:Y:S05]  /*2640*/  BSYNC.RECONVERGENT B0 ;  /* 0x0000000000007941 */ /* 0x000fea0003800200 */
.L_x_115:
        /* <DEDUP_REMOVED lines=11> */
.L_x_119:
[----:B------:R-:W-:Y:S01]  /*2700*/  FMUL.FTZ R0, R17, R16 ;  /* 0x0000001011007220 */ /* 0x000fe20000410000 */
[----:B------:R-:W-:-:S03]  /*2710*/  FMUL.FTZ R16, R16, 0.5 ;  /* 0x3f00000010107820 */ /* 0x000fc60000410000 */
[----:B------:R-:W-:-:S04]  /*2720*/  FFMA R9, -R0, R0, R17 ;  /* 0x0000000000097223 */ /* 0x000fc80000000111 */
[----:B------:R-:W-:-:S07]  /*2730*/  FFMA R0, R9, R16, R0 ;  /* 0x0000001009007223 */ /* 0x000fce0000000000 */
.L_x_120:
[----:B------:R-:W-:Y:S05]  /*2740*/  BSYNC.RECONVERGENT B0 ;  /* 0x0000000000007941 */ /* 0x000fea0003800200 */
.L_x_118:
        /* <DEDUP_REMOVED lines=11> */
.L_x_122:
[----:B-1----:R-:W-:Y:S01]  /*2800*/  FMUL.FTZ R0, R17, R16 ;  /* 0x0000001011007220 */ /* 0x002fe20000410000 */
[----:B------:R-:W-:-:S03]  /*2810*/  FMUL.FTZ R16, R16, 0.5 ;  /* 0x3f00000010107820 */ /* 0x000fc60000410000 */
[----:B------:R-:W-:-:S04]  /*2820*/  FFMA R9, -R0, R0, R17 ;  /* 0x0000000000097223 */ /* 0x000fc80000000111 */
[----:B------:R-:W-:-:S07]  /*2830*/  FFMA R0, R9, R16, R0 ;  /* 0x0000001009007223 */ /* 0x000fce0000000000 */
.L_x_123:
[----:B------:R-:W-:Y:S05]  /*2840*/  BSYNC.RECONVERGENT B0 ;  /* 0x0000000000007941 */ /* 0x000fea0003800200 */
.L_x_121:
        /* <DEDUP_REMOVED lines=11> */
.L_x_125:
[----:B------:R-:W-:Y:S01]  /*2900*/  FMUL.FTZ R0, R17, R16 ;  /* 0x0000001011007220 */ /* 0x000fe20000410000 */
[----:B------:R-:W-:-:S03]  /*2910*/  FMUL.FTZ R16, R16, 0.5 ;  /* 0x3f00000010107820 */ /* 0x000fc60000410000 */
[----:B------:R-:W-:-:S04]  /*2920*/  FFMA R9, -R0, R0, R17 ;  /* 0x0000000000097223 */ /* 0x000fc80000000111 */
[----:B------:R-:W-:-:S07]  /*2930*/  FFMA R0, R9, R16, R0 ;  /* 0x0000001009007223 */ /* 0x000fce0000000000 */
.L_x_126:
[----:B------:R-:W-:Y:S05]  /*2940*/  BSYNC.RECONVERGENT B0 ;  /* 0x0000000000007941 */ /* 0x000fea0003800200 */
.L_x_124:
        /* <DEDUP_REMOVED lines=11> */
.L_x_128:
[----:B-1----:R-:W-:Y:S01]  /*2a00*/  FMUL.FTZ R0, R19, R16 ;  /* 0x0000001013007220 */ /* 0x002fe20000410000 */
[----:B------:R-:W-:-:S03]  /*2a10*/  FMUL.FTZ R16, R16, 0.5 ;  /* 0x3f00000010107820 */ /* 0x000fc60000410000 */
[----:B------:R-:W-:-:S04]  /*2a20*/  FFMA R9, -R0, R0, R19 ;  /* 0x0000000000097223 */ /* 0x000fc80000000113 */
[----:B------:R-:W-:-:S07]  /*2a30*/  FFMA R0, R9, R16, R0 ;  /* 0x0000001009007223 */ /* 0x000fce0000000000 */
.L_x_129:
[----:B------:R-:W-:Y:S05]  /*2a40*/  BSYNC.RECONVERGENT B0 ;  /* 0x0000000000007941 */ /* 0x000fea0003800200 */
.L_x_127:
[----:B------:R0:W-:Y:S01]  /*2a50*/  STG.E desc[UR6][R14.64+0x600], R0 ;  /* 0x000600000e007986 */ /* 0x0001e2000c101906 */
[----:B------:R-:W-:Y:S01]  /*2a60*/  VIADD R8, R8, 0x10 ;  /* 0x0000001008087836 */ /* 0x000fe20000000000 */
[----:B------:R-:W-:Y:S02]  /*2a70*/  IADD3 R4, P1, PT, R4, 0x2000, RZ ;  /* 0x0000200004047810 */ /* 0x000fe40007f3e0ff */
[----:B------:R-:W-:Y:S02]  /*2a80*/  IADD3 R6, PT, PT, R6, 0x800, RZ ;  /* 0x0000080006067810 */ /* 0x000fe40007ffe0ff */
[----:B------:R-:W-:Y:S02]  /*2a90*/  ISETP.NE.AND P0, PT, R8, RZ, PT ;  /* 0x000000ff0800720c */ /* 0x000fe40003f05270 */
[----:B------:R-:W-:-:S11]  /*2aa0*/  IADD3.X R7, PT, PT, RZ, R7, RZ, P1, !PT ;  /* 0x00000007ff077210 */ /* 0x000fd60000ffe4ff */
[----:B0-----:R-:W-:Y:S05]  /*2ab0*/  @P0 BRA `(.L_x_130) ;  /* 0xffffffec00bc0947 */ /* 0x001fea000383ffff */
.L_x_81:
[----:B------:R-:W-:-:S13]  /*2ac0*/  ISETP.NE.AND P0, PT, R3, RZ, PT ;  /* 0x000000ff0300720c */ /* 0x000fda0003f05270 */
[----:B------:R-:W-:Y:S05]  /*2ad0*/  @!P0 EXIT ;  /* 0x000000000000894d */ /* 0x000fea0003800000 */
[----:B------:R-:W0:Y:S01]  /*2ae0*/  LDCU UR4, c[0x0][0x388] ;  /* 0x00007100ff0477ac */ /* 0x000e220008000800 */
[----:B------:R-:W-:Y:S01]  /*2af0*/  ISETP.GE.U32.AND P0, PT, R3, 0x8, PT ;  /* 0x000000080300780c */ /* 0x000fe20003f06070 */
[----:B0-----:R-:W-:-:S12]  /*2b00*/  ULOP3.LUT UR4, UR4, 0x7, URZ, 0xc0, !UPT ;  /* 0x0000000704047892 */ /* 0x001fd8000f8ec0ff */
[----:B------:R-:W-:Y:S05]  /*2b10*/  @!P0 BRA `(.L_x_131) ;  /* 0x0000000800108947 */ /* 0x000fea0003800000 */
[----:B------:R-:W-:-:S05]  /*2b20*/  LEA R7, R5, R2, 0x7 ;  /* 0x0000000205077211 */ /* 0x000fca00078e38ff */
[----:B------:R-:W-:-:S05]  /*2b30*/  IMAD.WIDE R14, R7, 0x4, R10 ;  /* 0x00000004070e7825 */ /* 0x000fca00078e020a */
        /* <DEDUP_REMOVED lines=10> */
.L_x_133:
[----:B------:R-:W-:Y:S01]  /*2be0*/  FMUL.FTZ R0, R3, R4 ;  /* 0x0000000403007220 */ /* 0x000fe20000410000 */
[----:B------:R-:W-:-:S03]  /*2bf0*/  FMUL.FTZ R4, R4, 0.5 ;  /* 0x3f00000004047820 */ /* 0x000fc60000410000 */
[----:B------:R-:W-:-:S04]  /*2c00*/  FFMA R3, -R0, R0, R3 ;  /* 0x0000000000037223 */ /* 0x000fc80000000103 */
[----:B------:R-:W-:-:S07]  /*2c10*/  FFMA R0, R3, R4, R0 ;  /* 0x0000000403007223 */ /* 0x000fce0000000000 */
.L_x_134:
[----:B------:R-:W-:Y:S05]  /*2c20*/  BSYNC.RECONVERGENT B0 ;  /* 0x0000000000007941 */ /* 0x000fea0003800200 */
.L_x_132:
[----:B------:R-:W-:-:S05]  /*2c30*/  IMAD.WIDE R6, R7, 0x4, R12 ;  /* 0x0000000407067825 */ /* 0x000fca00078e020c */
        /* <DEDUP_REMOVED lines=11> */
.L_x_136:
[----:B-1----:R-:W-:Y:S01]  /*2cf0*/  FMUL.FTZ R0, R9, R4 ;  /* 0x0000000409007220 */ /* 0x002fe20000410000 */
[----:B------:R-:W-:-:S03]  /*2d00*/  FMUL.FTZ R4, R4, 0.5 ;  /* 0x3f00000004047820 */ /* 0x000fc60000410000 */
[----:B------:R-:W-:-:S04]  /*2d10*/  FFMA R3, -R0, R0, R9 ;  /* 0x0000000000037223 */ /* 0x000fc80000000109 */
[----:B------:R-:W-:-:S07]  /*2d20*/  FFMA R0, R3, R4, R0 ;  /* 0x0000000403007223 */ /* 0x000fce0000000000 */
.L_x_137:
[----:B------:R-:W-:Y:S05]  /*2d30*/  BSYNC.RECONVERGENT B0 ;  /* 0x0000000000007941 */ /* 0x000fea0003800200 */
.L_x_135:
        /* <DEDUP_REMOVED lines=11> */
.L_x_139:
[----:B------:R-:W-:Y:S01]  /*2df0*/  FMUL.FTZ R0, R9, R4 ;  /* 0x0000000409007220 */ /* 0x000fe20000410000 */
[----:B------:R-:W-:-:S03]  /*2e00*/  FMUL.FTZ R4, R4, 0.5 ;  /* 0x3f00000004047820 */ /* 0x000fc60000410000 */
[----:B------:R-:W-:-:S04]  /*2e10*/  FFMA R3, -R0, R0, R9 ;  /* 0x0000000000037223 */ /* 0x000fc80000000109 */
[----:B------:R-:W-:-:S07]  /*2e20*/  FFMA R0, R3, R4, R0 ;  /* 0x0000000403007223 */ /* 0x000fce0000000000 */
.L_x_140:
[----:B------:R-:W-:Y:S05]  /*2e30*/  BSYNC.RECONVERGENT B0 ;  /* 0x0000000000007941 */ /* 0x000fea0003800200 */
.L_x_138:
        /* <DEDUP_REMOVED lines=11> */
.L_x_142:
[----:B-1----:R-:W-:Y:S01]  /*2ef0*/  FMUL.FTZ R0, R9, R4 ;  /* 0x0000000409007220 */ /* 0x002fe20000410000 */
[----:B------:R-:W-:-:S03]  /*2f00*/  FMUL.FTZ R4, R4, 0.5 ;  /* 0x3f00000004047820 */ /* 0x000fc60000410000 */
[----:B------:R-:W-:-:S04]  /*2f10*/  FFMA R3, -R0, R0, R9 ;  /* 0x0000000000037223 */ /* 0x000fc80000000109 */
[----:B------:R-:W-:-:S07]  /*2f20*/  FFMA R0, R3, R4, R0 ;  /* 0x0000000403007223 */ /* 0x000fce0000000000 */
.L_x_143:
[----:B------:R-:W-:Y:S05]  /*2f30*/  BSYNC.RECONVERGENT B0 ;  /* 0x0000000000007941 */ /* 0x000fea0003800200 */
.L_x_141:
        /* <DEDUP_REMOVED lines=11> */
.L_x_145:
[----:B------:R-:W-:Y:S01]  /*2ff0*/  FMUL.FTZ R0, R9, R4 ;  /* 0x0000000409007220 */ /* 0x000fe20000410000 */
[----:B------:R-:W-:-:S03]  /*3000*/  FMUL.FTZ R4, R4, 0.5 ;  /* 0x3f00000004047820 */ /* 0x000fc60000410000 */
[----:B------:R-:W-:-:S04]  /*3010*/  FFMA R3, -R0, R0, R9 ;  /* 0x0000000000037223 */ /* 0x000fc80000000109 */
[----:B------:R-:W-:-:S07]  /*3020*/  FFMA R0, R3, R4, R0 ;  /* 0x0000000403007223 */ /* 0x000fce0000000000 */
.L_x_146:
[----:B------:R-:W-:Y:S05]  /*3030*/  BSYNC.RECONVERGENT B0 ;  /* 0x0000000000007941 */ /* 0x000fea0003800200 */
.L_x_144:
        /* <DEDUP_REMOVED lines=11> */
.L_x_148:
[----:B-1----:R-:W-:Y:S01]  /*30f0*/  FMUL.FTZ R0, R9, R4 ;  /* 0x0000000409007220 */ /* 0x002fe20000410000 */
[----:B------:R-:W-:-:S03]  /*3100*/  FMUL.FTZ R4, R4, 0.5 ;  /* 0x3f00000004047820 */ /* 0x000fc60000410000 */
[----:B------:R-:W-:-:S04]  /*3110*/  FFMA R3, -R0, R0, R9 ;  /* 0x0000000000037223 */ /* 0x000fc80000000109 */
[----:B------:R-:W-:-:S07]  /*3120*/  FFMA R0, R3, R4, R0 ;  /* 0x0000000403007223 */ /* 0x000fce0000000000 */
.L_x_149:
[----:B------:R-:W-:Y:S05]  /*3130*/  BSYNC.RECONVERGENT B0 ;  /* 0x0000000000007941 */ /* 0x000fea0003800200 */
.L_x_147:
        /* <DEDUP_REMOVED lines=11> */
.L_x_151:
[----:B------:R-:W-:Y:S01]  /*31f0*/  FMUL.FTZ R0, R9, R4 ;  /* 0x0000000409007220 */ /* 0x000fe20000410000 */
[----:B------:R-:W-:-:S03]  /*3200*/  FMUL.FTZ R4, R4, 0.5 ;  /* 0x3f00000004047820 */ /* 0x000fc60000410000 */
[----:B------:R-:W-:-:S04]  /*3210*/  FFMA R3, -R0, R0, R9 ;  /* 0x0000000000037223 */ /* 0x000fc80000000109 */
[----:B------:R-:W-:-:S07]  /*3220*/  FFMA R0, R3, R4, R0 ;  /* 0x0000000403007223 */ /* 0x000fce0000000000 */
.L_x_152:
[----:B------:R-:W-:Y:S05]  /*3230*/  BSYNC.RECONVERGENT B0 ;  /* 0x0000000000007941 */ /* 0x000fea0003800200 */
.L_x_150:
        /* <DEDUP_REMOVED lines=11> */
.L_x_154:
[----:B-1----:R-:W-:Y:S01]  /*32f0*/  FMUL.FTZ R0, R15, R4 ;  /* 0x000000040f007220 */ /* 0x002fe20000410000 */
[----:B------:R-:W-:-:S03]  /*3300*/  FMUL.FTZ R4, R4, 0.5 ;  /* 0x3f00000004047820 */ /* 0x000fc60000410000 */
[----:B------:R-:W-:-:S04]  /*3310*/  FFMA R3, -R0, R0, R15 ;  /* 0x0000000000037223 */ /* 0x000fc8000000010f */
[----:B------:R-:W-:-:S07]  /*3320*/  FFMA R0, R3, R4, R0 ;  /* 0x0000000403007223 */ /* 0x000fce0000000000 */
.L_x_155:
[----:B------:R-:W-:Y:S05]  /*3330*/  BSYNC.RECONVERGENT B0 ;  /* 0x0000000000007941 */ /* 0x000fea0003800200 */
.L_x_153:
[----:B------:R0:W-:Y:S01]  /*3340*/  STG.E desc[UR6][R6.64+0xe00], R0 ;  /* 0x000e000006007986 */ /* 0x0001e2000c101906 */
[----:B------:R-:W-:-:S07]  /*3350*/  VIADD R5, R5, 0x8 ;  /* 0x0000000805057836 */ /* 0x000fce0000000000 */
.L_x_131:
[----:B------:R-:W-:-:S13]  /*3360*/  ISETP.NE.AND P0, PT, RZ, UR4, PT ;  /* 0x00000004ff007c0c */ /* 0x000fda000bf05270 */
[----:B------:R-:W-:Y:S05]  /*3370*/  @!P0 EXIT ;  /* 0x000000000000894d */ /* 0x000fea0003800000 */
[----:B------:R-:W1:Y:S01]  /*3380*/  LDCU UR5, c[0x0][0x388] ;  /* 0x00007100ff0577ac */ /* 0x000e620008000800 */
[----:B------:R-:W-:Y:S02]  /*3390*/  UISETP.GE.U32.AND UP0, UPT, UR4, 0x4, UPT ;  /* 0x000000040400788c */ /* 0x000fe4000bf06070 */
[----:B-1----:R-:W-:-:S07]  /*33a0*/  ULOP3.LUT UR5, UR5, 0x3, URZ, 0xc0, !UPT ;  /* 0x0000000305057892 */ /* 0x002fce000f8ec0ff */
[----:B------:R-:W-:Y:S05]  /*33b0*/  BRA.U !UP0, `(.L_x_156) ;  /* 0x0000000508107547 */ /* 0x000fea000b800000 */
[----:B0-----:R-:W-:-:S05]  /*33c0*/  LEA R7, R5, R2, 0x7 ;  /* 0x0000000205077211 */ /* 0x001fca00078e38ff */
[----:B------:R-:W-:-:S05]  /*33d0*/  IMAD.WIDE R14, R7, 0x4, R10 ;  /* 0x00000004070e7825 */ /* 0x000fca00078e020a */
        /* <DEDUP_REMOVED lines=10> */
.L_x_158:
[----:B-1----:R-:W-:Y:S01]  /*3480*/  FMUL.FTZ R0, R3, R4 ;  /* 0x0000000403007220 */ /* 0x002fe20000410000 */
[----:B------:R-:W-:-:S03]  /*3490*/  FMUL.FTZ R4, R4, 0.5 ;  /* 0x3f00000004047820 */ /* 0x000fc60000410000 */
[----:B------:R-:W-:-:S04]  /*34a0*/  FFMA R3, -R0, R0, R3 ;  /* 0x0000000000037223 */ /* 0x000fc80000000103 */
[----:B------:R-:W-:-:S07]  /*34b0*/  FFMA R0, R3, R4, R0 ;  /* 0x0000000403007223 */ /* 0x000fce0000000000 */
.L_x_159:
[----:B------:R-:W-:Y:S05]  /*34c0*/  BSYNC.RECONVERGENT B0 ;  /* 0x0000000000007941 */ /* 0x000fea0003800200 */
.L_x_157:
[----:B------:R-:W-:-:S05]  /*34d0*/  IMAD.WIDE R6, R7, 0x4, R12 ;  /* 0x0000000407067825 */ /* 0x000fca00078e020c */
        /* <DEDUP_REMOVED lines=11> */
.L_x_161:
[----:B------:R-:W-:Y:S01]  /*3590*/  FMUL.FTZ R0, R9, R4 ;  /* 0x0000000409007220 */ /* 0x000fe20000410000 */
[----:B------:R-:W-:-:S03]  /*35a0*/  FMUL.FTZ R4, R4, 0.5 ;  /* 0x3f00000004047820 */ /* 0x000fc60000410000 */
[----:B------:R-:W-:-:S04]  /*35b0*/  FFMA R3, -R0, R0, R9 ;  /* 0x0000000000037223 */ /* 0x000fc80000000109 */
[----:B------:R-:W-:-:S07]  /*35c0*/  FFMA R0, R3, R4, R0 ;  /* 0x0000000403007223 */ /* 0x000fce0000000000 */
.L_x_162:
[----:B------:R-:W-:Y:S05]  /*35d0*/  BSYNC.RECONVERGENT B0 ;  /* 0x0000000000007941 */ /* 0x000fea0003800200 */
.L_x_160:
        /* <DEDUP_REMOVED lines=11> */
.L_x_164:
[----:B-1----:R-:W-:Y:S01]  /*3690*/  FMUL.FTZ R0, R9, R4 ;  /* 0x0000000409007220 */ /* 0x002fe20000410000 */
[----:B------:R-:W-:-:S03]  /*36a0*/  FMUL.FTZ R4, R4, 0.5 ;  /* 0x3f00000004047820 */ /* 0x000fc60000410000 */
[----:B------:R-:W-:-:S04]  /*36b0*/  FFMA R3, -R0, R0, R9 ;  /* 0x0000000000037223 */ /* 0x000fc80000000109 */
[----:B------:R-:W-:-:S07]  /*36c0*/  FFMA R0, R3, R4, R0 ;  /* 0x0000000403007223 */ /* 0x000fce0000000000 */
.L_x_165:
[----:B------:R-:W-:Y:S05]  /*36d0*/  BSYNC.RECONVERGENT B0 ;  /* 0x0000000000007941 */ /* 0x000fea0003800200 */
.L_x_163:
        /* <DEDUP_REMOVED lines=11> */
.L_x_167:
[----:B------:R-:W-:Y:S01]  /*3790*/  FMUL.FTZ R0, R15, R4 ;  /* 0x000000040f007220 */ /* 0x000fe20000410000 */
[----:B------:R-:W-:-:S03]  /*37a0*/  FMUL.FTZ R4, R4, 0.5 ;  /* 0x3f00000004047820 */ /* 0x000fc60000410000 */
[----:B------:R-:W-:-:S04]  /*37b0*/  FFMA R3, -R0, R0, R15 ;  /* 0x0000000000037223 */ /* 0x000fc8000000010f */
[----:B------:R-:W-:-:S07]  /*37c0*/  FFMA R0, R3, R4, R0 ;  /* 0x0000000403007223 */ /* 0x000fce0000000000 */
.L_x_168:
[----:B------:R-:W-:Y:S05]  /*37d0*/  BSYNC.RECONVERGENT B0 ;  /* 0x0000000000007941 */ /* 0x000fea0003800200 */
.L_x_166:
[----:B------:R1:W-:Y:S01]  /*37e0*/  STG.E desc[UR6][R6.64+0x600], R0 ;  /* 0x0006000006007986 */ /* 0x0003e2000c101906 */
[----:B------:R-:W-:-:S07]  /*37f0*/  IADD3 R5, PT, PT, R5, 0x4, RZ ;  /* 0x0000000405057810 */ /* 0x000fce0007ffe0ff */
.L_x_156:
[----:B------:R-:W-:-:S13]  /*3800*/  ISETP.NE.AND P0, PT, RZ, UR5, PT ;  /* 0x00000005ff007c0c */ /* 0x000fda000bf05270 */
[----:B------:R-:W-:Y:S05]  /*3810*/  @!P0 EXIT ;  /* 0x000000000000894d */ /* 0x000fea0003800000 */
[----:B------:R-:W-:Y:S01]  /*3820*/  LEA R5, R5, R2, 0x7 ;  /* 0x0000000205057211 */ /* 0x000fe200078e38ff */
[----:B------:R-:W-:-:S12]  /*3830*/  UIADD3 UR4, UPT, UPT, -UR5, URZ, URZ ;  /* 0x000000ff05047290 */ /* 0x000fd8000fffe1ff */
.L_x_172:
[----:B01----:R-:W-:-:S06]  /*3840*/  IMAD.WIDE R6, R5, 0x4, R10 ;  /* 0x0000000405067825 */ /* 0x003fcc00078e020a */
[----:B------:R-:W2:Y:S01]  /*3850*/  LDG.E R7, desc[UR6][R6.64] ;  /* 0x0000000606077981 */ /* 0x000ea2000c1e1900 */
[----:B------:R-:W-:Y:S01]  /*3860*/  BSSY.RECONVERGENT B0, `(.L_x_169) ;  /* 0x000000e000007945 */ /* 0x000fe20003800200 */
[----:B------:R-:W-:-:S04]  /*3870*/  IMAD.WIDE R2, R5, 0x4, R12 ;  /* 0x0000000405027825 */ /* 0x000fc800078e020c */
        /* <DEDUP_REMOVED lines=8> */
.L_x_170:
[----:B------:R-:W-:Y:S01]  /*3900*/  FMUL.FTZ R0, R7, R4 ;  /* 0x0000000407007220 */ /* 0x000fe20000410000 */
[----:B------:R-:W-:-:S03]  /*3910*/  FMUL.FTZ R4, R4, 0.5 ;  /* 0x3f00000004047820 */ /* 0x000fc60000410000 */
[----:B------:R-:W-:-:S04]  /*3920*/  FFMA R7, -R0, R0, R7 ;  /* 0x0000000000077223 */ /* 0x000fc80000000107 */
[----:B------:R-:W-:-:S07]  /*3930*/  FFMA R0, R7, R4, R0 ;  /* 0x0000000407007223 */ /* 0x000fce0000000000 */
.L_x_171:
[----:B------:R-:W-:Y:S05]  /*3940*/  BSYNC.RECONVERGENT B0 ;  /* 0x0000000000007941 */ /* 0x000fea0003800200 */
.L_x_169:
[----:B------:R-:W-:Y:S01]  /*3950*/  UIADD3 UR5, UPT, UPT, UR4, 0x1, URZ ;  /* 0x0000000104057890 */ /* 0x000fe2000fffe0ff */
[----:B------:R0:W-:Y:S05]  /*3960*/  STG.E desc[UR6][R2.64], R0 ;  /* 0x0000000002007986 */ /* 0x0001ea000c101906 */
[----:B------:R-:W-:-:S13]  /*3970*/  ISETP.NE.AND P0, PT, RZ, UR5, PT ;  /* 0x00000005ff007c0c */ /* 0x000fda000bf05270 */
[----:B0-----:R-:W-:Y:S05]  /*3980*/  @!P0 EXIT ;  /* 0x000000000000894d */ /* 0x001fea0003800000 */
[----:B------:R-:W-:Y:S01]  /*3990*/  IADD3 R5, PT, PT, R5, 0x80, RZ ;  /* 0x0000008005057810 */ /* 0x000fe20007ffe0ff */
[----:B------:R-:W-:Y:S01]  /*39a0*/  UMOV UR4, UR5 ;  /* 0x0000000500047c82 */ /* 0x000fe20008000000 */
[----:B------:R-:W-:Y:S05]  /*39b0*/  BRA `(.L_x_172) ;  /* 0xfffffffc00a07947 */ /* 0x000fea000383ffff */
        .weak           $__internal_0_$__cuda_sm20_sqrt_rn_f32_slowpath
        .type           $__internal_0_$__cuda_sm20_sqrt_rn_f32_slowpath,@function
        .size           $__internal_0_$__cuda_sm20_sqrt_rn_f32_slowpath,(.L_x_614 - $__internal_0_$__cuda_sm20_sqrt_rn_f32_slowpath)
$__internal_0_$__cuda_sm20_sqrt_rn_f32_slowpath:
[----:B------:R-:W-:-:S13]  /*39c0*/  LOP3.LUT P0, RZ, R0, 0x7fffffff, RZ, 0xc0, !PT ;  /* 0x7fffffff00ff7812 */ /* 0x000fda000780c0ff */
[----:B------:R-:W-:Y:S01]  /*39d0*/  @!P0 MOV R9, R0 ;  /* 0x0000000000098202 */ /* 0x000fe20000000f00 */
[----:B------:R-:W-:Y:S06]  /*39e0*/  @!P0 BRA `(.L_x_173) ;  /* 0x0000000000408947 */ /* 0x000fec0003800000 */
[----:B------:R-:W-:-:S13]  /*39f0*/  FSETP.GEU.FTZ.AND P0, PT, R0, RZ, PT ;  /* 0x000000ff0000720b */ /* 0x000fda0003f1e000 */
[----:B------:R-:W-:Y:S01]  /*3a00*/  @!P0 IMAD.MOV.U32 R9, RZ, RZ, 0x7fffffff ;  /* 0x7fffffffff098424 */ /* 0x000fe200078e00ff */
[----:B------:R-:W-:Y:S06]  /*3a10*/  @!P0 BRA `(.L_x_173) ;  /* 0x0000000000348947 */ /* 0x000fec0003800000 */
[----:B------:R-:W-:-:S13]  /*3a20*/  FSETP.GTU.FTZ.AND P0, PT, |R0|, +INF , PT ;  /* 0x7f8000000000780b */ /* 0x000fda0003f1c200 */
[----:B------:R-:W-:Y:S01]  /*3a30*/  @P0 FADD.FTZ R9, R0, 1 ;  /* 0x3f80000000090421 */ /* 0x000fe20000010000 */
[----:B------:R-:W-:Y:S06]  /*3a40*/  @P0 BRA `(.L_x_173) ;  /* 0x0000000000280947 */ /* 0x000fec0003800000 */
[----:B------:R-:W-:-:S13]  /*3a50*/  FSETP.NEU.FTZ.AND P0, PT, |R0|, +INF , PT ;  /* 0x7f8000000000780b */ /* 0x000fda0003f1d200 */
[----:B------:R-:W-:-:S04]  /*3a60*/  @P0 FFMA R22, R0, 1.84467440737095516160e+19, RZ ;  /* 0x5f80000000160823 */ /* 0x000fc800000000ff */
[----:B------:R-:W0:Y:S02]  /*3a70*/  @P0 MUFU.RSQ R21, R22 ;  /* 0x0000001600150308 */ /* 0x000e240000001400 */
[----:B0-----:R-:W-:Y:S01]  /*3a80*/  @P0 FMUL.FTZ R9, R22, R21 ;  /* 0x0000001516090220 */ /* 0x001fe20000410000 */
[----:B------:R-:W-:-:S03]  /*3a90*/  @P0 FMUL.FTZ R21, R21, 0.5 ;  /* 0x3f00000015150820 */ /* 0x000fc60000410000 */
[----:B------:R-:W-:-:S04]  /*3aa0*/  @P0 FADD.FTZ R23, -R9, -RZ ;  /* 0x800000ff09170221 */ /* 0x000fc80000010100 */
[----:B------:R-:W-:-:S04]  /*3ab0*/  @P0 FFMA R24, R9, R23, R22 ;  /* 0x0000001709180223 */ /* 0x000fc80000000016 */
[----:B------:R-:W-:Y:S01]  /*3ac0*/  @P0 FFMA R21, R24, R21, R9 ;  /* 0x0000001518150223 */ /* 0x000fe20000000009 */
[----:B------:R-:W-:-:S03]  /*3ad0*/  @!P0 MOV R9, R0 ;  /* 0x0000000000098202 */ /* 0x000fc60000000f00 */
[----:B------:R-:W-:-:S07]  /*3ae0*/  @P0 FMUL.FTZ R9, R21, 2.3283064365386962891e-10 ;  /* 0x2f80000015090820 */ /* 0x000fce0000410000 */
.L_x_173:
[----:B------:R-:W-:Y:S01]  /*3af0*/  HFMA2 R21, -RZ, RZ, 0, 0 ;  /* 0x00000000ff157431 */ /* 0x000fe200000001ff */
[----:B------:R-:W-:-:S03]  /*3b00*/  MOV R0, R9 ;  /* 0x0000000900007202 */ /* 0x000fc60000000f00 */
[----:B------:R-:W-:Y:S05]  /*3b10*/  RET.REL.NODEC R20 `(_ZN3cub18CUB_300001_SM_10006detail9transform16transform_kernelINS2_10policy_hubILb1EN4cuda3std3__45tupleIJN6thrust24THRUST_300001_SM_1000_NS6detail15normal_iteratorINSA_10device_ptrIfEEEEEEEE10policy1000El6SqrtOfSF_JPfEEEvT0_iT1_T2_DpNS2_10kernel_argIT3_EE) ;  /* 0xffffffc414387950 */ /* 0x000fea0003c3ffff */
.L_x_174:
[----:B------:R-:W-:-:S00]  /*3b20*/  BRA `(.L_x_174) ;  /* 0xfffffffc00fc7947 */ /* 0x000fc0000383ffff */
[----:B------:R-:W-:-:S00]  /*3b30*/  NOP ;  /* 0x0000000000007918 */ /* 0x000fc00000000000 */
        /* <DEDUP_REMOVED lines=12> */
.L_x_614:


//--------------------- .text._ZN3cub18CUB_300001_SM_10006detail9transform16transform_kernelINS2_10policy_hubILb1EN4cuda3std3__45tupleIJN6thrust24THRUST_300001_SM_1000_NS6detail15normal_iteratorINSA_10device_ptrIfEEEEEEEE10policy1000Ei6SqrtOfSF_JPfEEEvT0_iT1_T2_DpNS2_10kernel_argIT3_EE --------------------------
	.section	.text._ZN3cub18CUB_300001_SM_10006detail9transform16transform_kernelINS2_10policy_hubILb1EN4cuda3std3__45tupleIJN6thrust24THRUST_300001_SM_1000_NS6detail15normal_iteratorINSA_10device_ptrIfEEEEEEEE10policy1000Ei6SqrtOfSF_JPfEEEvT0_iT1_T2_DpNS2_10kernel_argIT3_EE,"ax",@progbits
	.align	128
        .global         _ZN3cub18CUB_300001_SM_10006detail9transform16transform_kernelINS2_10policy_hubILb1EN4cuda3std3__45tupleIJN6thrust24THRUST_300001_SM_1000_NS6detail15normal_iteratorINSA_10device_ptrIfEEEEEEEE10policy1000Ei6SqrtOfSF_JPfEEEvT0_iT1_T2_DpNS2_10kernel_argIT3_EE
        .type           _ZN3cub18CUB_300001_SM_10006detail9transform16transform_kernelINS2_10policy_hubILb1EN4cuda3std3__45tupleIJN6thrust24THRUST_300001_SM_1000_NS6detail15normal_iteratorINSA_10device_ptrIfEEEEEEEE10policy1000Ei6SqrtOfSF_JPfEEEvT0_iT1_T2_DpNS2_10kernel_argIT3_EE,@function
        .size           _ZN3cub18CUB_300001_SM_10006detail9transform16transform_kernelINS2_10policy_hubILb1EN4cuda3std3__45tupleIJN6thrust24THRUST_300001_SM_1000_NS6detail15normal_iteratorINSA_10device_ptrIfEEEEEEEE10policy1000Ei6SqrtOfSF_JPfEEEvT0_iT1_T2_DpNS2_10kernel_argIT3_EE,(.L_x_615 - _ZN3cub18CUB_300001_SM_10006detail9transform16transform_kernelINS2_10policy_hubILb1EN4cuda3std3__45tupleIJN6thrust24THRUST_300001_SM_1000_NS6detail15normal_iteratorINSA_10device_ptrIfEEEEEEEE10policy1000Ei6SqrtOfSF_JPfEEEvT0_iT1_T2_DpNS2_10kernel_argIT3_EE)
        .other          _ZN3cub18CUB_300001_SM_10006detail9transform16transform_kernelINS2_10policy_hubILb1EN4cuda3std3__45tupleIJN6thrust24THRUST_300001_SM_1000_NS6detail15normal_iteratorINSA_10device_ptrIfEEEEEEEE10policy1000Ei6SqrtOfSF_JPfEEEvT0_iT1_T2_DpNS2_10kernel_argIT3_EE,@"STO_CUDA_ENTRY STV_DEFAULT"
_ZN3cub18CUB_300001_SM_10006detail9transform16transform_kernelINS2_10policy_hubILb1EN4cuda3std3__45tupleIJN6thrust24THRUST_300001_SM_1000_NS6detail15normal_iteratorINSA_10device_ptrIfEEEEEEEE10policy1000Ei6SqrtOfSF_JPfEEEvT0_iT1_T2_DpNS2_10kernel_argIT3_EE:
.text._ZN3cub18CUB_300001_SM_10006detail9transform16transform_kernelINS2_10policy_hubILb1EN4cuda3std3__45tupleIJN6thrust24THRUST_300001_SM_1000_NS6detail15normal_iteratorINSA_10device_ptrIfEEEEEEEE10policy1000Ei6SqrtOfSF_JPfEEEvT0_iT1_T2_DpNS2_10kernel_argIT3_EE:
[----:B------:R-:W-:Y:S08]  /*0000*/  LDC R1, c[0x0][0x37c] ;  /* 0x0000df00ff017b82 */ /* 0x000ff00000000800 */
[----:B------:R-:W0:Y:S01]  /*0010*/  LDC.64 R6, c[0x0][0x380] ;  /* 0x0000e000ff067b82 */ /* 0x000e220000000a00 */
[----:B------:R-:W1:Y:S01]  /*0020*/  S2R R2, SR_TID.X ;  /* 0x0000000000027919 */ /* 0x000e620000002100 */
[----:B------:R-:W2:Y:S01]  /*0030*/  LDCU.64 UR6, c[0x0][0x358] ;  /* 0x00006b00ff0677ac */ /* 0x000ea20008000a00 */
[----:B------:R-:W-:Y:S05]  /*0040*/  BSSY.RECONVERGENT B0, `(.L_x_175) ;  /* 0x0000016000007945 */ /* 0x000fea0003800200 */
[----:B------:R-:W3:Y:S08]  /*0050*/  S2UR UR4, SR_CTAID.X ;  /* 0x00000000000479c3 */ /* 0x000ef00000002500 */
[----:B------:R-:W4:Y:S01]  /*0060*/  LDC.64 R18, c[0x0][0x398] ;  /* 0x0000e600ff127b82 */ /* 0x000f220000000a00 */
[----:B0-----:R-:W-:-:S07]  /*0070*/  SHF.L.U32 R0, R7, 0x7, RZ ;  /* 0x0000000707007819 */ /* 0x001fce00000006ff */
[----:B------:R-:W0:Y:S01]  /*0080*/  LDC.64 R16, c[0x0][0x390] ;  /* 0x0000e400ff107b82 */ /* 0x000e220000000a00 */
[----:B---3--:R-:W-:Y:S01]  /*0090*/  IMAD R9, R0, UR4, RZ ;  /* 0x0000000400097c24 */ /* 0x008fe2000f8e02ff */
[----:B-1----:R-:W-:-:S04]  /*00a0*/  SHF.L.U32 R11, R2, 0x7, RZ ;  /* 0x00000007020b7819 */ /* 0x002fc800000006ff */
[----:B------:R-:W-:-:S04]  /*00b0*/  IADD3 R5, PT, PT, -R9, R6, RZ ;  /* 0x0000000609057210 */ /* 0x000fc80007ffe1ff */
[CC--:B------:R-:W-:Y:S02]  /*00c0*/  VIMNMX R3, PT, PT, R0.reuse, R5.reuse, PT ;  /* 0x0000000500037248 */ /* 0x0c0fe40003fe0100 */
[----:B------:R-:W-:-:S03]  /*00d0*/  ISETP.GT.AND P0, PT, R0, R5, PT ;  /* 0x000000050000720c */ /* 0x000fc60003f04270 */
[----:B------:R-:W-:-:S05]  /*00e0*/  IMAD.SHL.U32 R6, R3, 0x4, RZ ;  /* 0x0000000403067824 */ /* 0x000fca00078e00ff */
[----:B------:R-:W-:-:S13]  /*00f0*/  ISETP.GE.AND P1, PT, R11, R6, PT ;  /* 0x000000060b00720c */ /* 0x000fda0003f26270 */
[----:B--2-4-:R-:W-:Y:S05]  /*0100*/  @P1 BRA `(.L_x_176) ;  /* 0x0000000000241947 */ /* 0x014fea0003800000 */
[----:B------:R-:W1:Y:S02]  /*0110*/  LDC.64 R4, c[0x0][0x398] ;  /* 0x0000e600ff047b82 */ /* 0x000e640000000a00 */
[----:B-1----:R-:W-:-:S04]  /*0120*/  IMAD.WIDE.U32 R4, R2, 0x80, R4 ;  /* 0x0000008002047825 */ /* 0x002fc800078e0004 */
[----:B------:R-:W-:-:S07]  /*0130*/  IMAD.WIDE R4, R9, 0x4, R4 ;  /* 0x0000000409047825 */ /* 0x000fce00078e0204 */
.L_x_177:
[----:B------:R-:W-:Y:S01]  /*0140*/  IADD3 R11, PT, PT, R11, 0x4000, RZ ;  /* 0x000040000b0b7810 */ /* 0x000fe20007ffe0ff */
[----:B------:R1:W-:Y:S03]  /*0150*/  CCTL.E.PF2 [R4] ;  /* 0x000000000400798f */ /* 0x0003e60000800100 */
[----:B------:R-:W-:Y:S02]  /*0160*/  ISETP.GE.AND P1, PT, R11, R6, PT ;  /* 0x000000060b00720c */ /* 0x000fe40003f26270 */
[----:B-1----:R-:W-:-:S04]  /*0170*/  IADD3 R4, P2, PT, R4, 0x4000, RZ ;  /* 0x0000400004047810 */ /* 0x002fc80007f5e0ff */
[----:B------:R-:W-:-:S07]  /*0180*/  IADD3.X R5, PT, PT, RZ, R5, RZ, P2, !PT ;  /* 0x00000005ff057210 */ /* 0x000fce00017fe4ff */
[----:B------:R-:W-:Y:S05]  /*0190*/  @!P1 BRA `(.L_x_177) ;  /* 0xfffffffc00e89947 */ /* 0x000fea000383ffff */
.L_x_176:
[----:B------:R-:W-:Y:S05]  /*01a0*/  BSYNC.RECONVERGENT B0 ;  /* 0x0000000000007941 */ /* 0x000fea0003800200 */
.L_x_175:
[----:B------:R-:W-:-:S04]  /*01b0*/  IMAD.WIDE R18, R9, 0x4, R18 ;  /* 0x0000000409127825 */ /* 0x000fc800078e0212 */
[----:B0-----:R-:W-:Y:S01]  /*01c0*/  IMAD.WIDE R16, R9, 0x4, R16 ;  /* 0x0000000409107825 */ /* 0x001fe200078e0210 */
[----:B------:R-:W-:Y:S06]  /*01d0*/  @P0 BRA `(.L_x_178) ;  /* 0x0000002000380947 */ /* 0x000fec0003800000 */
[----:B------:R-:W-:-:S13]  /*01e0*/  ISETP.GE.AND P0, PT, R7, 0x1, PT ;  /* 0x000000010700780c */ /* 0x000fda0003f06270 */
[----:B------:R-:W-:Y:S05]  /*01f0*/  @!P0 EXIT ;  /* 0x000000000000894d */ /* 0x000fea0003800000 */
[C---:B------:R-:W-:Y:S01]  /*0200*/  ISETP.GE.U32.AND P0, PT, R7.reuse, 0x10, PT ;  /* 0x000000100700780c */ /* 0x040fe20003f06070 */
[----:B------:R-:W-:Y:S01]  /*0210*/  HFMA2 R5, -RZ, RZ, 0, 0 ;  /* 0x00000000ff057431 */ /* 0x000fe200000001ff */
[----:B------:R-:W-:-:S11]  /*0220*/  LOP3.LUT R3, R7, 0xf, RZ, 0xc0, !PT ;  /* 0x0000000f07037812 */ /* 0x000fd600078ec0ff */
[----:B------:R-:W-:Y:S05]  /*0230*/  @!P0 BRA `(.L_x_179) ;  /* 0x00000010005c8947 */ /* 0x000fea0003800000 */
[C---:B------:R-:W-:Y:S01]  /*0240*/  IMAD.WIDE.U32 R8, R2.reuse, 0x4, RZ ;  /* 0x0000000402087825 */ /* 0x040fe200078e00ff */
[----:B------:R-:W-:Y:S02]  /*0250*/  LOP3.LUT R5, R7, 0x7ffffff0, RZ, 0xc0, !PT ;  /* 0x7ffffff007057812 */ /* 0x000fe400078ec0ff */
[----:B------:R-:W-:Y:S01]  /*0260*/  IADD3 R6, PT, PT, R2, 0x480, RZ ;  /* 0x0000048002067810 */ /* 0x000fe20007ffe0ff */
[----:B------:R-:W-:Y:S01]  /*0270*/  IMAD.MOV.U32 R7, RZ, RZ, R9 ;  /* 0x000000ffff077224 */ /* 0x000fe200078e0009 */
[----:B------:R-:W-:Y:S02]  /*0280*/  LOP3.LUT R4, R8, 0x1000, RZ, 0xfc, !PT ;  /* 0x0000100008047812 */ /* 0x000fe400078efcff */
[----:B------:R-:W-:-:S07]  /*0290*/  IADD3 R8, PT, PT, -R5, RZ, RZ ;  /* 0x000000ff05087210 */ /* 0x000fce0007ffe1ff */
.L_x_228:
[----:B------:R-:W-:-:S04]  /*02a0*/  IADD3 R20, P0, PT, R18, R4, RZ ;  /* 0x0000000412147210 */ /* 0x000fc80007f1e0ff */
[----:B------:R-:W-:-:S05]  /*02b0*/  IADD3.X R21, PT, PT, R19, R7, RZ, P0, !PT ;  /* 0x0000000713157210 */ /* 0x000fca00007fe4ff */
[----:B------:R-:W2:Y:S01]  /*02c0*/  LDG.E R9, desc[UR6][R20.64+-0x1000] ;  /* 0xfff0000614097981 */ /* 0x000ea2000c1e1900 */
[----:B------:R-:W-:Y:S01]  /*02d0*/  HFMA2 R15, -RZ, RZ, 0, 0 ;  /* 0x00000000ff0f7431 */ /* 0x000fe200000001ff */
[----:B------:R-:W-:Y:S01]  /*02e0*/  MOV R14, 0x600 ;  /* 0x00000600000e7802 */ /* 0x000fe20000000f00 */
[----:B------:R-:W-:Y:S04]  /*02f0*/  BSSY.RECONVERGENT B0, `(.L_x_180) ;  /* 0x000000e000007945 */ /* 0x000fe80003800200 */
[----:B------:R-:W-:-:S04]  /*0300*/  IMAD.WIDE R14, R6, 0x4, R14 ;  /* 0x00000004060e7825 */ /* 0x000fc800078e020e */
[----:B--2---:R-:W-:Y:S01]  /*0310*/  VIADD R0, R9, 0xf3000000 ;  /* 0xf300000009007836 */ /* 0x004fe20000000000 */
[----:B------:R0:W1:Y:S04]  /*0320*/  MUFU.RSQ R10, R9 ;  /* 0x00000009000a7308 */ /* 0x0000680000001400 */
[----:B------:R-:W-:-:S13]  /*0330*/  ISETP.GT.U32.AND P0, PT, R0, 0x727fffff, PT ;  /* 0x727fffff0000780c */ /* 0x000fda0003f04070 */
[----:B01----:R-:W-:Y:S05]  /*0340*/  @!P0 BRA `(.L_x_181) ;  /* 0x0000000000108947 */ /* 0x003fea0003800000 */
[----:B------:R-:W-:Y:S02]  /*0350*/  MOV R0, R9 ;  /* 0x0000000900007202 */ /* 0x000fe40000000f00 */
[----:B------:R-:W-:-:S07]  /*0360*/  MOV R10, 0x380 ;  /* 0x00000380000a7802 */ /* 0x000fce0000000f00 */
[----:B------:R-:W-:Y:S05]  /*0370*/  CALL.REL.NOINC `($__internal_1_$__cuda_sm20_sqrt_rn_f32_slowpath) ;  /* 0x00000034006c7944 */ /* 0x000fea0003c00000 */
[----:B------:R-:W-:Y:S05]  /*0380*/  BRA `(.L_x_182) ;  /* 0x0000000000107947 */ /* 0x000fea0003800000 */
.L_x_181:
[----:B------:R-:W-:Y:S01]  /*0390*/  FMUL.FTZ R0, R9, R10 ;  /* 0x0000000a09007220 */ /* 0x000fe20000410000 */
[----:B------:R-:W-:-:S03]  /*03a0*/  FMUL.FTZ R10, R10, 0.5 ;  /* 0x3f0000000a0a7820 */ /* 0x000fc60000410000 */
[----:B------:R-:W-:-:S04]  /*03b0*/  FFMA R9, -R0, R0, R9 ;  /* 0x0000000000097223 */ /* 0x000fc80000000109 */
[----:B------:R-:W-:-:S07]  /*03c0*/  FFMA R0, R9, R10, R0 ;  /* 0x0000000a09007223 */ /* 0x000fce0000000000 */
.L_x_182:
[----:B------:R-:W-:Y:S05]  /*03d0*/  BSYNC.RECONVERGENT B0 ;  /* 0x0000000000007941 */ /* 0x000fea0003800200 */
.L_x_180:
[----:B------:R-:W-:-:S05]  /*03e0*/  IADD3 R12, P0, PT, R16, R4, RZ ;  /* 0x00000004100c7210 */ /* 0x000fca0007f1e0ff */
[----:B------:R-:W-:-:S05]  /*03f0*/  IMAD.X R13, R17, 0x1, R7, P0 ;  /* 0x00000001110d7824 */ /* 0x000fca00000e0607 */
        /* <DEDUP_REMOVED lines=9> */
[----:B------:R-:W-:Y:S05]  /*0490*/  CALL.REL.NOINC `($__internal_1_$__cuda_sm20_sqrt_rn_f32_slowpath) ;  /* 0x0000003400247944 */ /* 0x000fea0003c00000 */
[----:B------:R-:W-:Y:S05]  /*04a0*/  BRA `(.L_x_185) ;  /* 0x0000000000107947 */ /* 0x000fea0003800000 */
.L_x_184:
[----:B-1----:R-:W-:Y:S01]  /*04b0*/  FMUL.FTZ R0, R11, R10 ;  /* 0x0000000a0b007220 */ /* 0x002fe20000410000 */
[----:B------:R-:W-:-:S03]  /*04c0*/  FMUL.FTZ R10, R10, 0.5 ;  /* 0x3f0000000a0a7820 */ /* 0x000fc60000410000 */
[----:B------:R-:W-:-:S04]  /*04d0*/  FFMA R9, -R0, R0, R11 ;  /* 0x0000000000097223 */ /* 0x000fc8000000010b */
[----:B------:R-:W-:-:S07]  /*04e0*/  FFMA R0, R9, R10, R0 ;  /* 0x0000000a09007223 */ /* 0x000fce0000000000 */
.L_x_185:
[----:B------:R-:W-:Y:S05]  /*04f0*/  BSYNC.RECONVERGENT B0 ;  /* 0x0000000000007941 */ /* 0x000fea0003800200 */
.L_x_183:
[----:B------:R0:W-:Y:S04]  /*0500*/  STG.E desc[UR6][R12.64+-0xe00], R0 ;  /* 0xfff200000c007986 */ /* 0x0001e8000c101906 */
[----:B------:R-:W2:Y:S01]  /*0510*/  LDG.E R11, desc[UR6][R20.64+-0xc00] ;  /* 0xfff40006140b7981 */ /* 0x000ea2000c1e1900 */
[----:B------:R-:W-:Y:S01]  /*0520*/  BSSY.RECONVERGENT B0, `(.L_x_186) ;  /* 0x000000d000007945 */ /* 0x000fe20003800200 */
[----:B--2---:R-:W-:Y:S01]  /*0530*/  IADD3 R9, PT, PT, R11, -0xd000000, RZ ;  /* 0xf30000000b097810 */ /* 0x004fe20007ffe0ff */
[----:B------:R0:W1:Y:S03]  /*0540*/  MUFU.RSQ R10, R11 ;  /* 0x0000000b000a7308 */ /* 0x0000660000001400 */
[----:B------:R-:W-:-:S13]  /*0550*/  ISETP.GT.U32.AND P0, PT, R9, 0x727fffff, PT ;  /* 0x727fffff0900780c */ /* 0x000fda0003f04070 */
[----:B0-----:R-:W-:Y:S05]  /*0560*/  @!P0 BRA `(.L_x_187) ;  /* 0x0000000000108947 */ /* 0x001fea0003800000 */
[----:B------:R-:W-:Y:S01]  /*0570*/  IMAD.MOV.U32 R0, RZ, RZ, R11 ;  /* 0x000000ffff007224 */ /* 0x000fe200078e000b */
[----:B-1----:R-:W-:-:S07]  /*0580*/  MOV R10, 0x5a0 ;  /* 0x000005a0000a7802 */ /* 0x002fce0000000f00 */
[----:B------:R-:W-:Y:S05]  /*0590*/  CALL.REL.NOINC `($__internal_1_$__cuda_sm20_sqrt_rn_f32_slowpath) ;  /* 0x0000003000e47944 */ /* 0x000fea0003c00000 */
[----:B------:R-:W-:Y:S05]  /*05a0*/  BRA `(.L_x_188) ;  /* 0x0000000000107947 */ /* 0x000fea0003800000 */
.L_x_187:
[----:B-1----:R-:W-:Y:S01]  /*05b0*/  FMUL.FTZ R0, R11, R10 ;  /* 0x0000000a0b007220 */ /* 0x002fe20000410000 */
[----:B------:R-:W-:-:S03]  /*05c0*/  FMUL.FTZ R10, R10, 0.5 ;  /* 0x3f0000000a0a7820 */ /* 0x000fc60000410000 */
[----:B------:R-:W-:-:S04]  /*05d0*/  FFMA R9, -R0, R0, R11 ;  /* 0x0000000000097223 */ /* 0x000fc8000000010b */
[----:B------:R-:W-:-:S07]  /*05e0*/  FFMA R0, R9, R10, R0 ;  /* 0x0000000a09007223 */ /* 0x000fce0000000000 */
.L_x_188:
[----:B------:R-:W-:Y:S05]  /*05f0*/  BSYNC.RECONVERGENT B0 ;  /* 0x0000000000007941 */ /* 0x000fea0003800200 */
.L_x_186:
        /* <DEDUP_REMOVED lines=11> */
.L_x_190:
[----:B-1----:R-:W-:Y:S01]  /*06b0*/  FMUL.FTZ R0, R11, R10 ;  /* 0x0000000a0b007220 */ /* 0x002fe20000410000 */
[----:B------:R-:W-:-:S03]  /*06c0*/  FMUL.FTZ R10, R10, 0.5 ;  /* 0x3f0000000a0a7820 */ /* 0x000fc60000410000 */
[----:B------:R-:W-:-:S04]  /*06d0*/  FFMA R9, -R0, R0, R11 ;  /* 0x0000000000097223 */ /* 0x000fc8000000010b */
[----:B------:R-:W-:-:S07]  /*06e0*/  FFMA R0, R9, R10, R0 ;  /* 0x0000000a09007223 */ /* 0x000fce0000000000 */
.L_x_191:
[----:B------:R-:W-:Y:S05]  /*06f0*/  BSYNC.RECONVERGENT B0 ;  /* 0x0000000000007941 */ /* 0x000fea0003800200 */
.L_x_189:
        /* <DEDUP_REMOVED lines=11> */
.L_x_193:
[----:B-1----:R-:W-:Y:S01]  /*07b0*/  FMUL.FTZ R0, R11, R10 ;  /* 0x0000000a0b007220 */ /* 0x002fe20000410000 */
[----:B------:R-:W-:-:S03]  /*07c0*/  FMUL.FTZ R10, R10, 0.5 ;  /* 0x3f0000000a0a7820 */ /* 0x000fc60000410000 */
[----:B------:R-:W-:-:S04]  /*07d0*/  FFMA R9, -R0, R0, R11 ;  /* 0x0000000000097223 */ /* 0x000fc8000000010b */
[----:B------:R-:W-:-:S07]  /*07e0*/  FFMA R0, R9, R10, R0 ;  /* 0x0000000a09007223 */ /* 0x000fce0000000000 */
.L_x_194:
[----:B------:R-:W-:Y:S05]  /*07f0*/  BSYNC.RECONVERGENT B0 ;  /* 0x0000000000007941 */ /* 0x000fea0003800200 */
.L_x_192:
        /* <DEDUP_REMOVED lines=11> */
.L_x_196:
[----:B-1----:R-:W-:Y:S01]  /*08b0*/  FMUL.FTZ R0, R11, R10 ;  /* 0x0000000a0b007220 */ /* 0x002fe20000410000 */
[----:B------:R-:W-:-:S03]  /*08c0*/  FMUL.FTZ R10, R10, 0.5 ;  /* 0x3f0000000a0a7820 */ /* 0x000fc60000410000 */
[----:B------:R-:W-:-:S04]  /*08d0*/  FFMA R9, -R0, R0, R11 ;  /* 0x0000000000097223 */ /* 0x000fc8000000010b */
[----:B------:R-:W-:-:S07]  /*08e0*/  FFMA R0, R9, R10, R0 ;  /* 0x0000000a09007223 */ /* 0x000fce0000000000 */
.L_x_197:
[----:B------:R-:W-:Y:S05]  /*08f0*/  BSYNC.RECONVERGENT B0 ;  /* 0x0000000000007941 */ /* 0x000fea0003800200 */
.L_x_195:
        /* <DEDUP_REMOVED lines=11> */
.L_x_199:
[----:B-1----:R-:W-:Y:S01]  /*09b0*/  FMUL.FTZ R0, R11, R10 ;  /* 0x0000000a0b007220 */ /* 0x002fe20000410000 */
[----:B------:R-:W-:-:S03]  /*09c0*/  FMUL.FTZ R10, R10, 0.5 ;  /* 0x3f0000000a0a7820 */ /* 0x000fc60000410000 */
[----:B------:R-:W-:-:S04]  /*09d0*/  FFMA R9, -R0, R0, R11 ;  /* 0x0000000000097223 */ /* 0x000fc8000000010b */
[----:B------:R-:W-:-:S07]  /*09e0*/  FFMA R0, R9, R10, R0 ;  /* 0x0000000a09007223 */ /* 0x000fce0000000000 */
.L_x_200:
[----:B------:R-:W-:Y:S05]  /*09f0*/  BSYNC.RECONVERGENT B0 ;  /* 0x0000000000007941 */ /* 0x000fea0003800200 */
.L_x_198:
        /* <DEDUP_REMOVED lines=11> */
.L_x_202:
[----:B-1----:R-:W-:Y:S01]  /*0ab0*/  FMUL.FTZ R0, R11, R10 ;  /* 0x0000000a0b007220 */ /* 0x002fe20000410000 */
[----:B------:R-:W-:-:S03]  /*0ac0*/  FMUL.FTZ R10, R10, 0.5 ;  /* 0x3f0000000a0a7820 */ /* 0x000fc60000410000 */
[----:B------:R-:W-:-:S04]  /*0ad0*/  FFMA R9, -R0, R0, R11 ;  /* 0x0000000000097223 */ /* 0x000fc8000000010b */
[----:B------:R-:W-:-:S07]  /*0ae0*/  FFMA R0, R9, R10, R0 ;  /* 0x0000000a09007223 */ /* 0x000fce0000000000 */
.L_x_203:
[----:B------:R-:W-:Y:S05]  /*0af0*/  BSYNC.RECONVERGENT B0 ;  /* 0x0000000000007941 */ /* 0x000fea0003800200 */
.L_x_201:
        /* <DEDUP_REMOVED lines=11> */
.L_x_205:
[----:B-1----:R-:W-:Y:S01]  /*0bb0*/  FMUL.FTZ R0, R21, R10 ;  /* 0x0000000a15007220 */ /* 0x002fe20000410000 */
[----:B------:R-:W-:-:S03]  /*0bc0*/  FMUL.FTZ R10, R10, 0.5 ;  /* 0x3f0000000a0a7820 */ /* 0x000fc60000410000 */
[----:B------:R-:W-:-:S04]  /*0bd0*/  FFMA R9, -R0, R0, R21 ;  /* 0x0000000000097223 */ /* 0x000fc80000000115 */
[----:B------:R-:W-:-:S07]  /*0be0*/  FFMA R0, R9, R10, R0 ;  /* 0x0000000a09007223 */ /* 0x000fce0000000000 */
.L_x_206:
[----:B------:R-:W-:Y:S05]  /*0bf0*/  BSYNC.RECONVERGENT B0 ;  /* 0x0000000000007941 */ /* 0x000fea0003800200 */
.L_x_204:
[----:B------:R-:W-:Y:S01]  /*0c00*/  IADD3 R20, P0, PT, R18, R14, RZ ;  /* 0x0000000e12147210 */ /* 0x000fe20007f1e0ff */
[----:B------:R0:W-:Y:S03]  /*0c10*/  STG.E desc[UR6][R12.64], R0 ;  /* 0x000000000c007986 */ /* 0x0001e6000c101906 */
[----:B------:R-:W-:-:S05]  /*0c20*/  IADD3.X R21, PT, PT, R19, R15, RZ, P0, !PT ;  /* 0x0000000f13157210 */ /* 0x000fca00007fe4ff */
        /* <DEDUP_REMOVED lines=10> */
.L_x_208:
[----:B-1----:R-:W-:Y:S01]  /*0cd0*/  FMUL.FTZ R0, R11, R10 ;  /* 0x0000000a0b007220 */ /* 0x002fe20000410000 */
[----:B------:R-:W-:-:S03]  /*0ce0*/  FMUL.FTZ R10, R10, 0.5 ;  /* 0x3f0000000a0a7820 */ /* 0x000fc60000410000 */
[----:B------:R-:W-:-:S04]  /*0cf0*/  FFMA R9, -R0, R0, R11 ;  /* 0x0000000000097223 */ /* 0x000fc8000000010b */
[----:B------:R-:W-:-:S07]  /*0d00*/  FFMA R0, R9, R10, R0 ;  /* 0x0000000a09007223 */ /* 0x000fce0000000000 */
.L_x_209:
[----:B------:R-:W-:Y:S05]  /*0d10*/  BSYNC.RECONVERGENT B0 ;  /* 0x0000000000007941 */ /* 0x000fea0003800200 */
.L_x_207:
        /* <DEDUP_REMOVED lines=13> */
.L_x_211:
[----:B-1----:R-:W-:Y:S01]  /*0df0*/  FMUL.FTZ R0, R11, R10 ;  /* 0x0000000a0b007220 */ /* 0x002fe20000410000 */
[----:B------:R-:W-:-:S03]  /*0e00*/  FMUL.FTZ R10, R10, 0.5 ;  /* 0x3f0000000a0a7820 */ /* 0x000fc60000410000 */
[----:B------:R-:W-:-:S04]  /*0e10*/  FFMA R9, -R0, R0, R11 ;  /* 0x0000000000097223 */ /* 0x000fc8000000010b */
[----:B------:R-:W-:-:S07]  /*0e20*/  FFMA R0, R9, R10, R0 ;  /* 0x0000000a09007223 */ /* 0x000fce0000000000 */
.L_x_212:
[----:B------:R-:W-:Y:S05]  /*0e30*/  BSYNC.RECONVERGENT B0 ;  /* 0x0000000000007941 */ /* 0x000fea0003800200 */
.L_x_210:
        /* <DEDUP_REMOVED lines=11> */
.L_x_214:
[----:B-1----:R-:W-:Y:S01]  /*0ef0*/  FMUL.FTZ R0, R11, R10 ;  /* 0x0000000a0b007220 */ /* 0x002fe20000410000 */
[----:B------:R-:W-:-:S03]  /*0f00*/  FMUL.FTZ R10, R10, 0.5 ;  /* 0x3f0000000a0a7820 */ /* 0x000fc60000410000 */
[----:B------:R-:W-:-:S04]  /*0f10*/  FFMA R9, -R0, R0, R11 ;  /* 0x0000000000097223 */ /* 0x000fc8000000010b */
[----:B------:R-:W-:-:S07]  /*0f20*/  FFMA R0, R9, R10, R0 ;  /* 0x0000000a09007223 */ /* 0x000fce0000000000 */
.L_x_215:
[----:B------:R-:W-:Y:S05]  /*0f30*/  BSYNC.RECONVERGENT B0 ;  /* 0x0000000000007941 */ /* 0x000fea0003800200 */
.L_x_213:
        /* <DEDUP_REMOVED lines=11> */
.L_x_217:
[----:B-1----:R-:W-:Y:S01]  /*0ff0*/  FMUL.FTZ R0, R11, R10 ;  /* 0x0000000a0b007220 */ /* 0x002fe20000410000 */
[----:B------:R-:W-:-:S03]  /*1000*/  FMUL.FTZ R10, R10, 0.5 ;  /* 0x3f0000000a0a7820 */ /* 0x000fc60000410000 */
[----:B------:R-:W-:-:S04]  /*1010*/  FFMA R9, -R0, R0, R11 ;  /* 0x0000000000097223 */ /* 0x000fc8000000010b */
[----:B------:R-:W-:-:S07]  /*1020*/  FFMA R0, R9, R10, R0 ;  /* 0x0000000a09007223 */ /* 0x000fce0000000000 */
.L_x_218:
[----:B------:R-:W-:Y:S05]  /*1030*/  BSYNC.RECONVERGENT B0 ;  /* 0x0000000000007941 */ /* 0x000fea0003800200 */
.L_x_216:
        /* <DEDUP_REMOVED lines=11> */
.L_x_220:
[----:B-1----:R-:W-:Y:S01]  /*10f0*/  FMUL.FTZ R0, R11, R10 ;  /* 0x0000000a0b007220 */ /* 0x002fe20000410000 */
[----:B------:R-:W-:-:S03]  /*1100*/  FMUL.FTZ R10, R10, 0.5 ;  /* 0x3f0000000a0a7820 */ /* 0x000fc60000410000 */
[----:B------:R-:W-:-:S04]  /*1110*/  FFMA R9, -R0, R0, R11 ;  /* 0x0000000000097223 */ /* 0x000fc8000000010b */
[----:B------:R-:W-:-:S07]  /*1120*/  FFMA R0, R9, R10, R0 ;  /* 0x0000000a09007223 */ /* 0x000fce0000000000 */
.L_x_221:
[----:B------:R-:W-:Y:S05]  /*1130*/  BSYNC.RECONVERGENT B0 ;  /* 0x0000000000007941 */ /* 0x000fea0003800200 */
.L_x_219:
        /* <DEDUP_REMOVED lines=11> */
.L_x_223:
[----:B-1----:R-:W-:Y:S01]  /*11f0*/  FMUL.FTZ R0, R11, R10 ;  /* 0x0000000a0b007220 */ /* 0x002fe20000410000 */
[----:B------:R-:W-:-:S03]  /*1200*/  FMUL.FTZ R10, R10, 0.5 ;  /* 0x3f0000000a0a7820 */ /* 0x000fc60000410000 */
[----:B------:R-:W-:-:S04]  /*1210*/  FFMA R9, -R0, R0, R11 ;  /* 0x0000000000097223 */ /* 0x000fc8000000010b */
[----:B------:R-:W-:-:S07]  /*1220*/  FFMA R0, R9, R10, R0 ;  /* 0x0000000a09007223 */ /* 0x000fce0000000000 */
.L_x_224:
[----:B------:R-:W-:Y:S05]  /*1230*/  BSYNC.RECONVERGENT B0 ;  /* 0x0000000000007941 */ /* 0x000fea0003800200 */
.L_x_222:
        /* <DEDUP_REMOVED lines=11> */
.L_x_226:
[----:B-1----:R-:W-:Y:S01]  /*12f0*/  FMUL.FTZ R0, R21, R10 ;  /* 0x0000000a15007220 */ /* 0x002fe20000410000 */
[----:B------:R-:W-:-:S03]  /*1300*/  FMUL.FTZ R10, R10, 0.5 ;  /* 0x3f0000000a0a7820 */ /* 0x000fc60000410000 */
[----:B------:R-:W-:-:S04]  /*1310*/  FFMA R9, -R0, R0, R21 ;  /* 0x0000000000097223 */ /* 0x000fc80000000115 */
[----:B------:R-:W-:-:S07]  /*1320*/  FFMA R0, R9, R10, R0 ;  /* 0x0000000a09007223 */ /* 0x000fce0000000000 */
.L_x_227:
[----:B------:R-:W-:Y:S05]  /*1330*/  BSYNC.RECONVERGENT B0 ;  /* 0x0000000000007941 */ /* 0x000fea0003800200 */
.L_x_225:
[----:B------:R0:W-:Y:S01]  /*1340*/  STG.E desc[UR6][R12.64+0x600], R0 ;  /* 0x000600000c007986 */ /* 0x0001e2000c101906 */
[----:B------:R-:W-:Y:S02]  /*1350*/  IADD3 R8, PT, PT, R8, 0x10, RZ ;  /* 0x0000001008087810 */ /* 0x000fe40007ffe0ff */
[----:B------:R-:W-:Y:S02]  /*1360*/  IADD3 R4, P1, PT, R4, 0x2000, RZ ;  /* 0x0000200004047810 */ /* 0x000fe40007f3e0ff */
[----:B------:R-:W-:Y:S02]  /*1370*/  ISETP.NE.AND P0, PT, R8, RZ, PT ;  /* 0x000000ff0800720c */ /* 0x000fe40003f05270 */
[----:B------:R-:W-:Y:S02]  /*1380*/  IADD3 R6, PT, PT, R6, 0x800, RZ ;  /* 0x0000080006067810 */ /* 0x000fe40007ffe0ff */
[----:B------:R-:W-:-:S09]  /*1390*/  IADD3.X R7, PT, PT, RZ, R7, RZ, P1, !PT ;  /* 0x00000007ff077210 */ /* 0x000fd20000ffe4ff */
[----:B0-----:R-:W-:Y:S05]  /*13a0*/  @P0 BRA `(.L_x_228) ;  /* 0xffffffec00bc0947 */ /* 0x001fea000383ffff */
.L_x_179:
[----:B------:R-:W-:-:S13]  /*13b0*/  ISETP.NE.AND P0, PT, R3, RZ, PT ;  /* 0x000000ff0300720c */ /* 0x000fda0003f05270 */
[----:B------:R-:W-:Y:S05]  /*13c0*/  @!P0 EXIT ;  /* 0x000000000000894d */ /* 0x000fea0003800000 */
[----:B------:R-:W0:Y:S01]  /*13d0*/  LDCU UR4, c[0x0][0x384] ;  /* 0x00007080ff0477ac */ /* 0x000e220008000800 */
[----:B------:R-:W-:Y:S01]  /*13e0*/  ISETP.GE.U32.AND P0, PT, R3, 0x8, PT ;  /* 0x000000080300780c */ /* 0x000fe20003f06070 */
[----:B0-----:R-:W-:-:S12]  /*13f0*/  ULOP3.LUT UR4, UR4, 0x7, URZ, 0xc0, !UPT ;  /* 0x0000000704047892 */ /* 0x001fd8000f8ec0ff */
[----:B------:R-:W-:Y:S05]  /*1400*/  @!P0 BRA `(.L_x_229) ;  /* 0x0000000800108947 */ /* 0x000fea0003800000 */
[----:B------:R-:W-:-:S04]  /*1410*/  IMAD R7, R5, 0x80, R2 ;  /* 0x0000008005077824 */ /* 0x000fc800078e0202 */
        /* <DEDUP_REMOVED lines=9> */
[----:B-1----:R-:W-:Y:S05]  /*14b0*/  CALL.REL.NOINC `($__internal_1_$__cuda_sm20_sqrt_rn_f32_slowpath) ;  /* 0x00000024001c7944 */ /* 0x002fea0003c00000 */
[----:B------:R-:W-:Y:S05]  /*14c0*/  BRA `(.L_x_232) ;  /* 0x0000000000107947 */ /* 0x000fea0003800000 */
.L_x_231:
[----:B-1----:R-:W-:Y:S01]  /*14d0*/  FMUL.FTZ R0, R3, R4 ;  /* 0x0000000403007220 */ /* 0x002fe20000410000 */
[----:B------:R-:W-:-:S03]  /*14e0*/  FMUL.FTZ R4, R4, 0.5 ;  /* 0x3f00000004047820 */ /* 0x000fc60000410000 */
[----:B------:R-:W-:-:S04]  /*14f0*/  FFMA R3, -R0, R0, R3 ;  /* 0x0000000000037223 */ /* 0x000fc80000000103 */
[----:B------:R-:W-:-:S07]  /*1500*/  FFMA R0, R3, R4, R0 ;  /* 0x0000000403007223 */ /* 0x000fce0000000000 */
.L_x_232:
[----:B------:R-:W-:Y:S05]  /*1510*/  BSYNC.RECONVERGENT B0 ;  /* 0x0000000000007941 */ /* 0x000fea0003800200 */
.L_x_230:
        /* <DEDUP_REMOVED lines=10> */
[----:B-1----:R-:W-:Y:S05]  /*15c0*/  CALL.REL.NOINC `($__internal_1_$__cuda_sm20_sqrt_rn_f32_slowpath) ;  /* 0x0000002000d87944 */ /* 0x002fea0003c00000 */
[----:B------:R-:W-:Y:S05]  /*15d0*/  BRA `(.L_x_235) ;  /* 0x0000000000107947 */ /* 0x000fea0003800000 */
.L_x_234:
[----:B-1----:R-:W-:Y:S01]  /*15e0*/  FMUL.FTZ R0, R9, R4 ;  /* 0x0000000409007220 */ /* 0x002fe20000410000 */
[----:B------:R-:W-:-:S03]  /*15f0*/  FMUL.FTZ R4, R4, 0.5 ;  /* 0x3f00000004047820 */ /* 0x000fc60000410000 */
[----:B------:R-:W-:-:S04]  /*1600*/  FFMA R3, -R0, R0, R9 ;  /* 0x0000000000037223 */ /* 0x000fc80000000109 */
[----:B------:R-:W-:-:S07]  /*1610*/  FFMA R0, R3, R4, R0 ;  /* 0x0000000403007223 */ /* 0x000fce0000000000 */
.L_x_235:
[----:B------:R-:W-:Y:S05]  /*1620*/  BSYNC.RECONVERGENT B0 ;  /* 0x0000000000007941 */ /* 0x000fea0003800200 */
.L_x_233:
        /* <DEDUP_REMOVED lines=11> */
.L_x_237:
[----:B-1----:R-:W-:Y:S01]  /*16e0*/  FMUL.FTZ R0, R9, R4 ;  /* 0x0000000409007220 */ /* 0x002fe20000410000 */
[----:B------:R-:W-:-:S03]  /*16f0*/  FMUL.FTZ R4, R4, 0.5 ;  /* 0x3f00000004047820 */ /* 0x000fc60000410000 */
[----:B------:R-:W-:-:S04]  /*1700*/  FFMA R3, -R0, R0, R9 ;  /* 0x0000000000037223 */ /* 0x000fc80000000109 */
[----:B------:R-:W-:-:S07]  /*1710*/  FFMA R0, R3, R4, R0 ;  /* 0x0000000403007223 */ /* 0x000fce0000000000 */
.L_x_238:
[----:B------:R-:W-:Y:S05]  /*1720*/  BSYNC.RECONVERGENT B0 ;  /* 0x0000000000007941 */ /* 0x000fea0003800200 */
.L_x_236:
        /* <DEDUP_REMOVED lines=11> */
.L_x_240:
[----:B-1----:R-:W-:Y:S01]  /*17e0*/  FMUL.FTZ R0, R9, R4 ;  /* 0x0000000409007220 */ /* 0x002fe20000410000 */
[----:B------:R-:W-:-:S03]  /*17f0*/  FMUL.FTZ R4, R4, 0.5 ;  /* 0x3f00000004047820 */ /* 0x000fc60000410000 */
[----:B------:R-:W-:-:S04]  /*1800*/  FFMA R3, -R0, R0, R9 ;  /* 0x0000000000037223 */ /* 0x000fc80000000109 */
[----:B------:R-:W-:-:S07]  /*1810*/  FFMA R0, R3, R4, R0 ;  /* 0x0000000403007223 */ /* 0x000fce0000000000 */
.L_x_241:
[----:B------:R-:W-:Y:S05]  /*1820*/  BSYNC.RECONVERGENT B0 ;  /* 0x0000000000007941 */ /* 0x000fea0003800200 */
.L_x_239:
        /* <DEDUP_REMOVED lines=11> */
.L_x_243:
[----:B-1----:R-:W-:Y:S01]  /*18e0*/  FMUL.FTZ R0, R9, R4 ;  /* 0x0000000409007220 */ /* 0x002fe20000410000 */
[----:B------:R-:W-:-:S03]  /*18f0*/  FMUL.FTZ R4, R4, 0.5 ;  /* 0x3f00000004047820 */ /* 0x000fc60000410000 */
[----:B------:R-:W-:-:S04]  /*1900*/  FFMA R3, -R0, R0, R9 ;  /* 0x0000000000037223 */ /* 0x000fc80000000109 */
[----:B------:R-:W-:-:S07]  /*1910*/  FFMA R0, R3, R4, R0 ;  /* 0x0000000403007223 */ /* 0x000fce0000000000 */
.L_x_244:
[----:B------:R-:W-:Y:S05]  /*1920*/  BSYNC.RECONVERGENT B0 ;  /* 0x0000000000007941 */ /* 0x000fea0003800200 */
.L_x_242:
        /* <DEDUP_REMOVED lines=11> */
.L_x_246:
[----:B-1----:R-:W-:Y:S01]  /*19e0*/  FMUL.FTZ R0, R9, R4 ;  /* 0x0000000409007220 */ /* 0x002fe20000410000 */
[----:B------:R-:W-:-:S03]  /*19f0*/  FMUL.FTZ R4, R4, 0.5 ;  /* 0x3f00000004047820 */ /* 0x000fc60000410000 */
[----:B------:R-:W-:-:S04]  /*1a00*/  FFMA R3, -R0, R0, R9 ;  /* 0x0000000000037223 */ /* 0x000fc80000000109 */
[----:B------:R-:W-:-:S07]  /*1a10*/  FFMA R0, R3, R4, R0 ;  /* 0x0000000403007223 */ /* 0x000fce0000000000 */
.L_x_247:
[----:B------:R-:W-:Y:S05]  /*1a20*/  BSYNC.RECONVERGENT B0 ;  /* 0x0000000000007941 */ /* 0x000fea0003800200 */
.L_x_245:
        /* <DEDUP_REMOVED lines=11> */
.L_x_249:
[----:B-1----:R-:W-:Y:S01]  /*1ae0*/  FMUL.FTZ R0, R9, R4 ;  /* 0x0000000409007220 */ /* 0x002fe20000410000 */
[----:B------:R-:W-:-:S03]  /*1af0*/  FMUL.FTZ R4, R4, 0.5 ;  /* 0x3f00000004047820 */ /* 0x000fc60000410000 */
[----:B------:R-:W-:-:S04]  /*1b00*/  FFMA R3, -R0, R0, R9 ;  /* 0x0000000000037223 */ /* 0x000fc80000000109 */
[----:B------:R-:W-:-:S07]  /*1b10*/  FFMA R0, R3, R4, R0 ;  /* 0x0000000403007223 */ /* 0x000fce0000000000 */
.L_x_250:
[----:B------:R-:W-:Y:S05]  /*1b20*/  BSYNC.RECONVERGENT B0 ;  /* 0x0000000000007941 */ /* 0x000fea0003800200 */
.L_x_248:
        /* <DEDUP_REMOVED lines=11> */
.L_x_252:
[----:B-1----:R-:W-:Y:S01]  /*1be0*/  FMUL.FTZ R0, R13, R4 ;  /* 0x000000040d007220 */ /* 0x002fe20000410000 */
[----:B------:R-:W-:-:S03]  /*1bf0*/  FMUL.FTZ R4, R4, 0.5 ;  /* 0x3f00000004047820 */ /* 0x000fc60000410000 */
[----:B------:R-:W-:-:S04]  /*1c00*/  FFMA R3, -R0, R0, R13 ;  /* 0x0000000000037223 */ /* 0x000fc8000000010d */
[----:B------:R-:W-:-:S07]  /*1c10*/  FFMA R0, R3, R4, R0 ;  /* 0x0000000403007223 */ /* 0x000fce0000000000 */
.L_x_253:
[----:B------:R-:W-:Y:S05]  /*1c20*/  BSYNC.RECONVERGENT B0 ;  /* 0x0000000000007941 */ /* 0x000fea0003800200 */
.L_x_251:
[----:B------:R0:W-:Y:S01]  /*1c30*/  STG.E desc[UR6][R6.64+0xe00], R0 ;  /* 0x000e000006007986 */ /* 0x0001e2000c101906 */
[----:B------:R-:W-:-:S07]  /*1c40*/  VIADD R5, R5, 0x8 ;  /* 0x0000000805057836 */ /* 0x000fce0000000000 */
.L_x_229:
        /* <DEDUP_REMOVED lines=18> */
.L_x_256:
[----:B-1----:R-:W-:Y:S01]  /*1d70*/  FMUL.FTZ R0, R3, R4 ;  /* 0x0000000403007220 */ /* 0x002fe20000410000 */
[----:B------:R-:W-:-:S03]  /*1d80*/  FMUL.FTZ R4, R4, 0.5 ;  /* 0x3f00000004047820 */ /* 0x000fc60000410000 */
[----:B------:R-:W-:-:S04]  /*1d90*/  FFMA R3, -R0, R0, R3 ;  /* 0x0000000000037223 */ /* 0x000fc80000000103 */
[----:B------:R-:W-:-:S07]  /*1da0*/  FFMA R0, R3, R4, R0 ;  /* 0x0000000403007223 */ /* 0x000fce0000000000 */
.L_x_257:
[----:B------:R-:W-:Y:S05]  /*1db0*/  BSYNC.RECONVERGENT B0 ;  /* 0x0000000000007941 */ /* 0x000fea0003800200 */
.L_x_255:
        /* <DEDUP_REMOVED lines=12> */
.L_x_259:
[----:B-1----:R-:W-:Y:S01]  /*1e80*/  FMUL.FTZ R0, R9, R4 ;  /* 0x0000000409007220 */ /* 0x002fe20000410000 */
[----:B------:R-:W-:-:S03]  /*1e90*/  FMUL.FTZ R4, R4, 0.5 ;  /* 0x3f00000004047820 */ /* 0x000fc60000410000 */
[----:B------:R-:W-:-:S04]  /*1ea0*/  FFMA R3, -R0, R0, R9 ;  /* 0x0000000000037223 */ /* 0x000fc80000000109 */
[----:B------:R-:W-:-:S07]  /*1eb0*/  FFMA R0, R3, R4, R0 ;  /* 0x0000000403007223 */ /* 0x000fce0000000000 */
.L_x_260:
[----:B------:R-:W-:Y:S05]  /*1ec0*/  BSYNC.RECONVERGENT B0 ;  /* 0x0000000000007941 */ /* 0x000fea0003800200 */
.L_x_258:
        /* <DEDUP_REMOVED lines=11> */
.L_x_262:
[----:B-1----:R-:W-:Y:S01]  /*1f80*/  FMUL.FTZ R0, R9, R4 ;  /* 0x0000000409007220 */ /* 0x002fe20000410000 */
[----:B------:R-:W-:-:S03]  /*1f90*/  FMUL.FTZ R4, R4, 0.5 ;  /* 0x3f00000004047820 */ /* 0x000fc60000410000 */
[----:B------:R-:W-:-:S04]  /*1fa0*/  FFMA R3, -R0, R0, R9 ;  /* 0x0000000000037223 */ /* 0x000fc80000000109 */
[----:B------:R-:W-:-:S07]  /*1fb0*/  FFMA R0, R3, R4, R0 ;  /* 0x0000000403007223 */ /* 0x000fce0000000000 */
.L_x_263:
[----:B------:R-:W-:Y:S05]  /*1fc0*/  BSYNC.RECONVERGENT B0 ;  /* 0x0000000000007941 */ /* 0x000fea0003800200 */
.L_x_261:
        /* <DEDUP_REMOVED lines=11> */
.L_x_265:
[----:B-1----:R-:W-:Y:S01]  /*2080*/  FMUL.FTZ R0, R13, R4 ;  /* 0x000000040d007220 */ /* 0x002fe20000410000 */
[----:B------:R-:W-:-:S03]  /*2090*/  FMUL.FTZ R4, R4, 0.5 ;  /* 0x3f00000004047820 */ /* 0x000fc60000410000 */
[----:B------:R-:W-:-:S04]  /*20a0*/  FFMA R3, -R0, R0, R13 ;  /* 0x0000000000037223 */ /* 0x000fc8000000010d */
[----:B------:R-:W-:-:S07]  /*20b0*/  FFMA R0, R3, R4, R0 ;  /* 0x0000000403007223 */ /* 0x000fce0000000000 */
.L_x_266:
[----:B------:R-:W-:Y:S05]  /*20c0*/  BSYNC.RECONVERGENT B0 ;  /* 0x0000000000007941 */ /* 0x000fea0003800200 */
.L_x_264:
[----:B------:R1:W-:Y:S01]  /*20d0*/  STG.E desc[UR6][R6.64+0x600], R0 ;  /* 0x0006000006007986 */ /* 0x0003e2000c101906 */
[----:B------:R-:W-:-:S07]  /*20e0*/  VIADD R5, R5, 0x4 ;  /* 0x0000000405057836 */ /* 0x000fce0000000000 */
.L_x_254:
[----:B------:R-:W-:-:S13]  /*20f0*/  ISETP.NE.AND P0, PT, RZ, UR5, PT ;  /* 0x00000005ff007c0c */ /* 0x000fda000bf05270 */
[----:B------:R-:W-:Y:S05]  /*2100*/  @!P0 EXIT ;  /* 0x000000000000894d */ /* 0x000fea0003800000 */
[----:B------:R-:W-:Y:S01]  /*2110*/  LEA R5, R5, R2, 0x7 ;  /* 0x0000000205057211 */ /* 0x000fe200078e38ff */
[----:B------:R-:W-:-:S12]  /*2120*/  UIADD3 UR4, UPT, UPT, -UR5, URZ, URZ ;  /* 0x000000ff05047290 */ /* 0x000fd8000fffe1ff */
.L_x_271:
[----:B01----:R-:W-:-:S06]  /*2130*/  IMAD.WIDE R6, R5, 0x4, R18 ;  /* 0x0000000405067825 */ /* 0x003fcc00078e0212 */
[----:B--2---:R-:W2:Y:S01]  /*2140*/  LDG.E R7, desc[UR6][R6.64] ;  /* 0x0000000606077981 */ /* 0x004ea2000c1e1900 */
[----:B------:R-:W-:Y:S01]  /*2150*/  UIADD3 UR4, UPT, UPT, UR4, 0x1, URZ ;  /* 0x0000000104047890 */ /* 0x000fe2000fffe0ff */
[----:B------:R-:W-:Y:S01]  /*2160*/  BSSY.RECONVERGENT B0, `(.L_x_267) ;  /* 0x0000011000007945 */ /* 0x000fe20003800200 */
[----:B------:R-:W-:Y:S02]  /*2170*/  IMAD.WIDE R2, R5, 0x4, R16 ;  /* 0x0000000405027825 */ /* 0x000fe400078e0210 */
[----:B------:R-:W-:Y:S01]  /*2180*/  UISETP.NE.AND UP0, UPT, UR4, URZ, UPT ;  /* 0x000000ff0400728c */ /* 0x000fe2000bf05270 */
[----:B--2---:R-:W-:Y:S01]  /*2190*/  IADD3 R0, PT, PT, R7, -0xd000000, RZ ;  /* 0xf300000007007810 */ /* 0x004fe20007ffe0ff */
[----:B------:R0:W1:Y:S03]  /*21a0*/  MUFU.RSQ R4, R7 ;  /* 0x0000000700047308 */ /* 0x0000660000001400 */
[----:B------:R-:W-:-:S13]  /*21b0*/  ISETP.GT.U32.AND P0, PT, R0, 0x727fffff, PT ;  /* 0x727fffff0000780c */ /* 0x000fda0003f04070 */
[----:B0-----:R-:W-:Y:S05]  /*21c0*/  @!P0 BRA `(.L_x_268) ;  /* 0x0000000000188947 */ /* 0x001fea0003800000 */
[----:B------:R-:W-:Y:S01]  /*21d0*/  BSSY.RECONVERGENT B1, `(.L_x_269) ;  /* 0x0000004000017945 */ /* 0x000fe20003800200 */
[----:B------:R-:W-:Y:S02]  /*21e0*/  MOV R0, R7 ;  /* 0x0000000700007202 */ /* 0x000fe40000000f00 */
[----:B------:R-:W-:-:S07]  /*21f0*/  MOV R10, 0x2210 ;  /* 0x00002210000a7802 */ /* 0x000fce0000000f00 */
[----:B-1----:R-:W-:Y:S05]  /*2200*/  CALL.REL.NOINC `($__internal_1_$__cuda_sm20_sqrt_rn_f32_slowpath) ;  /* 0x0000001400c87944 */ /* 0x002fea0003c00000 */
[----:B------:R-:W-:Y:S05]  /*2210*/  BSYNC.RECONVERGENT B1 ;  /* 0x0000000000017941 */ /* 0x000fea0003800200 */
.L_x_269:
[----:B------:R-:W-:Y:S05]  /*2220*/  BRA `(.L_x_270) ;  /* 0x0000000000107947 */ /* 0x000fea0003800000 */
.L_x_268:
[----:B-1----:R-:W-:Y:S01]  /*2230*/  FMUL.FTZ R0, R7, R4 ;  /* 0x0000000407007220 */ /* 0x002fe20000410000 */
[----:B------:R-:W-:-:S03]  /*2240*/  FMUL.FTZ R4, R4, 0.5 ;  /* 0x3f00000004047820 */ /* 0x000fc60000410000 */
[----:B------:R-:W-:-:S04]  /*2250*/  FFMA R7, -R0, R0, R7 ;  /* 0x0000000000077223 */ /* 0x000fc80000000107 */
[----:B------:R-:W-:-:S07]  /*2260*/  FFMA R0, R7, R4, R0 ;  /* 0x0000000407007223 */ /* 0x000fce0000000000 */
.L_x_270:
[----:B------:R-:W-:Y:S05]  /*2270*/  BSYNC.RECONVERGENT B0 ;  /* 0x0000000000007941 */ /* 0x000fea0003800200 */
.L_x_267:
[----:B------:R2:W-:Y:S01]  /*2280*/  STG.E desc[UR6][R2.64], R0 ;  /* 0x0000000002007986 */ /* 0x0005e2000c101906 */
[----:B------:R-:W-:Y:S01]  /*2290*/  IADD3 R5, PT, PT, R5, 0x80, RZ ;  /* 0x0000008005057810 */ /* 0x000fe20007ffe0ff */
[----:B------:R-:W-:Y:S06]  /*22a0*/  BRA.U UP0, `(.L_x_271) ;  /* 0xfffffffd00a07547 */ /* 0x000fec000b83ffff */
[----:B------:R-:W-:Y:S05]  /*22b0*/  EXIT ;  /* 0x000000000000794d */ /* 0x000fea0003800000 */
.L_x_178:
[----:B------:R-:W-:-:S13]  /*22c0*/  ISETP.GE.AND P0, PT, R7, 0x1, PT ;  /* 0x000000010700780c */ /* 0x000fda0003f06270 */
[----:B------:R-:W-:Y:S05]  /*22d0*/  @!P0 EXIT ;  /* 0x000000000000894d */ /* 0x000fea0003800000 */
[C---:B------:R-:W-:Y:S01]  /*22e0*/  ISETP.GE.U32.AND P0, PT, R7.reuse, 0x8, PT ;  /* 0x000000080700780c */ /* 0x040fe20003f06070 */
[----:B------:R-:W-:Y:S01]  /*22f0*/  IMAD.MOV.U32 R13, RZ, RZ, RZ ;  /* 0x000000ffff0d7224 */ /* 0x000fe200078e00ff */
[----:B------:R-:W-:-:S11]  /*2300*/  LOP3.LUT R12, R7, 0x7, RZ, 0xc0, !PT ;  /* 0x00000007070c7812 */ /* 0x000fd600078ec0ff */
[----:B------:R-:W-:Y:S05]  /*2310*/  @!P0 BRA `(.L_x_272) ;  /* 0x0000000800c48947 */ /* 0x000fea0003800000 */
[----:B------:R-:W-:Y:S01]  /*2320*/  HFMA2 R8, -RZ, RZ, 0, 0 ;  /* 0x00000000ff087431 */ /* 0x000fe200000001ff */
[----:B------:R-:W-:-:S07]  /*2330*/  LOP3.LUT R13, R7, 0x7ffffff8, RZ, 0xc0, !PT ;  /* 0x7ffffff8070d7812 */ /* 0x000fce00078ec0ff */
.L_x_313:
[C---:B------:R-:W-:Y:S01]  /*2340*/  LEA R15, R8.reuse, R2, 0x7 ;  /* 0x00000002080f7211 */ /* 0x040fe200078e38ff */
[----:B------:R-:W-:Y:S01]  /*2350*/  BSSY.RECONVERGENT B0, `(.L_x_273) ;  /* 0x0000017000007945 */ /* 0x000fe20003800200 */
[----:B------:R-:W-:Y:S02]  /*2360*/  IADD3 R8, PT, PT, R8, 0x8, RZ ;  /* 0x0000000808087810 */ /* 0x000fe40007ffe0ff */
[----:B------:R-:W-:Y:S02]  /*2370*/  ISETP.GE.AND P1, PT, R15, R3, PT ;  /* 0x000000030f00720c */ /* 0x000fe40003f26270 */
[----:B------:R-:W-:-:S11]  /*2380*/  ISETP.NE.AND P0, PT, R8, R13, PT ;  /* 0x0000000d0800720c */ /* 0x000fd60003f05270 */
[----:B0-----:R-:W-:Y:S05]  /*2390*/  @P1 BRA `(.L_x_274) ;  /* 0x0000000000481947 */ /* 0x001fea0003800000 */
        /* <DEDUP_REMOVED lines=11> */
.L_x_276:
[----:B-1----:R-:W-:Y:S01]  /*2450*/  FMUL.FTZ R0, R5, R6 ;  /* 0x0000000605007220 */ /* 0x002fe20000410000 */
[----:B------:R-:W-:-:S03]  /*2460*/  FMUL.FTZ R4, R6, 0.5 ;  /* 0x3f00000006047820 */ /* 0x000fc60000410000 */
[----:B------:R-:W-:-:S04]  /*2470*/  FFMA R5, -R0, R0, R5 ;  /* 0x0000000000057223 */ /* 0x000fc80000000105 */
[----:B------:R-:W-:-:S07]  /*2480*/  FFMA R0, R5, R4, R0 ;  /* 0x0000000405007223 */ /* 0x000fce0000000000 */
.L_x_277:
[----:B------:R-:W-:Y:S05]  /*2490*/  BSYNC.RECONVERGENT B1 ;  /* 0x0000000000017941 */ /* 0x000fea0003800200 */
.L_x_275:
[----:B------:R-:W-:-:S05]  /*24a0*/  IMAD.WIDE.U32 R4, R15, 0x4, R16 ;  /* 0x000000040f047825 */ /* 0x000fca00078e0010 */
[----:B------:R0:W-:Y:S02]  /*24b0*/  STG.E desc[UR6][R4.64], R0 ;  /* 0x0000000004007986 */ /* 0x0001e4000c101906 */
.L_x_274:
[----:B------:R-:W-:Y:S05]  /*24c0*/  BSYNC.RECONVERGENT B0 ;  /* 0x0000000000007941 */ /* 0x000fea0003800200 */
.L_x_273:
        /* <DEDUP_REMOVED lines=16> */
.L_x_281:
[----:B-1----:R-:W-:Y:S01]  /*25d0*/  FMUL.FTZ R0, R9, R10 ;  /* 0x0000000a09007220 */ /* 0x002fe20000410000 */
[----:B------:R-:W-:-:S03]  /*25e0*/  FMUL.FTZ R10, R10, 0.5 ;  /* 0x3f0000000a0a7820 */ /* 0x000fc60000410000 */
[----:B------:R-:W-:-:S04]  /*25f0*/  FFMA R9, -R0, R0, R9 ;  /* 0x0000000000097223 */ /* 0x000fc80000000109 */
[----:B------:R-:W-:-:S07]  /*2600*/  FFMA R0, R9, R10, R0 ;  /* 0x0000000a09007223 */ /* 0x000fce0000000000 */
.L_x_282:
[----:B------:R-:W-:Y:S05]  /*2610*/  BSYNC.RECONVERGENT B1 ;  /* 0x0000000000017941 */ /* 0x000fea0003800200 */
.L_x_280:
[----:B------:R0:W-:Y:S02]  /*2620*/  STG.E desc[UR6][R4.64], R0 ;  /* 0x0000000004007986 */ /* 0x0001e4000c101906 */
.L_x_279:
[----:B------:R-:W-:Y:S05]  /*2630*/  BSYNC.RECONVERGENT B0 ;  /* 0x0000000000007941 */ /* 0x000fea0003800200 */
.L_x_278:
[----:B0-----:R-:W-:Y:S01]  /*2640*/  IADD3 R0, PT, PT, R15, 0x100, RZ ;  /* 0x000001000f007810 */ /* 0x001fe20007ffe0ff */
[----:B------:R-:W-:Y:S03]  /*2650*/  BSSY.RECONVERGENT B0, `(.L_x_283) ;  /* 0x0000013000007945 */ /* 0x000fe60003800200 */
[----:B------:R-:W-:-:S13]  /*2660*/  ISETP.GE.AND P1, PT, R0, R3, PT ;  /* 0x000000030000720c */ /* 0x000fda0003f26270 */
[----:B------:R-:W-:Y:S05]  /*2670*/  @P1 BRA `(.L_x_284) ;  /* 0x0000000000401947 */ /* 0x000fea0003800000 */
        /* <DEDUP_REMOVED lines=10> */
.L_x_286:
[----:B------:R-:W-:Y:S01]  /*2720*/  FMUL.FTZ R0, R9, R10 ;  /* 0x0000000a09007220 */ /* 0x000fe20000410000 */
[----:B------:R-:W-:-:S03]  /*2730*/  FMUL.FTZ R10, R10, 0.5 ;  /* 0x3f0000000a0a7820 */ /* 0x000fc60000410000 */
[----:B------:R-:W-:-:S04]  /*2740*/  FFMA R9, -R0, R0, R9 ;  /* 0x0000000000097223 */ /* 0x000fc80000000109 */
[----:B------:R-:W-:-:S07]  /*2750*/  FFMA R0, R9, R10, R0 ;  /* 0x0000000a09007223 */ /* 0x000fce0000000000 */
.L_x_287:
[----:B------:R-:W-:Y:S05]  /*2760*/  BSYNC.RECONVERGENT B1 ;  /* 0x0000000000017941 */ /* 0x000fea0003800200 */
.L_x_285:
[----:B------:R0:W-:Y:S02]  /*2770*/  STG.E desc[UR6][R4.64+0x200], R0 ;  /* 0x0002000004007986 */ /* 0x0001e4000c101906 */
.L_x_284:
[----:B------:R-:W-:Y:S05]  /*2780*/  BSYNC.RECONVERGENT B0 ;  /* 0x0000000000007941 */ /* 0x000fea0003800200 */
.L_x_283:
[----:B0-----:R-:W-:Y:S01]  /*2790*/  IADD3 R0, PT, PT, R15, 0x180, RZ ;  /* 0x000001800f007810 */ /* 0x001fe20007ffe0ff */
[----:B------:R-:W-:Y:S03]  /*27a0*/  BSSY.RECONVERGENT B0, `(.L_x_288) ;  /* 0x0000013000007945 */ /* 0x000fe60003800200 */
[----:B------:R-:W-:-:S13]  /*27b0*/  ISETP.GE.AND P1, PT, R0, R3, PT ;  /* 0x000000030000720c */ /* 0x000fda0003f26270 */
        /* <DEDUP_REMOVED lines=11> */
.L_x_291:
[----:B-1----:R-:W-:Y:S01]  /*2870*/  FMUL.FTZ R0, R9, R10 ;  /* 0x0000000a09007220 */ /* 0x002fe20000410000 */
[----:B------:R-:W-:-:S03]  /*2880*/  FMUL.FTZ R10, R10, 0.5 ;  /* 0x3f0000000a0a7820 */ /* 0x000fc60000410000 */
[----:B------:R-:W-:-:S04]  /*2890*/  FFMA R9, -R0, R0, R9 ;  /* 0x0000000000097223 */ /* 0x000fc80000000109 */
[----:B------:R-:W-:-:S07]  /*28a0*/  FFMA R0, R9, R10, R0 ;  /* 0x0000000a09007223 */ /* 0x000fce0000000000 */
.L_x_292:
[----:B------:R-:W-:Y:S05]  /*28b0*/  BSYNC.RECONVERGENT B1 ;  /* 0x0000000000017941 */ /* 0x000fea0003800200 */
.L_x_290:
[----:B------:R0:W-:Y:S02]  /*28c0*/  STG.E desc[UR6][R4.64+0x400], R0 ;  /* 0x0004000004007986 */ /* 0x0001e4000c101906 */
.L_x_289:
[----:B------:R-:W-:Y:S05]  /*28d0*/  BSYNC.RECONVERGENT B0 ;  /* 0x0000000000007941 */ /* 0x000fea0003800200 */
.L_x_288:
[----:B0-----:R-:W-:Y:S01]  /*28e0*/  VIADD R0, R15, 0x200 ;  /* 0x000002000f007836 */ /* 0x001fe20000000000 */
[----:B------:R-:W-:Y:S04]  /*28f0*/  BSSY.RECONVERGENT B0, `(.L_x_293) ;  /* 0x0000013000007945 */ /* 0x000fe80003800200 */
        /* <DEDUP_REMOVED lines=12> */
.L_x_296:
[----:B-1----:R-:W-:Y:S01]  /*29c0*/  FMUL.FTZ R0, R9, R10 ;  /* 0x0000000a09007220 */ /* 0x002fe20000410000 */
[----:B------:R-:W-:-:S03]  /*29d0*/  FMUL.FTZ R10, R10, 0.5 ;  /* 0x3f0000000a0a7820 */ /* 0x000fc60000410000 */
[----:B------:R-:W-:-:S04]  /*29e0*/  FFMA R9, -R0, R0, R9 ;  /* 0x0000000000097223 */ /* 0x000fc80000000109 */
[----:B------:R-:W-:-:S07]  /*29f0*/  FFMA R0, R9, R10, R0 ;  /* 0x0000000a09007223 */ /* 0x000fce0000000000 */
.L_x_297:
[----:B------:R-:W-:Y:S05]  /*2a00*/  BSYNC.RECONVERGENT B1 ;  /* 0x0000000000017941 */ /* 0x000fea0003800200 */
.L_x_295:
[----:B------:R0:W-:Y:S02]  /*2a10*/  STG.E desc[UR6][R4.64+0x600], R0 ;  /* 0x0006000004007986 */ /* 0x0001e4000c101906 */
.L_x_294:
[----:B------:R-:W-:Y:S05]  /*2a20*/  BSYNC.RECONVERGENT B0 ;  /* 0x0000000000007941 */ /* 0x000fea0003800200 */
.L_x_293:
        /* <DEDUP_REMOVED lines=14> */
.L_x_301:
[----:B-1----:R-:W-:Y:S01]  /*2b10*/  FMUL.FTZ R0, R9, R10 ;  /* 0x0000000a09007220 */ /* 0x002fe20000410000 */
[----:B------:R-:W-:-:S03]  /*2b20*/  FMUL.FTZ R10, R10, 0.5 ;  /* 0x3f0000000a0a7820 */ /* 0x000fc60000410000 */
[----:B------:R-:W-:-:S04]  /*2b30*/  FFMA R9, -R0, R0, R9 ;  /* 0x0000000000097223 */ /* 0x000fc80000000109 */
[----:B------:R-:W-:-:S07]  /*2b40*/  FFMA R0, R9, R10, R0 ;  /* 0x0000000a09007223 */ /* 0x000fce0000000000 */
.L_x_302:
[----:B------:R-:W-:Y:S05]  /*2b50*/  BSYNC.RECONVERGENT B1 ;  /* 0x0000000000017941 */ /* 0x000fea0003800200 */
.L_x_300:
[----:B------:R0:W-:Y:S02]  /*2b60*/  STG.E desc[UR6][R4.64+0x800], R0 ;  /* 0x0008000004007986 */ /* 0x0001e4000c101906 */
.L_x_299:
[----:B------:R-:W-:Y:S05]  /*2b70*/  BSYNC.RECONVERGENT B0 ;  /* 0x0000000000007941 */ /* 0x000fea0003800200 */
.L_x_298:
        /* <DEDUP_REMOVED lines=14> */
.L_x_306:
[----:B-1----:R-:W-:Y:S01]  /*2c60*/  FMUL.FTZ R0, R9, R10 ;  /* 0x0000000a09007220 */ /* 0x002fe20000410000 */
[----:B------:R-:W-:-:S03]  /*2c70*/  FMUL.FTZ R10, R10, 0.5 ;  /* 0x3f0000000a0a7820 */ /* 0x000fc60000410000 */
[----:B------:R-:W-:-:S04]  /*2c80*/  FFMA R9, -R0, R0, R9 ;  /* 0x0000000000097223 */ /* 0x000fc80000000109 */
[----:B------:R-:W-:-:S07]  /*2c90*/  FFMA R0, R9, R10, R0 ;  /* 0x0000000a09007223 */ /* 0x000fce0000000000 */
.L_x_307:
[----:B------:R-:W-:Y:S05]  /*2ca0*/  BSYNC.RECONVERGENT B1 ;  /* 0x0000000000017941 */ /* 0x000fea0003800200 */
.L_x_305:
[----:B------:R0:W-:Y:S02]  /*2cb0*/  STG.E desc[UR6][R4.64+0xa00], R0 ;  /* 0x000a000004007986 */ /* 0x0001e4000c101906 */
.L_x_304:
[----:B------:R-:W-:Y:S05]  /*2cc0*/  BSYNC.RECONVERGENT B0 ;  /* 0x0000000000007941 */ /* 0x000fea0003800200 */
.L_x_303:
        /* <DEDUP_REMOVED lines=14> */
.L_x_311:
[----:B------:R-:W-:Y:S01]  /*2db0*/  FMUL.FTZ R0, R7, R10 ;  /* 0x0000000a07007220 */ /* 0x000fe20000410000 */
[----:B------:R-:W-:-:S03]  /*2dc0*/  FMUL.FTZ R6, R10, 0.5 ;  /* 0x3f0000000a067820 */ /* 0x000fc60000410000 */
[----:B------:R-:W-:-:S04]  /*2dd0*/  FFMA R7, -R0, R0, R7 ;  /* 0x0000000000077223 */ /* 0x000fc80000000107 */
[----:B------:R-:W-:-:S07]  /*2de0*/  FFMA R0, R7, R6, R0 ;  /* 0x0000000607007223 */ /* 0x000fce0000000000 */
.L_x_312:
[----:B------:R-:W-:Y:S05]  /*2df0*/  BSYNC.RECONVERGENT B1 ;  /* 0x0000000000017941 */ /* 0x000fea0003800200 */
.L_x_310:
[----:B------:R0:W-:Y:S02]  /*2e00*/  STG.E desc[UR6][R4.64+0xc00], R0 ;  /* 0x000c000004007986 */ /* 0x0001e4000c101906 */
.L_x_309:
[----:B------:R-:W-:Y:S05]  /*2e10*/  BSYNC.RECONVERGENT B0 ;  /* 0x0000000000007941 */ /* 0x000fea0003800200 */
.L_x_308:
[----:B------:R-:W-:Y:S05]  /*2e20*/  @P0 BRA `(.L_x_313) ;  /* 0xfffffff400440947 */ /* 0x000fea000383ffff */
.L_x_272:
[----:B------:R-:W-:-:S13]  /*2e30*/  ISETP.NE.AND P0, PT, R12, RZ, PT ;  /* 0x000000ff0c00720c */ /* 0x000fda0003f05270 */
[----:B------:R-:W-:Y:S05]  /*2e40*/  @!P0 EXIT ;  /* 0x000000000000894d */ /* 0x000fea0003800000 */
[----:B------:R-:W1:Y:S01]  /*2e50*/  LDCU UR4, c[0x0][0x384] ;  /* 0x00007080ff0477ac */ /* 0x000e620008000800 */
[----:B------:R-:W-:Y:S01]  /*2e60*/  ISETP.GE.U32.AND P0, PT, R12, 0x4, PT ;  /* 0x000000040c00780c */ /* 0x000fe20003f06070 */
[----:B-1----:R-:W-:-:S12]  /*2e70*/  ULOP3.LUT UR4, UR4, 0x3, URZ, 0xc0, !UPT ;  /* 0x0000000304047892 */ /* 0x002fd8000f8ec0ff */
[----:B------:R-:W-:Y:S05]  /*2e80*/  @!P0 BRA `(.L_x_314) ;  /* 0x0000000400748947 */ /* 0x000fea0003800000 */
[----:B0-----:R-:W-:Y:S01]  /*2e90*/  LEA R5, R13, R2, 0x7 ;  /* 0x000000020d057211 */ /* 0x001fe200078e38ff */
        /* <DEDUP_REMOVED lines=14> */
.L_x_318:
[----:B-1----:R-:W-:Y:S01]  /*2f80*/  FMUL.FTZ R0, R7, R4 ;  /* 0x0000000407007220 */ /* 0x002fe20000410000 */
[----:B------:R-:W-:-:S03]  /*2f90*/  FMUL.FTZ R4, R4, 0.5 ;  /* 0x3f00000004047820 */ /* 0x000fc60000410000 */
[----:B------:R-:W-:-:S04]  /*2fa0*/  FFMA R7, -R0, R0, R7 ;  /* 0x0000000000077223 */ /* 0x000fc80000000107 */
[----:B------:R-:W-:-:S07]  /*2fb0*/  FFMA R0, R7, R4, R0 ;  /* 0x0000000407007223 */ /* 0x000fce0000000000 */
.L_x_319:
[----:B------:R-:W-:Y:S05]  /*2fc0*/  BSYNC.RECONVERGENT B1 ;  /* 0x0000000000017941 */ /* 0x000fea0003800200 */
.L_x_317:
[----:B------:R-:W-:-:S05]  /*2fd0*/  IMAD.WIDE R6, R5, 0x4, R16 ;  /* 0x0000000405067825 */ /* 0x000fca00078e0210 */
[----:B------:R0:W-:Y:S02]  /*2fe0*/  STG.E desc[UR6][R6.64], R0 ;  /* 0x0000000006007986 */ /* 0x0001e4000c101906 */
.L_x_316:
[----:B------:R-:W-:Y:S05]  /*2ff0*/  BSYNC.RECONVERGENT B0 ;  /* 0x0000000000007941 */ /* 0x000fea0003800200 */
.L_x_315:
[----:B0-----:R-:W-:Y:S01]  /*3000*/  VIADD R7, R5, 0x80 ;  /* 0x0000008005077836 */ /* 0x001fe20000000000 */
[----:B------:R-:W-:Y:S04]  /*3010*/  BSSY.RECONVERGENT B0, `(.L_x_320) ;  /* 0x0000015000007945 */ /* 0x000fe80003800200 */
        /* <DEDUP_REMOVED lines=13> */
.L_x_323:
[----:B-1----:R-:W-:Y:S01]  /*30f0*/  FMUL.FTZ R0, R9, R4 ;  /* 0x0000000409007220 */ /* 0x002fe20000410000 */
[----:B------:R-:W-:-:S03]  /*3100*/  FMUL.FTZ R4, R4, 0.5 ;  /* 0x3f00000004047820 */ /* 0x000fc60000410000 */
[----:B------:R-:W-:-:S04]  /*3110*/  FFMA R9, -R0, R0, R9 ;  /* 0x0000000000097223 */ /* 0x000fc80000000109 */
[----:B------:R-:W-:-:S07]  /*3120*/  FFMA R0, R9, R4, R0 ;  /* 0x0000000409007223 */ /* 0x000fce0000000000 */
.L_x_324:
[----:B------:R-:W-:Y:S05]  /*3130*/  BSYNC.RECONVERGENT B1 ;  /* 0x0000000000017941 */ /* 0x000fea0003800200 */
.L_x_322:
[----:B------:R-:W-:-:S05]  /*3140*/  IMAD.WIDE R6, R7, 0x4, R16 ;  /* 0x0000000407067825 */ /* 0x000fca00078e0210 */
[----:B------:R0:W-:Y:S02]  /*3150*/  STG.E desc[UR6][R6.64], R0 ;  /* 0x0000000006007986 */ /* 0x0001e4000c101906 */
.L_x_321:
[----:B------:R-:W-:Y:S05]  /*3160*/  BSYNC.RECONVERGENT B0 ;  /* 0x0000000000007941 */ /* 0x000fea0003800200 */
.L_x_320:
        /* <DEDUP_REMOVED lines=15> */
.L_x_328:
[----:B-1----:R-:W-:Y:S01]  /*3260*/  FMUL.FTZ R0, R9, R4 ;  /* 0x0000000409007220 */ /* 0x002fe20000410000 */
[----:B------:R-:W-:-:S03]  /*3270*/  FMUL.FTZ R4, R4, 0.5 ;  /* 0x3f00000004047820 */ /* 0x000fc60000410000 */
[----:B------:R-:W-:-:S04]  /*3280*/  FFMA R9, -R0, R0, R9 ;  /* 0x0000000000097223 */ /* 0x000fc80000000109 */
[----:B------:R-:W-:-:S07]  /*3290*/  FFMA R0, R9, R4, R0 ;  /* 0x0000000409007223 */ /* 0x000fce0000000000 */
.L_x_329:
[----:B------:R-:W-:Y:S05]  /*32a0*/  BSYNC.RECONVERGENT B1 ;  /* 0x0000000000017941 */ /* 0x000fea0003800200 */
.L_x_327:
[----:B------:R-:W-:-:S05]  /*32b0*/  IMAD.WIDE R6, R7, 0x4, R16 ;  /* 0x0000000407067825 */ /* 0x000fca00078e0210 */
[----:B------:R0:W-:Y:S02]  /*32c0*/  STG.E desc[UR6][R6.64], R0 ;  /* 0x0000000006007986 */ /* 0x0001e4000c101906 */
.L_x_326:
[----:B------:R-:W-:Y:S05]  /*32d0*/  BSYNC.RECONVERGENT B0 ;  /* 0x0000000000007941 */ /* 0x000fea0003800200 */
.L_x_325:
        /* <DEDUP_REMOVED lines=15> */
.L_x_333:
[----:B-1----:R-:W-:Y:S01]  /*33d0*/  FMUL.FTZ R0, R7, R4 ;  /* 0x0000000407007220 */ /* 0x002fe20000410000 */
[----:B------:R-:W-:-:S03]  /*33e0*/  FMUL.FTZ R4, R4, 0.5 ;  /* 0x3f00000004047820 */ /* 0x000fc60000410000 */
[----:B------:R-:W-:-:S04]  /*33f0*/  FFMA R7, -R0, R0, R7 ;  /* 0x0000000000077223 */ /* 0x000fc80000000107 */
[----:B------:R-:W-:-:S07]  /*3400*/  FFMA R0, R7, R4, R0 ;  /* 0x0000000407007223 */ /* 0x000fce0000000000 */
.L_x_334:
[----:B------:R-:W-:Y:S05]  /*3410*/  BSYNC.RECONVERGENT B1 ;  /* 0x0000000000017941 */ /* 0x000fea0003800200 */
.L_x_332:
[----:B------:R-:W-:-:S05]  /*3420*/  IMAD.WIDE R4, R5, 0x4, R16 ;  /* 0x0000000405047825 */ /* 0x000fca00078e0210 */
[----:B------:R1:W-:Y:S02]  /*3430*/  STG.E desc[UR6][R4.64], R0 ;  /* 0x0000000004007986 */ /* 0x0003e4000c101906 */
.L_x_331:
[----:B------:R-:W-:Y:S05]  /*3440*/  BSYNC.RECONVERGENT B0 ;  /* 0x0000000000007941 */ /* 0x000fea0003800200 */
.L_x_330:
[----:B------:R-:W-:-:S07]  /*3450*/  IADD3 R13, PT, PT, R13, 0x4, RZ ;  /* 0x000000040d0d7810 */ /* 0x000fce0007ffe0ff */
.L_x_314:
[----:B------:R-:W-:-:S13]  /*3460*/  ISETP.NE.AND P0, PT, RZ, UR4, PT ;  /* 0x00000004ff007c0c */ /* 0x000fda000bf05270 */
[----:B------:R-:W-:Y:S05]  /*3470*/  @!P0 EXIT ;  /* 0x000000000000894d */ /* 0x000fea0003800000 */
[----:B------:R-:W-:-:S09]  /*3480*/  UISETP.NE.AND UP0, UPT, UR4, 0x1, UPT ;  /* 0x000000010400788c */ /* 0x000fd2000bf05270 */
[----:B------:R-:W-:Y:S05]  /*3490*/  BRA.U !UP0, `(.L_x_335) ;  /* 0x0000000108bc7547 */ /* 0x000fea000b800000 */
[----:B01----:R-:W-:Y:S01]  /*34a0*/  IMAD R5, R13, 0x80, R2 ;  /* 0x000000800d057824 */ /* 0x003fe200078e0202 */
        /* <DEDUP_REMOVED lines=14> */
.L_x_339:
[----:B-1----:R-:W-:Y:S01]  /*3590*/  FMUL.FTZ R0, R7, R4 ;  /* 0x0000000407007220 */ /* 0x002fe20000410000 */
[----:B------:R-:W-:-:S03]  /*35a0*/  FMUL.FTZ R4, R4, 0.5 ;  /* 0x3f00000004047820 */ /* 0x000fc60000410000 */
[----:B------:R-:W-:-:S04]  /*35b0*/  FFMA R7, -R0, R0, R7 ;  /* 0x0000000000077223 */ /* 0x000fc80000000107 */
[----:B------:R-:W-:-:S07]  /*35c0*/  FFMA R0, R7, R4, R0 ;  /* 0x0000000407007223 */ /* 0x000fce0000000000 */
.L_x_340:
[----:B------:R-:W-:Y:S05]  /*35d0*/  BSYNC.RECONVERGENT B1 ;  /* 0x0000000000017941 */ /* 0x000fea0003800200 */
.L_x_338:
[----:B------:R-:W-:-:S05]  /*35e0*/  IMAD.WIDE R6, R5, 0x4, R16 ;  /* 0x0000000405067825 */ /* 0x000fca00078e0210 */
[----:B------:R0:W-:Y:S02]  /*35f0*/  STG.E desc[UR6][R6.64], R0 ;  /* 0x0000000006007986 */ /* 0x0001e4000c101906 */
.L_x_337:
[----:B------:R-:W-:Y:S05]  /*3600*/  BSYNC.RECONVERGENT B0 ;  /* 0x0000000000007941 */ /* 0x000fea0003800200 */
.L_x_336:
        /* <DEDUP_REMOVED lines=15> */
.L_x_344:
[----:B-1----:R-:W-:Y:S01]  /*3700*/  FMUL.FTZ R0, R7, R4 ;  /* 0x0000000407007220 */ /* 0x002fe20000410000 */
[----:B------:R-:W-:-:S03]  /*3710*/  FMUL.FTZ R4, R4, 0.5 ;  /* 0x3f00000004047820 */ /* 0x000fc60000410000 */
[----:B------:R-:W-:-:S04]  /*3720*/  FFMA R7, -R0, R0, R7 ;  /* 0x0000000000077223 */ /* 0x000fc80000000107 */
[----:B------:R-:W-:-:S07]  /*3730*/  FFMA R0, R7, R4, R0 ;  /* 0x0000000407007223 */ /* 0x000fce0000000000 */
.L_x_345:
[----:B------:R-:W-:Y:S05]  /*3740*/  BSYNC.RECONVERGENT B1 ;  /* 0x0000000000017941 */ /* 0x000fea0003800200 */
.L_x_343:
[----:B------:R-:W-:-:S05]  /*3750*/  IMAD.WIDE R4, R5, 0x4, R16 ;  /* 0x0000000405047825 */ /* 0x000fca00078e0210 */
[----:B------:R1:W-:Y:S02]  /*3760*/  STG.E desc[UR6][R4.64], R0 ;  /* 0x0000000004007986 */ /* 0x0003e4000c101906 */
.L_x_342:
[----:B------:R-:W-:Y:S05]  /*3770*/  BSYNC.RECONVERGENT B0 ;  /* 0x0000000000007941 */ /* 0x000fea0003800200 */
.L_x_341:
[----:B------:R-:W-:-:S07]  /*3780*/  IADD3 R13, PT, PT, R13, 0x2, RZ ;  /* 0x000000020d0d7810 */ /* 0x000fce0007ffe0ff */
.L_x_335:
[----:B01----:R-:W0:Y:S02]  /*3790*/  LDC R0, c[0x0][0x384] ;  /* 0x0000e100ff007b82 */ /* 0x003e240000000800 */
[----:B0-----:R-:W-:-:S04]  /*37a0*/  LOP3.LUT R0, R0, 0x1, RZ, 0xc0, !PT ;  /* 0x0000000100007812 */ /* 0x001fc800078ec0ff */
[----:B------:R-:W-:-:S13]  /*37b0*/  ISETP.NE.U32.AND P0, PT, R0, 0x1, PT ;  /* 0x000000010000780c */ /* 0x000fda0003f05070 */
[----:B------:R-:W-:Y:S05]  /*37c0*/  @P0 EXIT ;  /* 0x000000000000094d */ /* 0x000fea0003800000 */
[----:B------:R-:W-:-:S04]  /*37d0*/  LEA R13, R13, R2, 0x7 ;  /* 0x000000020d0d7211 */ /* 0x000fc800078e38ff */
        /* <DEDUP_REMOVED lines=13> */
.L_x_347:
[----:B-1----:R-:W-:Y:S01]  /*38b0*/  FMUL.FTZ R0, R19, R2 ;  /* 0x0000000213007220 */ /* 0x002fe20000410000 */
[----:B------:R-:W-:-:S03]  /*38c0*/  FMUL.FTZ R2, R2, 0.5 ;  /* 0x3f00000002027820 */ /* 0x000fc60000410000 */
[----:B------:R-:W-:-:S04]  /*38d0*/  FFMA R3, -R0, R0, R19 ;  /* 0x0000000000037223 */ /* 0x000fc80000000113 */
[----:B------:R-:W-:-:S07]  /*38e0*/  FFMA R0, R3, R2, R0 ;  /* 0x0000000203007223 */ /* 0x000fce0000000000 */
.L_x_348:
[----:B------:R-:W-:Y:S05]  /*38f0*/  BSYNC.RECONVERGENT B0 ;  /* 0x0000000000007941 */ /* 0x000fea0003800200 */
.L_x_346:
[----:B------:R-:W-:-:S05]  /*3900*/  IMAD.WIDE R16, R13, 0x4, R16 ;  /* 0x000000040d107825 */ /* 0x000fca00078e0210 */
[----:B------:R-:W-:Y:S01]  /*3910*/  STG.E desc[UR6][R16.64], R0 ;  /* 0x0000000010007986 */ /* 0x000fe2000c101906 */
[----:B------:R-:W-:Y:S05]  /*3920*/  EXIT ;  /* 0x000000000000794d */ /* 0x000fea0003800000 */
        .weak           $__internal_1_$__cuda_sm20_sqrt_rn_f32_slowpath
        .type           $__internal_1_$__cuda_sm20_sqrt_rn_f32_slowpath,@function
        .size           $__internal_1_$__cuda_sm20_sqrt_rn_f32_slowpath,(.L_x_615 - $__internal_1_$__cuda_sm20_sqrt_rn_f32_slowpath)
$__internal_1_$__cuda_sm20_sqrt_rn_f32_slowpath:
[----:B------:R-:W-:-:S13]  /*3930*/  LOP3.LUT P1, RZ, R0, 0x7fffffff, RZ, 0xc0, !PT ;  /* 0x7fffffff00ff7812 */ /* 0x000fda000782c0ff */
[----:B------:R-:W-:Y:S01]  /*3940*/  @!P1 IMAD.MOV.U32 R11, RZ, RZ, R0 ;  /* 0x000000ffff0b9224 */ /* 0x000fe200078e0000 */
[----:B------:R-:W-:Y:S06]  /*3950*/  @!P1 BRA `(.L_x_349) ;  /* 0x0000000000409947 */ /* 0x000fec0003800000 */
[----:B------:R-:W-:-:S13]  /*3960*/  FSETP.GEU.FTZ.AND P1, PT, R0, RZ, PT ;  /* 0x000000ff0000720b */ /* 0x000fda0003f3e000 */
[----:B------:R-:W-:Y:S01]  /*3970*/  @!P1 MOV R11, 0x7fffffff ;  /* 0x7fffffff000b9802 */ /* 0x000fe20000000f00 */
        /* <DEDUP_REMOVED lines=10> */
[----:B------:R-:W-:Y:S01]  /*3a20*/  @P1 FFMA R25, R22, R11, R9 ;  /* 0x0000000b16191223 */ /* 0x000fe20000000009 */
[----:B------:R-:W-:-:S03]  /*3a30*/  @!P1 MOV R11, R0 ;  /* 0x00000000000b9202 */ /* 0x000fc60000000f00 */
[----:B------:R-:W-:-:S04]  /*3a40*/  @P1 FFMA R23, R25, R23, R22 ;  /* 0x0000001719171223 */ /* 0x000fc80000000016 */
[----:B------:R-:W-:-:S07]  /*3a50*/  @P1 FMUL.FTZ R11, R23, 2.3283064365386962891e-10 ;  /* 0x2f800000170b1820 */ /* 0x000fce0000410000 */
.L_x_349:
[----:B------:R-:W-:Y:S01]  /*3a60*/  MOV R0, R11 ;  /* 0x0000000b00007202 */ /* 0x000fe20000000f00 */
[----:B------:R-:W-:-:S04]  /*3a70*/  HFMA2 R11, -RZ, RZ, 0, 0 ;  /* 0x00000000ff0b7431 */ /* 0x000fc800000001ff */
[----:B------:R-:W-:Y:S05]  /*3a80*/  RET.REL.NODEC R10 `(_ZN3cub18CUB_300001_SM_10006detail9transform16transform_kernelINS2_10policy_hubILb1EN4cuda3std3__45tupleIJN6thrust24THRUST_300001_SM_1000_NS6detail15normal_iteratorINSA_10device_ptrIfEEEEEEEE10policy1000Ei6SqrtOfSF_JPfEEEvT0_iT1_T2_DpNS2_10kernel_argIT3_EE) ;  /* 0xffffffc40a5c7950 */ /* 0x000fea0003c3ffff */
.L_x_350:
        /* <DEDUP_REMOVED lines=15> */
.L_x_615:


//--------------------- .text._ZN3cub18CUB_300001_SM_10006detail9transform16transform_kernelINS2_10policy_hubILb1EN4cuda3std3__45tupleIJN6thrust24THRUST_300001_SM_1000_NS6detail15normal_iteratorINSA_10device_ptrIfEEEEEEEE10policy1000ElNSB_10functional5actorINSJ_9compositeIJNSJ_16operator_adaptorINS7_10multipliesIvEEEENSK_INSL_IJNSM_INS7_5minusIvEEEENSK_INSJ_8argumentILj0EEEEENSK_INSJ_5valueIfEEEEEEEEES10_EEEEESF_JPfEEEvT0_iT1_T2_DpNS2_10kernel_argIT3_EE --------------------------
	.section	.text._ZN3cub18CUB_300001_SM_10006detail9transform16transform_kernelINS2_10policy_hubILb1EN4cuda3std3__45tupleIJN6thrust24THRUST_300001_SM_1000_NS6detail15normal_iteratorINSA_10device_ptrIfEEEEEEEE10policy1000ElNSB_10functional5actorINSJ_9compositeIJNSJ_16operator_adaptorINS7_10multipliesIvEEEENSK_INSL_IJNSM_INS7_5minusIvEEEENSK_INSJ_8argumentILj0EEEEENSK_INSJ_5valueIfEEEEEEEEES10_EEEEESF_JPfEEEvT0_iT1_T2_DpNS2_10kernel_argIT3_EE,"ax",@progbits
	.align	128
        .global         _ZN3cub18CUB_300001_SM_10006detail9transform16transform_kernelINS2_10policy_hubILb1EN4cuda3std3__45tupleIJN6thrust24THRUST_300001_SM_1000_NS6detail15normal_iteratorINSA_10device_ptrIfEEEEEEEE10policy1000ElNSB_10functional5actorINSJ_9compositeIJNSJ_16operator_adaptorINS7_10multipliesIvEEEENSK_INSL_IJNSM_INS7_5minusIvEEEENSK_INSJ_8argumentILj0EEEEENSK_INSJ_5valueIfEEEEEEEEES10_EEEEESF_JPfEEEvT0_iT1_T2_DpNS2_10kernel_argIT3_EE
        .type           _ZN3cub18CUB_300001_SM_10006detail9transform16transform_kernelINS2_10policy_hubILb1EN4cuda3std3__45tupleIJN6thrust24THRUST_300001_SM_1000_NS6detail15normal_iteratorINSA_10device_ptrIfEEEEEEEE10policy1000ElNSB_10functional5actorINSJ_9compositeIJNSJ_16operator_adaptorINS7_10multipliesIvEEEENSK_INSL_IJNSM_INS7_5minusIvEEEENSK_INSJ_8argumentILj0EEEEENSK_INSJ_5valueIfEEEEEEEEES10_EEEEESF_JPfEEEvT0_iT1_T2_DpNS2_10kernel_argIT3_EE,@function
        .size           _ZN3cub18CUB_300001_SM_10006detail9transform16transform_kernelINS2_10policy_hubILb1EN4cuda3std3__45tupleIJN6thrust24THRUST_300001_SM_1000_NS6detail15normal_iteratorINSA_10device_ptrIfEEEEEEEE10policy1000ElNSB_10functional5actorINSJ_9compositeIJNSJ_16operator_adaptorINS7_10multipliesIvEEEENSK_INSL_IJNSM_INS7_5minusIvEEEENSK_INSJ_8argumentILj0EEEEENSK_INSJ_5valueIfEEEEEEEEES10_EEEEESF_JPfEEEvT0_iT1_T2_DpNS2_10kernel_argIT3_EE,(.L_x_620 - _ZN3cub18CUB_300001_SM_10006detail9transform16transform_kernelINS2_10policy_hubILb1EN4cuda3std3__45tupleIJN6thrust24THRUST_300001_SM_1000_NS6detail15normal_iteratorINSA_10device_ptrIfEEEEEEEE10policy1000ElNSB_10functional5actorINSJ_9compositeIJNSJ_16operator_adaptorINS7_10multipliesIvEEEENSK_INSL_IJNSM_INS7_5minusIvEEEENSK_INSJ_8argumentILj0EEEEENSK_INSJ_5valueIfEEEEEEEEES10_EEEEESF_JPfEEEvT0_iT1_T2_DpNS2_10kernel_argIT3_EE)
        .other          _ZN3cub18CUB_300001_SM_10006detail9transform16transform_kernelINS2_10policy_hubILb1EN4cuda3std3__45tupleIJN6thrust24THRUST_300001_SM_1000_NS6detail15normal_iteratorINSA_10device_ptrIfEEEEEEEE10policy1000ElNSB_10functional5actorINSJ_9compositeIJNSJ_16operator_adaptorINS7_10multipliesIvEEEENSK_INSL_IJNSM_INS7_5minusIvEEEENSK_INSJ_8argumentILj0EEEEENSK_INSJ_5valueIfEEEEEEEEES10_EEEEESF_JPfEEEvT0_iT1_T2_DpNS2_10kernel_argIT3_EE,@"STO_CUDA_ENTRY STV_DEFAULT"
_ZN3cub18CUB_300001_SM_10006detail9transform16transform_kernelINS2_10policy_hubILb1EN4cuda3std3__45tupleIJN6thrust24THRUST_300001_SM_1000_NS6detail15normal_iteratorINSA_10device_ptrIfEEEEEEEE10policy1000ElNSB_10functional5actorINSJ_9compositeIJNSJ_16operator_adaptorINS7_10multipliesIvEEEENSK_INSL_IJNSM_INS7_5minusIvEEEENSK_INSJ_8argumentILj0EEEEENSK_INSJ_5valueIfEEEEEEEEES10_EEEEESF_JPfEEEvT0_iT1_T2_DpNS2_10kernel_argIT3_EE:
.text._ZN3cub18CUB_300001_SM_10006detail9transform16transform_kernelINS2_10policy_hubILb1EN4cuda3std3__45tupleIJN6thrust24THRUST_300001_SM_1000_NS6detail15normal_iteratorINSA_10device_ptrIfEEEEEEEE10policy1000ElNSB_10functional5actorINSJ_9compositeIJNSJ_16operator_adaptorINS7_10multipliesIvEEEENSK_INSL_IJNSM_INS7_5minusIvEEEENSK_INSJ_8argumentILj0EEEEENSK_INSJ_5valueIfEEEEEEEEES10_EEEEESF_JPfEEEvT0_iT1_T2_DpNS2_10kernel_argIT3_EE:
        /* <DEDUP_REMOVED lines=8> */
[----:B---3--:R-:W-:Y:S01]  /*0080*/  IMAD.WIDE.U32 R2, R5, UR4, RZ ;  /* 0x0000000405027c25 */ /* 0x008fe2000f8e00ff */
[----:B--2---:R-:W-:-:S03]  /*0090*/  SHF.L.U32 R11, R7, 0x7, RZ ;  /* 0x00000007070b7819 */ /* 0x004fc600000006ff */
[----:B------:R-:W-:Y:S01]  /*00a0*/  IMAD R13, R4, UR4, RZ ;  /* 0x00000004040d7c24 */ /* 0x000fe2000f8e02ff */
[----:B-1----:R-:W-:-:S04]  /*00b0*/  IADD3 R6, P1, PT, -R2, UR6, RZ ;  /* 0x0000000602067c10 */ /* 0x002fc8000ff3e1ff */
        /* <DEDUP_REMOVED lines=12> */
.L_x_353:
[----:B------:R-:W-:Y:S01]  /*0180*/  IADD3 R11, PT, PT, R11, 0x4000, RZ ;  /* 0x000040000b0b7810 */ /* 0x000fe20007ffe0ff */
[----:B------:R0:W-:Y:S03]  /*0190*/  CCTL.E.PF2 [R8] ;  /* 0x000000000800798f */ /* 0x0001e60000800100 */
[----:B------:R-:W-:Y:S02]  /*01a0*/  ISETP.GE.AND P0, PT, R11, R4, PT ;  /* 0x000000040b00720c */ /* 0x000fe40003f06270 */
[----:B0-----:R-:W-:-:S04]  /*01b0*/  IADD3 R8, P1, PT, R8, 0x4000, RZ ;  /* 0x0000400008087810 */ /* 0x001fc80007f3e0ff */
[----:B------:R-:W-:-:S07]  /*01c0*/  IADD3.X R9, PT, PT, RZ, R9, RZ, P1, !PT ;  /* 0x00000009ff097210 */ /* 0x000fce0000ffe4ff */
[----:B------:R-:W-:Y:S05]  /*01d0*/  @!P0 BRA `(.L_x_353) ;  /* 0xfffffffc00e88947 */ /* 0x000fea000383ffff */
.L_x_352:
[----:B------:R-:W-:Y:S05]  /*01e0*/  BSYNC.RECONVERGENT B0 ;  /* 0x0000000000007941 */ /* 0x000fea0003800200 */
.L_x_351:
        /* <DEDUP_REMOVED lines=16> */
[----:B------:R-:W-:-:S13]  /*02f0*/  ISETP.GE.AND P0, PT, R7, R6, PT ;  /* 0x000000060700720c */ /* 0x000fda0003f06270 */
[C---:B------:R-:W-:Y:S01]  /*0300*/  @!P0 IMAD.WIDE.U32 R8, R7.reuse, 0x4, R4 ;  /* 0x0000000407088825 */ /* 0x040fe200078e0004 */
[----:B------:R-:W0:Y:S05]  /*0310*/  @!P0 LDC R11, c[0x0][0x394] ;  /* 0x0000e500ff0b8b82 */ /* 0x000e2a0000000800 */
[----:B------:R-:W0:Y:S01]  /*0320*/  @!P0 LDG.E R8, desc[UR4][R8.64] ;  /* 0x0000000408088981 */ /* 0x000e22000c1e1900 */
[----:B------:R-:W-:Y:S02]  /*0330*/  IADD3 R13, PT, PT, R7, 0x80, RZ ;  /* 0x00000080070d7810 */ /* 0x000fe40007ffe0ff */
[----:B------:R-:W1:Y:S02]  /*0340*/  @!P0 LDC R15, c[0x0][0x39c] ;  /* 0x0000e700ff0f8b82 */ /* 0x000e640000000800 */
[----:B------:R-:W-:-:S13]  /*0350*/  ISETP.GE.AND P1, PT, R13, R6, PT ;  /* 0x000000060d00720c */ /* 0x000fda0003f26270 */
[----:B------:R-:W2:Y:S08]  /*0360*/  @!P1 LDC R19, c[0x0][0x394] ;  /* 0x0000e500ff139b82 */ /* 0x000eb00000000800 */
[----:B------:R-:W3:Y:S01]  /*0370*/  @!P1 LDC R21, c[0x0][0x39c] ;  /* 0x0000e700ff159b82 */ /* 0x000ee20000000800 */
[C---:B0-----:R-:W-:Y:S01]  /*0380*/  @!P0 FADD R10, R8.reuse, -R11 ;  /* 0x8000000b080a8221 */ /* 0x041fe20000000000 */
[----:B-1----:R-:W-:Y:S01]  /*0390*/  @!P0 FADD R11, R8, -R15 ;  /* 0x8000000f080b8221 */ /* 0x002fe20000000000 */
[----:B------:R-:W-:-:S04]  /*03a0*/  @!P0 IMAD.WIDE.U32 R14, R7, 0x4, R2 ;  /* 0x00000004070e8825 */ /* 0x000fc800078e0002 */
[----:B------:R-:W-:Y:S01]  /*03b0*/  @!P0 FMUL R17, R10, R11 ;  /* 0x0000000b0a118220 */ /* 0x000fe20000400000 */
[----:B------:R-:W-:-:S04]  /*03c0*/  IMAD.WIDE R10, R13, 0x4, R4 ;  /* 0x000000040d0a7825 */ /* 0x000fc800078e0204 */
[----:B------:R0:W-:Y:S04]  /*03d0*/  @!P0 STG.E desc[UR4][R14.64], R17 ;  /* 0x000000110e008986 */ /* 0x0001e8000c101904 */
[----:B------:R-:W2:Y:S01]  /*03e0*/  @!P1 LDG.E R8, desc[UR4][R10.64] ;  /* 0x000000040a089981 */ /* 0x000ea2000c1e1900 */
[----:B------:R-:W-:Y:S01]  /*03f0*/  IADD3 R9, PT, PT, R7, 0x100, RZ ;  /* 0x0000010007097810 */ /* 0x000fe20007ffe0ff */
[----:B------:R-:W-:-:S03]  /*0400*/  IMAD.WIDE R12, R13, 0x4, R2 ;  /* 0x000000040d0c7825 */ /* 0x000fc600078e0202 */
[----:B------:R-:W-:-:S13]  /*0410*/  ISETP.GE.AND P0, PT, R9, R6, PT ;  /* 0x000000060900720c */ /* 0x000fda0003f06270 */
[----:B0-----:R-:W0:Y:S01]  /*0420*/  @!P0 LDC R17, c[0x0][0x394] ;  /* 0x0000e500ff118b82 */ /* 0x001e220000000800 */
[C---:B--2---:R-:W-:Y:S01]  /*0430*/  @!P1 FADD R9, R8.reuse, -R19 ;  /* 0x8000001308099221 */ /* 0x044fe20000000000 */
[----:B---3--:R-:W-:-:S06]  /*0440*/  @!P1 FADD R8, R8, -R21 ;  /* 0x8000001508089221 */ /* 0x008fcc0000000000 */
[----:B------:R-:W1:Y:S01]  /*0450*/  @!P0 LDC R19, c[0x0][0x39c] ;  /* 0x0000e700ff138b82 */ /* 0x000e620000000800 */
[----:B------:R-:W-:-:S05]  /*0460*/  @!P1 FMUL R9, R9, R8 ;  /* 0x0000000809099220 */ /* 0x000fca0000400000 */
[----:B------:R2:W-:Y:S04]  /*0470*/  @!P1 STG.E desc[UR4][R12.64], R9 ;  /* 0x000000090c009986 */ /* 0x0005e8000c101904 */
[----:B------:R-:W0:Y:S01]  /*0480*/  @!P0 LDG.E R8, desc[UR4][R10.64+0x200] ;  /* 0x000200040a088981 */ /* 0x000e22000c1e1900 */
[----:B------:R-:W-:-:S04]  /*0490*/  IADD3 R15, PT, PT, R7, 0x180, RZ ;  /* 0x00000180070f7810 */ /* 0x000fc80007ffe0ff */
[----:B------:R-:W-:Y:S01]  /*04a0*/  ISETP.GE.AND P1, PT, R15, R6, PT ;  /* 0x000000060f00720c */ /* 0x000fe20003f26270 */
[C---:B0-----:R-:W-:Y:S01]  /*04b0*/  @!P0 FADD R14, R8.reuse, -R17 ;  /* 0x80000011080e8221 */ /* 0x041fe20000000000 */
[----:B-1----:R-:W-:-:S11]  /*04c0*/  @!P0 FADD R15, R8, -R19 ;  /* 0x80000013080f8221 */ /* 0x002fd60000000000 */
[----:B------:R-:W0:Y:S01]  /*04d0*/  @!P1 LDC R17, c[0x0][0x394] ;  /* 0x0000e500ff119b82 */ /* 0x000e220000000800 */
[----:B------:R-:W-:-:S05]  /*04e0*/  @!P0 FMUL R15, R14, R15 ;  /* 0x0000000f0e0f8220 */ /* 0x000fca0000400000 */
[----:B------:R1:W-:Y:S02]  /*04f0*/  @!P0 STG.E desc[UR4][R12.64+0x200], R15 ;  /* 0x0002000f0c008986 */ /* 0x0003e4000c101904 */
[----:B------:R-:W3:Y:S02]  /*0500*/  @!P1 LDC R19, c[0x0][0x39c] ;  /* 0x0000e700ff139b82 */ /* 0x000ee40000000800 */
[----:B------:R-:W0:Y:S01]  /*0510*/  @!P1 LDG.E R8, desc[UR4][R10.64+0x400] ;  /* 0x000400040a089981 */ /* 0x000e22000c1e1900 */
[----:B--2---:R-:W-:-:S04]  /*0520*/  IADD3 R9, PT, PT, R7, 0x200, RZ ;  /* 0x0000020007097810 */ /* 0x004fc80007ffe0ff */
[----:B------:R-:W-:Y:S01]  /*0530*/  ISETP.GE.AND P0, PT, R9, R6, PT ;  /* 0x000000060900720c */ /* 0x000fe20003f06270 */
[C---:B0-----:R-:W-:Y:S01]  /*0540*/  @!P1 FADD R9, R8.reuse, -R17 ;  /* 0x8000001108099221 */ /* 0x041fe20000000000 */
[----:B---3--:R-:W-:-:S11]  /*0550*/  @!P1 FADD R8, R8, -R19 ;  /* 0x8000001308089221 */ /* 0x008fd60000000000 */
[----:B------:R-:W0:Y:S01]  /*0560*/  @!P0 LDC R17, c[0x0][0x394] ;  /* 0x0000e500ff118b82 */ /* 0x000e220000000800 */
[----:B------:R-:W-:-:S05]  /*0570*/  @!P1 FMUL R9, R9, R8 ;  /* 0x0000000809099220 */ /* 0x000fca0000400000 */
[----:B------:R2:W-:Y:S02]  /*0580*/  @!P1 STG.E desc[UR4][R12.64+0x400], R9 ;  /* 0x000400090c009986 */ /* 0x0005e4000c101904 */
[----:B------:R-:W3:Y:S02]  /*0590*/  @!P0 LDC R19, c[0x0][0x39c] ;  /* 0x0000e700ff138b82 */ /* 0x000ee40000000800 */
[----:B------:R-:W0:Y:S01]  /*05a0*/  @!P0 LDG.E R8, desc[UR4][R10.64+0x600] ;  /* 0x000600040a088981 */ /* 0x000e22000c1e1900 */
[----:B-1----:R-:W-:-:S04]  /*05b0*/  IADD3 R15, PT, PT, R7, 0x280, RZ ;  /* 0x00000280070f7810 */ /* 0x002fc80007ffe0ff */
        /* <DEDUP_REMOVED lines=18> */
[----:B------:R-:W-:-:S13]  /*06e0*/  ISETP.GE.AND P1, PT, R15, R6, PT ;  /* 0x000000060f00720c */ /* 0x000fda0003f26270 */
[----:B--2---:R-:W1:Y:S01]  /*06f0*/  @!P1 LDC R9, c[0x0][0x394] ;  /* 0x0000e500ff099b82 */ /* 0x004e620000000800 */
[C---:B0-----:R-:W-:Y:S01]  /*0700*/  @!P0 FADD R14, R8.reuse, -R17 ;  /* 0x80000011080e8221 */ /* 0x041fe20000000000 */
[----:B---3--:R-:W-:-:S06]  /*0710*/  @!P0 FADD R15, R8, -R19 ;  /* 0x80000013080f8221 */ /* 0x008fcc0000000000 */
[----:B------:R-:W0:Y:S01]  /*0720*/  @!P1 LDC R17, c[0x0][0x39c] ;  /* 0x0000e700ff119b82 */ /* 0x000e220000000800 */
[----:B------:R-:W-:-:S05]  /*0730*/  @!P0 FMUL R15, R14, R15 ;  /* 0x0000000f0e0f8220 */ /* 0x000fca0000400000 */
[----:B------:R2:W-:Y:S04]  /*0740*/  @!P0 STG.E desc[UR4][R12.64+0xa00], R15 ;  /* 0x000a000f0c008986 */ /* 0x0005e8000c101904 */
[----:B------:R-:W1:Y:S02]  /*0750*/  @!P1 LDG.E R8, desc[UR4][R10.64+0xc00] ;  /* 0x000c00040a089981 */ /* 0x000e64000c1e1900 */
[C---:B-1----:R-:W-:Y:S01]  /*0760*/  @!P1 FADD R9, R8.reuse, -R9 ;  /* 0x8000000908099221 */ /* 0x042fe20000000000 */
[----:B0-----:R-:W-:-:S04]  /*0770*/  @!P1 FADD R8, R8, -R17 ;  /* 0x8000001108089221 */ /* 0x001fc80000000000 */
[----:B------:R-:W-:Y:S01]  /*0780*/  @!P1 FMUL R9, R9, R8 ;  /* 0x0000000809099220 */ /* 0x000fe20000400000 */
[----:B------:R-:W-:-:S04]  /*0790*/  LOP3.LUT R8, R0, 0x7ffffff8, RZ, 0xc0, !PT ;  /* 0x7ffffff800087812 */ /* 0x000fc800078ec0ff */
[----:B------:R2:W-:Y:S01]  /*07a0*/  @!P1 STG.E desc[UR4][R12.64+0xc00], R9 ;  /* 0x000c00090c009986 */ /* 0x0005e2000c101904 */
[----:B------:R-:W-:-:S13]  /*07b0*/  ISETP.NE.AND P0, PT, R8, 0x8, PT ;  /* 0x000000080800780c */ /* 0x000fda0003f05270 */
[----:B--2---:R-:W-:Y:S05]  /*07c0*/  @!P0 BRA `(.L_x_355) ;  /* 0x00000004004c8947 */ /* 0x004fea0003800000 */
[----:B------:R-:W-:Y:S01]  /*07d0*/  MOV R0, 0x8 ;  /* 0x0000000800007802 */ /* 0x000fe20000000f00 */
[----:B------:R-:W0:Y:S01]  /*07e0*/  LDCU UR6, c[0x0][0x394] ;  /* 0x00007280ff0677ac */ /* 0x000e220008000800 */
[----:B------:R-:W1:Y:S05]  /*07f0*/  LDCU UR7, c[0x0][0x39c] ;  /* 0x00007380ff0777ac */ /* 0x000e6a0008000800 */
.L_x_358:
[----:B--2---:R-:W-:-:S04]  /*0800*/  LEA R9, R0, R7, 0x7 ;  /* 0x0000000700097211 */ /* 0x004fc800078e38ff */
[----:B------:R-:W-:-:S13]  /*0810*/  ISETP.GE.AND P0, PT, R9, R6, PT ;  /* 0x000000060900720c */ /* 0x000fda0003f06270 */
[C---:B------:R-:W-:Y:S01]  /*0820*/  @!P0 IMAD.WIDE.U32 R10, R9.reuse, 0x4, R4 ;  /* 0x00000004090a8825 */ /* 0x040fe200078e0004 */
[----:B------:R-:W2:Y:S05]  /*0830*/  @!P0 LDC R13, c[0x0][0x394] ;  /* 0x0000e500ff0d8b82 */ /* 0x000eaa0000000800 */
[----:B------:R-:W2:Y:S01]  /*0840*/  @!P0 LDG.E R10, desc[UR4][R10.64] ;  /* 0x000000040a0a8981 */ /* 0x000ea2000c1e1900 */
[----:B------:R-:W-:Y:S02]  /*0850*/  IADD3 R19, PT, PT, R9, 0x80, RZ ;  /* 0x0000008009137810 */ /* 0x000fe40007ffe0ff */
[----:B------:R-:W3:Y:S02]  /*0860*/  @!P0 LDC R15, c[0x0][0x39c] ;  /* 0x0000e700ff0f8b82 */ /* 0x000ee40000000800 */
[----:B------:R-:W-:-:S13]  /*0870*/  ISETP.GE.AND P1, PT, R19, R6, PT ;  /* 0x000000061300720c */ /* 0x000fda0003f26270 */
[----:B------:R-:W4:Y:S08]  /*0880*/  @!P1 LDC R17, c[0x0][0x394] ;  /* 0x0000e500ff119b82 */ /* 0x000f300000000800 */
[----:B------:R-:W5:Y:S01]  /*0890*/  @!P1 LDC R23, c[0x0][0x39c] ;  /* 0x0000e700ff179b82 */ /* 0x000f620000000800 */
[C---:B--2---:R-:W-:Y:S01]  /*08a0*/  @!P0 FADD R12, R10.reuse, -R13 ;  /* 0x8000000d0a0c8221 */ /* 0x044fe20000000000 */
[----:B---3--:R-:W-:Y:S01]  /*08b0*/  @!P0 FADD R13, R10, -R15 ;  /* 0x8000000f0a0d8221 */ /* 0x008fe20000000000 */
[----:B------:R-:W-:-:S04]  /*08c0*/  @!P0 IMAD.WIDE.U32 R14, R9, 0x4, R2 ;  /* 0x00000004090e8825 */ /* 0x000fc800078e0002 */
[----:B------:R-:W-:Y:S01]  /*08d0*/  @!P0 FMUL R21, R12, R13 ;  /* 0x0000000d0c158220 */ /* 0x000fe20000400000 */
[----:B------:R-:W-:-:S04]  /*08e0*/  IMAD.WIDE R12, R19, 0x4, R4 ;  /* 0x00000004130c7825 */ /* 0x000fc800078e0204 */
[----:B------:R2:W-:Y:S04]  /*08f0*/  @!P0 STG.E desc[UR4][R14.64], R21 ;  /* 0x000000150e008986 */ /* 0x0005e8000c101904 */
[----:B------:R-:W4:Y:S01]  /*0900*/  @!P1 LDG.E R10, desc[UR4][R12.64] ;  /* 0x000000040c0a9981 */ /* 0x000f22000c1e1900 */
[----:B------:R-:W-:-:S04]  /*0910*/  IADD3 R11, PT, PT, R9, 0x100, RZ ;  /* 0x00000100090b7810 */ /* 0x000fc80007ffe0ff */
[----:B------:R-:W-:-:S13]  /*0920*/  ISETP.GE.AND P0, PT, R11, R6, PT ;  /* 0x000000060b00720c */ /* 0x000fda0003f06270 */
[----:B--2---:R-:W2:Y:S01]  /*0930*/  @!P0 LDC R21, c[0x0][0x39c] ;  /* 0x0000e700ff158b82 */ /* 0x004ea20000000800 */
[C---:B----4-:R-:W-:Y:S01]  /*0940*/  @!P1 FADD R17, R10.reuse, -R17 ;  /* 0x800000110a119221 */ /* 0x050fe20000000000 */
[----:B-----5:R-:W-:Y:S01]  /*0950*/  @!P1 FADD R18, R10, -R23 ;  /* 0x800000170a129221 */ /* 0x020fe20000000000 */
[----:B------:R-:W-:-:S05]  /*0960*/  IMAD.WIDE R10, R19, 0x4, R2 ;  /* 0x00000004130a7825 */ /* 0x000fca00078e0202 */
[----:B------:R-:W3:Y:S01]  /*0970*/  @!P0 LDC R19, c[0x0][0x394] ;  /* 0x0000e500ff138b82 */ /* 0x000ee20000000800 */
[----:B------:R-:W-:-:S05]  /*0980*/  @!P1 FMUL R17, R17, R18 ;  /* 0x0000001211119220 */ /* 0x000fca0000400000 */
[----:B------:R4:W-:Y:S04]  /*0990*/  @!P1 STG.E desc[UR4][R10.64], R17 ;  /* 0x000000110a009986 */ /* 0x0009e8000c101904 */
[----:B------:R-:W3:Y:S01]  /*09a0*/  @!P0 LDG.E R14, desc[UR4][R12.64+0x200] ;  /* 0x000200040c0e8981 */ /* 0x000ee2000c1e1900 */
[----:B------:R-:W-:-:S04]  /*09b0*/  IADD3 R15, PT, PT, R9, 0x180, RZ ;  /* 0x00000180090f7810 */ /* 0x000fc80007ffe0ff */
[----:B------:R-:W-:-:S13]  /*09c0*/  ISETP.GE.AND P1, PT, R15, R6, PT ;  /* 0x000000060f00720c */ /* 0x000fda0003f26270 */
[----:B----4-:R-:W4:Y:S01]  /*09d0*/  @!P1 LDC R17, c[0x0][0x394] ;  /* 0x0000e500ff119b82 */ /* 0x010f220000000800 */
[C---:B---3--:R-:W-:Y:S01]  /*09e0*/  @!P0 FADD R15, R14.reuse, -R19 ;  /* 0x800000130e0f8221 */ /* 0x048fe20000000000 */
[----:B--2---:R-:W-:-:S06]  /*09f0*/  @!P0 FADD R14, R14, -R21 ;  /* 0x800000150e0e8221 */ /* 0x004fcc0000000000 */
[----:B------:R-:W2:Y:S01]  /*0a00*/  @!P1 LDC R21, c[0x0][0x39c] ;  /* 0x0000e700ff159b82 */ /* 0x000ea20000000800 */
[----:B------:R-:W-:-:S05]  /*0a10*/  @!P0 FMUL R19, R15, R14 ;  /* 0x0000000e0f138220 */ /* 0x000fca0000400000 */
[----:B------:R3:W-:Y:S04]  /*0a20*/  @!P0 STG.E desc[UR4][R10.64+0x200], R19 ;  /* 0x000200130a008986 */ /* 0x0007e8000c101904 */
[----:B------:R-:W4:Y:S01]  /*0a30*/  @!P1 LDG.E R14, desc[UR4][R12.64+0x400] ;  /* 0x000400040c0e9981 */ /* 0x000f22000c1e1900 */
[----:B------:R-:W-:-:S04]  /*0a40*/  IADD3 R15, PT, PT, R9, 0x200, RZ ;  /* 0x00000200090f7810 */ /* 0x000fc80007ffe0ff */
[----:B------:R-:W-:-:S13]  /*0a50*/  ISETP.GE.AND P0, PT, R15, R6, PT ;  /* 0x000000060f00720c */ /* 0x000fda0003f06270 */
[----:B---3--:R-:W3:Y:S01]  /*0a60*/  @!P0 LDC R19, c[0x0][0x394] ;  /* 0x0000e500ff138b82 */ /* 0x008ee20000000800 */
[C---:B----4-:R-:W-:Y:S01]  /*0a70*/  @!P1 FADD R15, R14.reuse, -R17 ;  /* 0x800000110e0f9221 */ /* 0x050fe20000000000 */
[----:B--2---:R-:W-:-:S06]  /*0a80*/  @!P1 FADD R14, R14, -R21 ;  /* 0x800000150e0e9221 */ /* 0x004fcc0000000000 */
[----:B------:R-:W2:Y:S01]  /*0a90*/  @!P0 LDC R21, c[0x0][0x39c] ;  /* 0x0000e700ff158b82 */ /* 0x000ea20000000800 */
        /* <DEDUP_REMOVED lines=16> */
[----:B--2---:R-:W-:-:S04]  /*0ba0*/  @!P1 FADD R14, R14, -R21 ;  /* 0x800000150e0e9221 */ /* 0x004fc80000000000 */
[----:B------:R-:W-:Y:S02]  /*0bb0*/  @!P1 FMUL R17, R15, R14 ;  /* 0x0000000e0f119220 */ /* 0x000fe40000400000 */
[----:B------:R-:W2:Y:S03]  /*0bc0*/  @!P0 LDC R15, c[0x0][0x394] ;  /* 0x0000e500ff0f8b82 */ /* 0x000ea60000000800 */
[----:B------:R4:W-:Y:S04]  /*0bd0*/  @!P1 STG.E desc[UR4][R10.64+0x800], R17 ;  /* 0x000800110a009986 */ /* 0x0009e8000c101904 */
[----:B------:R-:W2:Y:S01]  /*0be0*/  @!P0 LDG.E R14, desc[UR4][R12.64+0xa00] ;  /* 0x000a00040c0e8981 */ /* 0x000ea2000c1e1900 */
[----:B------:R-:W-:Y:S01]  /*0bf0*/  IADD3 R9, PT, PT, R9, 0x380, RZ ;  /* 0x0000038009097810 */ /* 0x000fe20007ffe0ff */
[----:B------:R-:W-:Y:S01]  /*0c00*/  BSSY.RECONVERGENT B0, `(.L_x_356) ;  /* 0x000000e000007945 */ /* 0x000fe20003800200 */
[----:B------:R-:W-:-:S04]  /*0c10*/  IADD3 R0, PT, PT, R0, 0x8, RZ ;  /* 0x0000000800007810 */ /* 0x000fc80007ffe0ff */
[----:B------:R-:W-:Y:S01]  /*0c20*/  ISETP.NE.AND P1, PT, R0, R8, PT ;  /* 0x000000080000720c */ /* 0x000fe20003f25270 */
[C---:B--2---:R-:W-:Y:S01]  /*0c30*/  @!P0 FADD R15, R14.reuse, -R15 ;  /* 0x8000000f0e0f8221 */ /* 0x044fe20000000000 */
[----:B---3--:R-:W-:-:S04]  /*0c40*/  @!P0 FADD R14, R14, -R19 ;  /* 0x800000130e0e8221 */ /* 0x008fc80000000000 */
[----:B------:R-:W-:-:S05]  /*0c50*/  @!P0 FMUL R15, R15, R14 ;  /* 0x0000000e0f0f8220 */ /* 0x000fca0000400000 */
[----:B------:R4:W-:Y:S01]  /*0c60*/  @!P0 STG.E desc[UR4][R10.64+0xa00], R15 ;  /* 0x000a000f0a008986 */ /* 0x0009e2000c101904 */
[----:B------:R-:W-:-:S13]  /*0c70*/  ISETP.GE.AND P0, PT, R9, R6, PT ;  /* 0x000000060900720c */ /* 0x000fda0003f06270 */
[----:B----4-:R-:W-:Y:S05]  /*0c80*/  @P0 BRA `(.L_x_357) ;  /* 0x0000000000140947 */ /* 0x010fea0003800000 */
[----:B------:R-:W0:Y:S02]  /*0c90*/  LDG.E R12, desc[UR4][R12.64+0xc00] ;  /* 0x000c00040c0c7981 */ /* 0x000e24000c1e1900 */
[C---:B0-----:R-:W-:Y:S01]  /*0ca0*/  FADD R9, R12.reuse, -UR6 ;  /* 0x800000060c097e21 */ /* 0x041fe20008000000 */
[----:B-1----:R-:W-:-:S04]  /*0cb0*/  FADD R14, R12, -UR7 ;  /* 0x800000070c0e7e21 */ /* 0x002fc80008000000 */
[----:B------:R-:W-:-:S05]  /*0cc0*/  FMUL R9, R9, R14 ;  /* 0x0000000e09097220 */ /* 0x000fca0000400000 */
[----:B------:R2:W-:Y:S02]  /*0cd0*/  STG.E desc[UR4][R10.64+0xc00], R9 ;  /* 0x000c00090a007986 */ /* 0x0005e4000c101904 */
.L_x_357:
[----:B01----:R-:W-:Y:S05]  /*0ce0*/  BSYNC.RECONVERGENT B0 ;  /* 0x0000000000007941 */ /* 0x003fea0003800200 */
.L_x_356:
[----:B------:R-:W-:Y:S05]  /*0cf0*/  @P1 BRA `(.L_x_358) ;  /* 0xfffffff800c01947 */ /* 0x000fea000383ffff */
.L_x_355:
[----:B------:R-:W-:-:S13]  /*0d00*/  ISETP.NE.AND P0, PT, R16, RZ, PT ;  /* 0x000000ff1000720c */ /* 0x000fda0003f05270 */
[----:B------:R-:W-:Y:S05]  /*0d10*/  @!P0 EXIT ;  /* 0x000000000000894d */ /* 0x000fea0003800000 */
[----:B------:R-:W0:Y:S01]  /*0d20*/  LDC R0, c[0x0][0x388] ;  /* 0x0000e200ff007b82 */ /* 0x000e220000000800 */
[----:B------:R-:W-:Y:S02]  /*0d30*/  ISETP.GE.U32.AND P1, PT, R16, 0x4, PT ;  /* 0x000000041000780c */ /* 0x000fe40003f26070 */
[----:B0-----:R-:W-:-:S04]  /*0d40*/  LOP3.LUT R18, R0, 0x3, RZ, 0xc0, !PT ;  /* 0x0000000300127812 */ /* 0x001fc800078ec0ff */
[----:B------:R-:W-:-:S07]  /*0d50*/  ISETP.NE.AND P0, PT, R18, RZ, PT ;  /* 0x000000ff1200720c */ /* 0x000fce0003f05270 */
[----:B------:R-:W-:Y:S06]  /*0d60*/  @!P1 BRA `(.L_x_359) ;  /* 0x0000000000b49947 */ /* 0x000fec0003800000 */
[----:B--2---:R-:W-:-:S04]  /*0d70*/  LEA R9, R8, R7, 0x7 ;  /* 0x0000000708097211 */ /* 0x004fc800078e38ff */
[----:B------:R-:W-:-:S13]  /*0d80*/  ISETP.GE.AND P2, PT, R9, R6, PT ;  /* 0x000000060900720c */ /* 0x000fda0003f46270 */
[C---:B------:R-:W-:Y:S01]  /*0d90*/  @!P2 IMAD.WIDE R10, R9.reuse, 0x4, R4 ;  /* 0x00000004090aa825 */ /* 0x040fe200078e0204 */
[----:B------:R-:W0:Y:S05]  /*0da0*/  @!P2 LDC R13, c[0x0][0x394] ;  /* 0x0000e500ff0dab82 */ /* 0x000e2a0000000800 */
[----:B------:R1:W0:Y:S01]  /*0db0*/  @!P2 LDG.E R10, desc[UR4][R10.64] ;  /* 0x000000040a0aa981 */ /* 0x000222000c1e1900 */
[----:B------:R-:W-:Y:S02]  /*0dc0*/  IADD3 R21, PT, PT, R9, 0x80, RZ ;  /* 0x0000008009157810 */ /* 0x000fe40007ffe0ff */
[----:B------:R-:W2:Y:S02]  /*0dd0*/  @!P2 LDC R15, c[0x0][0x39c] ;  /* 0x0000e700ff0fab82 */ /* 0x000ea40000000800 */
[----:B------:R-:W-:-:S13]  /*0de0*/  ISETP.GE.AND P1, PT, R21, R6, PT ;  /* 0x000000061500720c */ /* 0x000fda0003f26270 */
[----:B-1----:R-:W1:Y:S08]  /*0df0*/  @!P1 LDC R11, c[0x0][0x394] ;  /* 0x0000e500ff0b9b82 */ /* 0x002e700000000800 */
[----:B------:R-:W3:Y:S01]  /*0e00*/  @!P1 LDC R17, c[0x0][0x39c] ;  /* 0x0000e700ff119b82 */ /* 0x000ee20000000800 */
[C---:B0-----:R-:W-:Y:S01]  /*0e10*/  @!P2 FADD R14, R10.reuse, -R13 ;  /* 0x8000000d0a0ea221 */ /* 0x041fe20000000000 */
[----:B--2---:R-:W-:Y:S01]  /*0e20*/  @!P2 FADD R15, R10, -R15 ;  /* 0x8000000f0a0fa221 */ /* 0x004fe20000000000 */
[----:B------:R-:W-:-:S04]  /*0e30*/  @!P2 IMAD.WIDE R12, R9, 0x4, R2 ;  /* 0x00000004090ca825 */ /* 0x000fc800078e0202 */
[----:B------:R-:W-:Y:S01]  /*0e40*/  @!P2 FMUL R19, R14, R15 ;  /* 0x0000000f0e13a220 */ /* 0x000fe20000400000 */
[----:B------:R-:W-:-:S04]  /*0e50*/  @!P1 IMAD.WIDE R14, R21, 0x4, R4 ;  /* 0x00000004150e9825 */ /* 0x000fc800078e0204 */
[----:B------:R0:W-:Y:S04]  /*0e60*/  @!P2 STG.E desc[UR4][R12.64], R19 ;  /* 0x000000130c00a986 */ /* 0x0001e8000c101904 */
[----:B------:R2:W1:Y:S01]  /*0e70*/  @!P1 LDG.E R14, desc[UR4][R14.64] ;  /* 0x000000040e0e9981 */ /* 0x000462000c1e1900 */
[----:B------:R-:W-:-:S04]  /*0e80*/  IADD3 R23, PT, PT, R9, 0x100, RZ ;  /* 0x0000010009177810 */ /* 0x000fc80007ffe0ff */
[----:B------:R-:W-:-:S13]  /*0e90*/  ISETP.GE.AND P2, PT, R23, R6, PT ;  /* 0x000000061700720c */ /* 0x000fda0003f46270 */
[----:B0-----:R-:W0:Y:S08]  /*0ea0*/  @!P2 LDC R13, c[0x0][0x394] ;  /* 0x0000e500ff0dab82 */ /* 0x001e300000000800 */
[----:B--2---:R-:W2:Y:S01]  /*0eb0*/  @!P2 LDC R15, c[0x0][0x39c] ;  /* 0x0000e700ff0fab82 */ /* 0x004ea20000000800 */
[C---:B-1----:R-:W-:Y:S01]  /*0ec0*/  @!P1 FADD R16, R14.reuse, -R11 ;  /* 0x8000000b0e109221 */ /* 0x042fe20000000000 */
[----:B---3--:R-:W-:Y:S01]  /*0ed0*/  @!P1 FADD R17, R14, -R17 ;  /* 0x800000110e119221 */ /* 0x008fe20000000000 */
[----:B------:R-:W-:-:S04]  /*0ee0*/  @!P1 IMAD.WIDE R10, R21, 0x4, R2 ;  /* 0x00000004150a9825 */ /* 0x000fc800078e0202 */
[----:B------:R-:W-:Y:S01]  /*0ef0*/  @!P1 FMUL R21, R16, R17 ;  /* 0x0000001110159220 */ /* 0x000fe20000400000 */
[----:B------:R-:W-:-:S04]  /*0f00*/  @!P2 IMAD.WIDE R16, R23, 0x4, R4 ;  /* 0x000000041710a825 */ /* 0x000fc800078e0204 */
[----:B------:R1:W-:Y:S04]  /*0f10*/  @!P1 STG.E desc[UR4][R10.64], R21 ;  /* 0x000000150a009986 */ /* 0x0003e8000c101904 */
[----:B------:R3:W0:Y:S01]  /*0f20*/  @!P2 LDG.E R16, desc[UR4][R16.64] ;  /* 0x000000041010a981 */ /* 0x000622000c1e1900 */
[----:B------:R-:W-:-:S04]  /*0f30*/  IADD3 R19, PT, PT, R9, 0x180, RZ ;  /* 0x0000018009137810 */ /* 0x000fc80007ffe0ff */
[----:B------:R-:W-:-:S13]  /*0f40*/  ISETP.GE.AND P1, PT, R19, R6, PT ;  /* 0x000000061300720c */ /* 0x000fda0003f26270 */
[----:B-1----:R-:W1:Y:S08]  /*0f50*/  @!P1 LDC R11, c[0x0][0x394] ;  /* 0x0000e500ff0b9b82 */ /* 0x002e700000000800 */
[----:B---3--:R-:W3:Y:S01]  /*0f60*/  @!P1 LDC R17, c[0x0][0x39c] ;  /* 0x0000e700ff119b82 */ /* 0x008ee20000000800 */
[C---:B0-----:R-:W-:Y:S01]  /*0f70*/  @!P2 FADD R9, R16.reuse, -R13 ;  /* 0x8000000d1009a221 */ /* 0x041fe20000000000 */
[----:B--2---:R-:W-:Y:S01]  /*0f80*/  @!P2 FADD R14, R16, -R15 ;  /* 0x8000000f100ea221 */ /* 0x004fe20000000000 */
[----:B------:R-:W-:-:S04]  /*0f90*/  @!P2 IMAD.WIDE R12, R23, 0x4, R2 ;  /* 0x00000004170ca825 */ /* 0x000fc800078e0202 */
[----:B------:R-:W-:Y:S01]  /*0fa0*/  @!P2 FMUL R9, R9, R14 ;  /* 0x0000000e0909a220 */ /* 0x000fe20000400000 */
[----:B------:R-:W-:-:S04]  /*0fb0*/  @!P1 IMAD.WIDE R14, R19, 0x4, R4 ;  /* 0x00000004130e9825 */ /* 0x000fc800078e0204 */
[----:B------:R0:W-:Y:S04]  /*0fc0*/  @!P2 STG.E desc[UR4][R12.64], R9 ;  /* 0x000000090c00a986 */ /* 0x0001e8000c101904 */
[----:B------:R-:W1:Y:S01]  /*0fd0*/  @!P1 LDG.E R14, desc[UR4][R14.64] ;  /* 0x000000040e0e9981 */ /* 0x000e62000c1e1900 */
[----:B------:R-:W-:Y:S01]  /*0fe0*/  IADD3 R8, PT, PT, R8, 0x4, RZ ;  /* 0x0000000408087810 */ /* 0x000fe20007ffe0ff */
[C---:B-1----:R-:W-:Y:S01]  /*0ff0*/  @!P1 FADD R16, R14.reuse, -R11 ;  /* 0x8000000b0e109221 */ /* 0x042fe20000000000 */
[----:B---3--:R-:W-:Y:S01]  /*1000*/  @!P1 FADD R17, R14, -R17 ;  /* 0x800000110e119221 */ /* 0x008fe20000000000 */
[----:B------:R-:W-:-:S04]  /*1010*/  @!P1 IMAD.WIDE R10, R19, 0x4, R2 ;  /* 0x00000004130a9825 */ /* 0x000fc800078e0202 */
[----:B------:R-:W-:-:S05]  /*1020*/  @!P1 FMUL R17, R16, R17 ;  /* 0x0000001110119220 */ /* 0x000fca0000400000 */
[----:B------:R0:W-:Y:S02]  /*1030*/  @!P1 STG.E desc[UR4][R10.64], R17 ;  /* 0x000000110a009986 */ /* 0x0001e4000c101904 */
.L_x_359:
[----:B------:R-:W-:Y:S05]  /*1040*/  @!P0 EXIT ;  /* 0x000000000000894d */ /* 0x000fea0003800000 */
[----:B------:R-:W-:Y:S02]  /*1050*/  ISETP.NE.AND P1, PT, R18, 0x1, PT ;  /* 0x000000011200780c */ /* 0x000fe40003f25270 */
[----:B------:R-:W-:-:S04]  /*1060*/  LOP3.LUT R0, R0, 0x1, RZ, 0xc0, !PT ;  /* 0x0000000100007812 */ /* 0x000fc800078ec0ff */
[----:B------:R-:W-:-:S07]  /*1070*/  ISETP.NE.U32.AND P0, PT, R0, 0x1, PT ;  /* 0x000000010000780c */ /* 0x000fce0003f05070 */
[----:B------:R-:W-:Y:S06]  /*1080*/  @!P1 BRA `(.L_x_360) ;  /* 0x00000000005c9947 */ /* 0x000fec0003800000 */
[----:B0-----:R-:W-:-:S04]  /*1090*/  LEA R13, R8, R7, 0x7 ;  /* 0x00000007080d7211 */ /* 0x001fc800078e38ff */
[----:B------:R-:W-:-:S13]  /*10a0*/  ISETP.GE.AND P1, PT, R13, R6, PT ;  /* 0x000000060d00720c */ /* 0x000fda0003f26270 */
[C---:B--2---:R-:W-:Y:S01]  /*10b0*/  @!P1 IMAD.WIDE R10, R13.reuse, 0x4, R4 ;  /* 0x000000040d0a9825 */ /* 0x044fe200078e0204 */
[----:B------:R-:W0:Y:S05]  /*10c0*/  @!P1 LDC R9, c[0x0][0x394] ;  /* 0x0000e500ff099b82 */ /* 0x000e2a0000000800 */
[----:B------:R1:W0:Y:S01]  /*10d0*/  @!P1 LDG.E R10, desc[UR4][R10.64] ;  /* 0x000000040a0a9981 */ /* 0x000222000c1e1900 */
[C---:B------:R-:W-:Y:S01]  /*10e0*/  IADD3 R19, PT, PT, R13.reuse, 0x80, RZ ;  /* 0x000000800d137810 */ /* 0x040fe20007ffe0ff */
[----:B------:R-:W-:Y:S01]  /*10f0*/  @!P1 IMAD.WIDE R12, R13, 0x4, R2 ;  /* 0x000000040d0c9825 */ /* 0x000fe200078e0202 */
[----:B------:R-:W2:Y:S02]  /*1100*/  @!P1 LDC R15, c[0x0][0x39c] ;  /* 0x0000e700ff0f9b82 */ /* 0x000ea40000000800 */
[----:B------:R-:W-:-:S13]  /*1110*/  ISETP.GE.AND P2, PT, R19, R6, PT ;  /* 0x000000061300720c */ /* 0x000fda0003f46270 */
[----:B-1----:R-:W1:Y:S08]  /*1120*/  @!P2 LDC R11, c[0x0][0x394] ;  /* 0x0000e500ff0bab82 */ /* 0x002e700000000800 */
[----:B------:R-:W3:Y:S01]  /*1130*/  @!P2 LDC R17, c[0x0][0x39c] ;  /* 0x0000e700ff11ab82 */ /* 0x000ee20000000800 */
[C---:B0-----:R-:W-:Y:S01]  /*1140*/  @!P1 FADD R0, R10.reuse, -R9 ;  /* 0x800000090a009221 */ /* 0x041fe20000000000 */
[----:B--2---:R-:W-:Y:S01]  /*1150*/  @!P1 FADD R9, R10, -R15 ;  /* 0x8000000f0a099221 */ /* 0x004fe20000000000 */
[----:B------:R-:W-:-:S04]  /*1160*/  @!P2 IMAD.WIDE R14, R19, 0x4, R4 ;  /* 0x00000004130ea825 */ /* 0x000fc800078e0204 */
[----:B------:R-:W-:-:S05]  /*1170*/  @!P1 FMUL R9, R0, R9 ;  /* 0x0000000900099220 */ /* 0x000fca0000400000 */
        /* <DEDUP_REMOVED lines=8> */
.L_x_360:
[----:B------:R-:W-:Y:S05]  /*1200*/  @P0 EXIT ;  /* 0x000000000000094d */ /* 0x000fea0003800000 */
[----:B0-2-4-:R-:W-:-:S04]  /*1210*/  LEA R9, R8, R7, 0x7 ;  /* 0x0000000708097211 */ /* 0x015fc800078e38ff */
[----:B------:R-:W-:-:S13]  /*1220*/  ISETP.GE.AND P0, PT, R9, R6, PT ;  /* 0x000000060900720c */ /* 0x000fda0003f06270 */
[----:B------:R-:W-:Y:S05]  /*1230*/  @P0 EXIT ;  /* 0x000000000000094d */ /* 0x000fea0003800000 */
[C---:B------:R-:W-:Y:S01]  /*1240*/  IMAD.WIDE R4, R9.reuse, 0x4, R4 ;  /* 0x0000000409047825 */ /* 0x040fe200078e0204 */
[----:B------:R-:W0:Y:S01]  /*1250*/  LDCU UR6, c[0x0][0x394] ;  /* 0x00007280ff0677ac */ /* 0x000e220008000800 */
[----:B------:R-:W1:Y:S04]  /*1260*/  LDCU UR7, c[0x0][0x39c] ;  /* 0x00007380ff0777ac */ /* 0x000e680008000800 */
[----:B------:R-:W0:Y:S01]  /*1270*/  LDG.E R4, desc[UR4][R4.64] ;  /* 0x0000000404047981 */ /* 0x000e22000c1e1900 */
[----:B------:R-:W-:-:S04]  /*1280*/  IMAD.WIDE R2, R9, 0x4, R2 ;  /* 0x0000000409027825 */ /* 0x000fc800078e0202 */
[C---:B0-----:R-:W-:Y:S01]  /*1290*/  FADD R0, R4.reuse, -UR6 ;  /* 0x8000000604007e21 */ /* 0x041fe20008000000 */
[----:B-1----:R-:W-:-:S04]  /*12a0*/  FADD R7, R4, -UR7 ;  /* 0x8000000704077e21 */ /* 0x002fc80008000000 */
[----:B------:R-:W-:-:S05]  /*12b0*/  FMUL R7, R0, R7 ;  /* 0x0000000700077220 */ /* 0x000fca0000400000 */
[----:B------:R-:W-:Y:S01]  /*12c0*/  STG.E desc[UR4][R2.64], R7 ;  /* 0x0000000702007986 */ /* 0x000fe2000c101904 */
[----:B------:R-:W-:Y:S05]  /*12d0*/  EXIT ;  /* 0x000000000000794d */ /* 0x000fea0003800000 */
.L_x_354:
[----:B------:R-:W-:-:S13]  /*12e0*/  ISETP.GE.AND P0, PT, R0, 0x1, PT ;  /* 0x000000010000780c */ /* 0x000fda0003f06270 */
[----:B------:R-:W-:Y:S05]  /*12f0*/  @!P0 EXIT ;  /* 0x000000000000894d */ /* 0x000fea0003800000 */
[C---:B------:R-:W-:Y:S01]  /*1300*/  ISETP.GE.U32.AND P1, PT, R0.reuse, 0x10, PT ;  /* 0x000000100000780c */ /* 0x040fe20003f26070 */
[----:B------:R-:W-:Y:S01]  /*1310*/  HFMA2 R6, -RZ, RZ, 0, 0 ;  /* 0x00000000ff067431 */ /* 0x000fe200000001ff */
[----:B------:R-:W-:-:S04]  /*1320*/  LOP3.LUT R20, R0, 0xf, RZ, 0xc0, !PT ;  /* 0x0000000f00147812 */ /* 0x000fc800078ec0ff */
[----:B------:R-:W-:-:S07]  /*1330*/  ISETP.NE.AND P0, PT, R20, RZ, PT ;  /* 0x000000ff1400720c */ /* 0x000fce0003f05270 */
[----:B------:R-:W-:Y:S06]  /*1340*/  @!P1 BRA `(.L_x_361) ;  /* 0x0000000400a09947 */ /* 0x000fec0003800000 */
[C---:B------:R-:W-:Y:S01]  /*1350*/  IMAD.WIDE.U32 R14, R7.reuse, 0x4, RZ ;  /* 0x00000004070e7825 */ /* 0x040fe200078e00ff */
[----:B------:R-:W-:Y:S01]  /*1360*/  LOP3.LUT R6, R0, 0x7ffffff0, RZ, 0xc0, !PT ;  /* 0x7ffffff000067812 */ /* 0x000fe200078ec0ff */
[----:B------:R-:W0:Y:S01]  /*1370*/  LDCU UR6, c[0x0][0x394] ;  /* 0x00007280ff0677ac */ /* 0x000e220008000800 */
[----:B------:R-:W-:Y:S02]  /*1380*/  IADD3 R12, PT, PT, R7, 0x480, RZ ;  /* 0x00000480070c7810 */ /* 0x000fe40007ffe0ff */
[----:B------:R-:W-:Y:S01]  /*1390*/  MOV R13, R14 ;  /* 0x0000000e000d7202 */ /* 0x000fe20000000f00 */
[----:B------:R-:W1:Y:S01]  /*13a0*/  LDCU UR7, c[0x0][0x39c] ;  /* 0x00007380ff0777ac */ /* 0x000e620008000800 */
[----:B------:R-:W-:-:S07]  /*13b0*/  IADD3 R14, PT, PT, -R6, RZ, RZ ;  /* 0x000000ff060e7210 */ /* 0x000fce0007ffe1ff */
.L_x_362:
[----:B------:R-:W-:-:S04]  /*13c0*/  IADD3 R10, P1, PT, R13, R4, RZ ;  /* 0x000000040d0a7210 */ /* 0x000fc80007f3e0ff */
[----:B--2---:R-:W-:-:S05]  /*13d0*/  IADD3.X R11, PT, PT, R15, R5, RZ, P1, !PT ;  /* 0x000000050f0b7210 */ /* 0x004fca0000ffe4ff */
[----:B------:R-:W0:Y:S01]  /*13e0*/  LDG.E R9, desc[UR4][R10.64] ;  /* 0x000000040a097981 */ /* 0x000e22000c1e1900 */
[----:B------:R-:W-:Y:S01]  /*13f0*/  IADD3 R8, P1, PT, R13, R2, RZ ;  /* 0x000000020d087210 */ /* 0x000fe20007f3e0ff */
[C---:B0-----:R-:W-:Y:S01]  /*1400*/  FADD R16, R9.reuse, -UR6 ;  /* 0x8000000609107e21 */ /* 0x041fe20008000000 */
[----:B-1----:R-:W-:Y:S02]  /*1410*/  FADD R17, R9, -UR7 ;  /* 0x8000000709117e21 */ /* 0x002fe40008000000 */
[----:B------:R-:W-:Y:S02]  /*1420*/  IADD3.X R9, PT, PT, R15, R3, RZ, P1, !PT ;  /* 0x000000030f097210 */ /* 0x000fe40000ffe4ff */
[----:B------:R-:W-:-:S05]  /*1430*/  FMUL R17, R16, R17 ;  /* 0x0000001110117220 */ /* 0x000fca0000400000 */
[----:B------:R0:W-:Y:S04]  /*1440*/  STG.E desc[UR4][R8.64], R17 ;  /* 0x0000001108007986 */ /* 0x0001e8000c101904 */
[----:B------:R-:W2:Y:S02]  /*1450*/  LDG.E R16, desc[UR4][R10.64+0x200] ;  /* 0x000200040a107981 */ /* 0x000ea4000c1e1900 */
[C---:B--2---:R-:W-:Y:S01]  /*1460*/  FADD R18, R16.reuse, -UR6 ;  /* 0x8000000610127e21 */ /* 0x044fe20008000000 */
[----:B------:R-:W-:-:S04]  /*1470*/  FADD R19, R16, -UR7 ;  /* 0x8000000710137e21 */ /* 0x000fc80008000000 */
[----:B------:R-:W-:-:S05]  /*1480*/  FMUL R19, R18, R19 ;  /* 0x0000001312137220 */ /* 0x000fca0000400000 */
[----:B------:R1:W-:Y:S04]  /*1490*/  STG.E desc[UR4][R8.64+0x200], R19 ;  /* 0x0002001308007986 */ /* 0x0003e8000c101904 */
[----:B------:R-:W2:Y:S02]  /*14a0*/  LDG.E R16, desc[UR4][R10.64+0x400] ;  /* 0x000400040a107981 */ /* 0x000ea4000c1e1900 */
[C---:B--2---:R-:W-:Y:S01]  /*14b0*/  FADD R18, R16.reuse, -UR6 ;  /* 0x8000000610127e21 */ /* 0x044fe20008000000 */
[----:B------:R-:W-:-:S04]  /*14c0*/  FADD R21, R16, -UR7 ;  /* 0x8000000710157e21 */ /* 0x000fc80008000000 */
[----:B------:R-:W-:-:S05]  /*14d0*/  FMUL R21, R18, R21 ;  /* 0x0000001512157220 */ /* 0x000fca0000400000 */
[----:B------:R2:W-:Y:S04]  /*14e0*/  STG.E desc[UR4][R8.64+0x400], R21 ;  /* 0x0004001508007986 */ /* 0x0005e8000c101904 */
[----:B------:R-:W0:Y:S02]  /*14f0*/  LDG.E R16, desc[UR4][R10.64+0x600] ;  /* 0x000600040a107981 */ /* 0x000e24000c1e1900 */
[C---:B0-----:R-:W-:Y:S01]  /*1500*/  FADD R17, R16.reuse, -UR6 ;  /* 0x8000000610117e21 */ /* 0x041fe20008000000 */
[----:B------:R-:W-:-:S04]  /*1510*/  FADD R16, R16, -UR7 ;  /* 0x8000000710107e21 */ /* 0x000fc80008000000 */
[----:B------:R-:W-:-:S05]  /*1520*/  FMUL R17, R17, R16 ;  /* 0x0000001011117220 */ /* 0x000fca0000400000 */
[----:B------:R0:W-:Y:S04]  /*1530*/  STG.E desc[UR4][R8.64+0x600], R17 ;  /* 0x0006001108007986 */ /* 0x0001e8000c101904 */
[----:B------:R-:W3:Y:S02]  /*1540*/  LDG.E R16, desc[UR4][R10.64+0x800] ;  /* 0x000800040a107981 */ /* 0x000ee4000c1e1900 */
[C---:B---3--:R-:W-:Y:S01]  /*1550*/  FADD R18, R16.reuse, -UR6 ;  /* 0x8000000610127e21 */ /* 0x048fe20008000000 */
[----:B-1----:R-:W-:-:S04]  /*1560*/  FADD R19, R16, -UR7 ;  /* 0x8000000710137e21 */ /* 0x002fc80008000000 */
[----:B------:R-:W-:-:S05]  /*1570*/  FMUL R19, R18, R19 ;  /* 0x0000001312137220 */ /* 0x000fca0000400000 */
[----:B------:R1:W-:Y:S04]  /*1580*/  STG.E desc[UR4][R8.64+0x800], R19 ;  /* 0x0008001308007986 */ /* 0x0003e8000c101904 */
[----:B------:R-:W3:Y:S02]  /*1590*/  LDG.E R16, desc[UR4][R10.64+0xa00] ;  /* 0x000a00040a107981 */ /* 0x000ee4000c1e1900 */
[C---:B---3--:R-:W-:Y:S01]  /*15a0*/  FADD R18, R16.reuse, -UR6 ;  /* 0x8000000610127e21 */ /* 0x048fe20008000000 */
[----:B--2---:R-:W-:-:S04]  /*15b0*/  FADD R21, R16, -UR7 ;  /* 0x8000000710157e21 */ /* 0x004fc80008000000 */
[----:B------:R-:W-:-:S05]  /*15c0*/  FMUL R21, R18, R21 ;  /* 0x0000001512157220 */ /* 0x000fca0000400000 */
[----:B------:R2:W-:Y:S04]  /*15d0*/  STG.E desc[UR4][R8.64+0xa00], R21 ;  /* 0x000a001508007986 */ /* 0x0005e8000c101904 */
[----:B------:R-:W0:Y:S02]  /*15e0*/  LDG.E R16, desc[UR4][R10.64+0xc00] ;  /* 0x000c00040a107981 */ /* 0x000e24000c1e1900 */
[C---:B0-----:R-:W-:Y:S01]  /*15f0*/  FADD R17, R16.reuse, -UR6 ;  /* 0x8000000610117e21 */ /* 0x041fe20008000000 */
[----:B------:R-:W-:-:S04]  /*1600*/  FADD R16, R16, -UR7 ;  /* 0x8000000710107e21 */ /* 0x000fc80008000000 */
[----:B------:R-:W-:-:S05]  /*1610*/  FMUL R23, R17, R16 ;  /* 0x0000001011177220 */ /* 0x000fca0000400000 */
[----:B------:R0:W-:Y:S04]  /*1620*/  STG.E desc[UR4][R8.64+0xc00], R23 ;  /* 0x000c001708007986 */ /* 0x0001e8000c101904 */
[----:B------:R-:W3:Y:S01]  /*1630*/  LDG.E R16, desc[UR4][R10.64+0xe00] ;  /* 0x000e00040a107981 */ /* 0x000ee2000c1e1900 */
[----:B-1----:R-:W-:Y:S02]  /*1640*/  HFMA2 R19, -RZ, RZ, 0, 0 ;  /* 0x00000000ff137431 */ /* 0x002fe400000001ff */
[C---:B---3--:R-:W-:Y:S01]  /*1650*/  FADD R17, R16.reuse, -UR6 ;  /* 0x8000000610117e21 */ /* 0x048fe20008000000 */
[----:B------:R-:W-:-:S04]  /*1660*/  FADD R16, R16, -UR7 ;  /* 0x8000000710107e21 */ /* 0x000fc80008000000 */
[----:B------:R-:W-:-:S05]  /*1670*/  FMUL R25, R17, R16 ;  /* 0x0000001011197220 */ /* 0x000fca0000400000 */
[----:B------:R-:W-:Y:S04]  /*1680*/  STG.E desc[UR4][R8.64+0xe00], R25 ;  /* 0x000e001908007986 */ /* 0x000fe8000c101904 */
[----:B------:R-:W2:Y:S01]  /*1690*/  LDG.E R17, desc[UR4][R10.64+0x1000] ;  /* 0x001000040a117981 */ /* 0x000ea2000c1e1900 */
[----:B------:R-:W-:-:S05]  /*16a0*/  MOV R18, 0x600 ;  /* 0x0000060000127802 */ /* 0x000fca0000000f00 */
[----:B------:R-:W-:-:S03]  /*16b0*/  IMAD.WIDE R18, R12, 0x4, R18 ;  /* 0x000000040c127825 */ /* 0x000fc600078e0212 */
[----:B------:R-:W-:Y:S01]  /*16c0*/  IADD3 R16, P1, PT, R18, R4, RZ ;  /* 0x0000000412107210 */ /* 0x000fe20007f3e0ff */
[C---:B--2---:R-:W-:Y:S01]  /*16d0*/  FADD R21, R17.reuse, -UR6 ;  /* 0x8000000611157e21 */ /* 0x044fe20008000000 */
[----:B------:R-:W-:Y:S02]  /*16e0*/  FADD R22, R17, -UR7 ;  /* 0x8000000711167e21 */ /* 0x000fe40008000000 */
[----:B------:R-:W-:Y:S02]  /*16f0*/  IADD3.X R17, PT, PT, R19, R5, RZ, P1, !PT ;  /* 0x0000000513117210 */ /* 0x000fe40000ffe4ff */
[----:B------:R-:W-:-:S05]  /*1700*/  FMUL R21, R21, R22 ;  /* 0x0000001615157220 */ /* 0x000fca0000400000 */
[----:B------:R1:W-:Y:S04]  /*1710*/  STG.E desc[UR4][R8.64+0x1000], R21 ;  /* 0x0010001508007986 */ /* 0x0003e8000c101904 */
[----:B------:R-:W2:Y:S01]  /*1720*/  LDG.E R22, desc[UR4][R16.64+-0x600] ;  /* 0xfffa000410167981 */ /* 0x000ea2000c1e1900 */
[----:B------:R-:W-:-:S04]  /*1730*/  IADD3 R18, P1, PT, R18, R2, RZ ;  /* 0x0000000212127210 */ /* 0x000fc80007f3e0ff */
[----:B------:R-:W-:Y:S01]  /*1740*/  IADD3.X R19, PT, PT, R19, R3, RZ, P1, !PT ;  /* 0x0000000313137210 */ /* 0x000fe20000ffe4ff */
[C---:B--2---:R-:W-:Y:S01]  /*1750*/  FADD R10, R22.reuse, -UR6 ;  /* 0x80000006160a7e21 */ /* 0x044fe20008000000 */
[----:B------:R-:W-:-:S04]  /*1760*/  FADD R11, R22, -UR7 ;  /* 0x80000007160b7e21 */ /* 0x000fc80008000000 */
[----:B------:R-:W-:-:S05]  /*1770*/  FMUL R11, R10, R11 ;  /* 0x0000000b0a0b7220 */ /* 0x000fca0000400000 */
[----:B------:R2:W-:Y:S04]  /*1780*/  STG.E desc[UR4][R18.64+-0x600], R11 ;  /* 0xfffa000b12007986 */ /* 0x0005e8000c101904 */
[----:B------:R-:W3:Y:S02]  /*1790*/  LDG.E R10, desc[UR4][R16.64+-0x400] ;  /* 0xfffc0004100a7981 */ /* 0x000ee4000c1e1900 */
[C---:B---3--:R-:W-:Y:S01]  /*17a0*/  FADD R22, R10.reuse, -UR6 ;  /* 0x800000060a167e21 */ /* 0x048fe20008000000 */
[----:B0-----:R-:W-:-:S04]  /*17b0*/  FADD R23, R10, -UR7 ;  /* 0x800000070a177e21 */ /* 0x001fc80008000000 */
[----:B------:R-:W-:-:S05]  /*17c0*/  FMUL R23, R22, R23 ;  /* 0x0000001716177220 */ /* 0x000fca0000400000 */
[----:B------:R-:W-:Y:S04]  /*17d0*/  STG.E desc[UR4][R18.64+-0x400], R23 ;  /* 0xfffc001712007986 */ /* 0x000fe8000c101904 */
[----:B-1----:R-:W3:Y:S02]  /*17e0*/  LDG.E R8, desc[UR4][R16.64+-0x200] ;  /* 0xfffe000410087981 */ /* 0x002ee4000c1e1900 */
[C---:B---3--:R-:W-:Y:S01]  /*17f0*/  FADD R9, R8.reuse, -UR6 ;  /* 0x8000000608097e21 */ /* 0x048fe20008000000 */
[----:B------:R-:W-:-:S04]  /*1800*/  FADD R8, R8, -UR7 ;  /* 0x8000000708087e21 */ /* 0x000fc80008000000 */
[----:B------:R-:W-:-:S05]  /*1810*/  FMUL R9, R9, R8 ;  /* 0x0000000809097220 */ /* 0x000fca0000400000 */
[----:B------:R0:W-:Y:S04]  /*1820*/  STG.E desc[UR4][R18.64+-0x200], R9 ;  /* 0xfffe000912007986 */ /* 0x0001e8000c101904 */
[----:B------:R-:W3:Y:S02]  /*1830*/  LDG.E R8, desc[UR4][R16.64] ;  /* 0x0000000410087981 */ /* 0x000ee4000c1e1900 */
[C---:B---3--:R-:W-:Y:S01]  /*1840*/  FADD R10, R8.reuse, -UR6 ;  /* 0x80000006080a7e21 */ /* 0x048fe20008000000 */
[----:B--2---:R-:W-:-:S04]  /*1850*/  FADD R11, R8, -UR7 ;  /* 0x80000007080b7e21 */ /* 0x004fc80008000000 */
        /* <DEDUP_REMOVED lines=13> */
[----:B------:R-:W-:Y:S02]  /*1930*/  IADD3 R14, PT, PT, R14, 0x10, RZ ;  /* 0x000000100e0e7810 */ /* 0x000fe40007ffe0ff */
[----:B------:R-:W-:Y:S02]  /*1940*/  IADD3 R13, P2, PT, R13, 0x2000, RZ ;  /* 0x000020000d0d7810 */ /* 0x000fe40007f5e0ff */
[----:B------:R-:W-:Y:S02]  /*1950*/  ISETP.NE.AND P1, PT, R14, RZ, PT ;  /* 0x000000ff0e00720c */ /* 0x000fe40003f25270 */
[----:B------:R-:W-:-:S02]  /*1960*/  IADD3.X R15, PT, PT, RZ, R15, RZ, P2, !PT ;  /* 0x0000000fff0f7210 */ /* 0x000fc400017fe4ff */
[----:B------:R-:W-:Y:S01]  /*1970*/  IADD3 R12, PT, PT, R12, 0x800, RZ ;  /* 0x000008000c0c7810 */ /* 0x000fe20007ffe0ff */
[C---:B---3--:R-:W-:Y:S01]  /*1980*/  FADD R10, R8.reuse, -UR6 ;  /* 0x80000006080a7e21 */ /* 0x048fe20008000000 */
[----:B-1----:R-:W-:-:S04]  /*1990*/  FADD R11, R8, -UR7 ;  /* 0x80000007080b7e21 */ /* 0x002fc80008000000 */
[----:B------:R-:W-:-:S05]  /*19a0*/  FMUL R11, R10, R11 ;  /* 0x0000000b0a0b7220 */ /* 0x000fca0000400000 */
[----:B------:R2:W-:Y:S01]  /*19b0*/  STG.E desc[UR4][R18.64+0x600], R11 ;  /* 0x0006000b12007986 */ /* 0x0005e2000c101904 */
[----:B------:R-:W-:Y:S05]  /*19c0*/  @P1 BRA `(.L_x_362) ;  /* 0xfffffff8007c1947 */ /* 0x000fea000383ffff */
.L_x_361:
[----:B------:R-:W-:Y:S05]  /*19d0*/  @!P0 EXIT ;  /* 0x000000000000894d */ /* 0x000fea0003800000 */
[----:B------:R-:W-:Y:S02]  /*19e0*/  ISETP.GE.U32.AND P0, PT, R20, 0x8, PT ;  /* 0x000000081400780c */ /* 0x000fe40003f06070 */
[----:B------:R-:W-:-:S04]  /*19f0*/  LOP3.LUT R16, R0, 0x7, RZ, 0xc0, !PT ;  /* 0x0000000700107812 */ /* 0x000fc800078ec0ff */
[----:B------:R-:W-:-:S07]  /*1a00*/  ISETP.NE.AND P1, PT, R16, RZ, PT ;  /* 0x000000ff1000720c */ /* 0x000fce0003f25270 */
[----:B------:R-:W-:Y:S06]  /*1a10*/  @!P0 BRA `(.L_x_363) ;  /* 0x0000000000b88947 */ /* 0x000fec0003800000 */
[----:B--2---:R-:W-:Y:S01]  /*1a20*/  LEA R11, R6, R7, 0x7 ;  /* 0x00000007060b7211 */ /* 0x004fe200078e38ff */
[----:B------:R-:W0:Y:S04]  /*1a30*/  LDCU UR6, c[0x0][0x394] ;  /* 0x00007280ff0677ac */ /* 0x000e280008000800 */
[C---:B------:R-:W-:Y:S01]  /*1a40*/  IMAD.WIDE R8, R11.reuse, 0x4, R4 ;  /* 0x000000040b087825 */ /* 0x040fe200078e0204 */
[----:B------:R-:W1:Y:S04]  /*1a50*/  LDCU UR7, c[0x0][0x39c] ;  /* 0x00007380ff0777ac */ /* 0x000e680008000800 */
[----:B------:R-:W0:Y:S02]  /*1a60*/  LDG.E R10, desc[UR4][R8.64] ;  /* 0x00000004080a7981 */ /* 0x000e24000c1e1900 */
[C---:B0-----:R-:W-:Y:S01]  /*1a70*/  FADD R12, R10.reuse, -UR6 ;  /* 0x800000060a0c7e21 */ /* 0x041fe20008000000 */
[----:B-1----:R-:W-:Y:S01]  /*1a80*/  FADD R13, R10, -UR7 ;  /* 0x800000070a0d7e21 */ /* 0x002fe20008000000 */
[----:B------:R-:W-:-:S04]  /*1a90*/  IMAD.WIDE R10, R11, 0x4, R2 ;  /* 0x000000040b0a7825 */ /* 0x000fc800078e0202 */
        /* <DEDUP_REMOVED lines=32> */
[----:B------:R-:W2:Y:S01]  /*1ca0*/  LDG.E R12, desc[UR4][R8.64+0xe00] ;  /* 0x000e0004080c7981 */ /* 0x000ea2000c1e1900 */
[----:B------:R-:W-:Y:S01]  /*1cb0*/  IADD3 R6, PT, PT, R6, 0x8, RZ ;  /* 0x0000000806067810 */ /* 0x000fe20007ffe0ff */
[C---:B--2---:R-:W-:Y:S01]  /*1cc0*/  FADD R14, R12.reuse, -UR6 ;  /* 0x800000060c0e7e21 */ /* 0x044fe20008000000 */
[----:B-1----:R-:W-:-:S04]  /*1cd0*/  FADD R15, R12, -UR7 ;  /* 0x800000070c0f7e21 */ /* 0x002fc80008000000 */
[----:B------:R-:W-:-:S05]  /*1ce0*/  FMUL R15, R14, R15 ;  /* 0x0000000f0e0f7220 */ /* 0x000fca0000400000 */
[----:B------:R3:W-:Y:S02]  /*1cf0*/  STG.E desc[UR4][R10.64+0xe00], R15 ;  /* 0x000e000f0a007986 */ /* 0x0007e4000c101904 */
.L_x_363:
[----:B------:R-:W-:Y:S05]  /*1d00*/  @!P1 EXIT ;  /* 0x000000000000994d */ /* 0x000fea0003800000 */
[----:B------:R-:W-:Y:S02]  /*1d10*/  ISETP.GE.U32.AND P0, PT, R16, 0x4, PT ;  /* 0x000000041000780c */ /* 0x000fe40003f06070 */
[----:B------:R-:W-:-:S04]  /*1d20*/  LOP3.LUT R0, R0, 0x3, RZ, 0xc0, !PT ;  /* 0x0000000300007812 */ /* 0x000fc800078ec0ff */
[----:B------:R-:W-:-:S07]  /*1d30*/  ISETP.NE.AND P1, PT, R0, RZ, PT ;  /* 0x000000ff0000720c */ /* 0x000fce0003f25270 */
[----:B------:R-:W-:Y:S06]  /*1d40*/  @!P0 BRA `(.L_x_364) ;  /* 0x0000000000688947 */ /* 0x000fec0003800000 */
[----:B--23--:R-:W-:Y:S01]  /*1d50*/  LEA R11, R6, R7, 0x7 ;  /* 0x00000007060b7211 */ /* 0x00cfe200078e38ff */
        /* <DEDUP_REMOVED lines=19> */
[----:B------:R-:W0:Y:S01]  /*1e90*/  LDG.E R12, desc[UR4][R8.64+0x600] ;  /* 0x00060004080c7981 */ /* 0x000e22000c1e1900 */
[----:B------:R-:W-:Y:S01]  /*1ea0*/  IADD3 R6, PT, PT, R6, 0x4, RZ ;  /* 0x0000000406067810 */ /* 0x000fe20007ffe0ff */
[C---:B0-----:R-:W-:Y:S01]  /*1eb0*/  FADD R13, R12.reuse, -UR6 ;  /* 0x800000060c0d7e21 */ /* 0x041fe20008000000 */
[----:B------:R-:W-:-:S04]  /*1ec0*/  FADD R12, R12, -UR7 ;  /* 0x800000070c0c7e21 */ /* 0x000fc80008000000 */
[----:B------:R-:W-:-:S05]  /*1ed0*/  FMUL R13, R13, R12 ;  /* 0x0000000c0d0d7220 */ /* 0x000fca0000400000 */
[----:B------:R1:W-:Y:S02]  /*1ee0*/  STG.E desc[UR4][R10.64+0x600], R13 ;  /* 0x0006000d0a007986 */ /* 0x0003e4000c101904 */
.L_x_364:
[----:B------:R-:W-:Y:S05]  /*1ef0*/  @!P1 EXIT ;  /* 0x000000000000994d */ /* 0x000fea0003800000 */
[----:B-123--:R-:W-:Y:S01]  /*1f00*/  LEA R11, R6, R7, 0x7 ;  /* 0x00000007060b7211 */ /* 0x00efe200078e38ff */
[----:B------:R-:W0:Y:S01]  /*1f10*/  LDCU UR6, c[0x0][0x394] ;  /* 0x00007280ff0677ac */ /* 0x000e220008000800 */
[----:B------:R-:W-:Y:S01]  /*1f20*/  IADD3 R0, PT, PT, -R0, RZ, RZ ;  /* 0x000000ff00007210 */ /* 0x000fe20007ffe1ff */
[----:B------:R-:W1:Y:S06]  /*1f30*/  LDCU UR7, c[0x0][0x39c] ;  /* 0x00007380ff0777ac */ /* 0x000e6c0008000800 */
.L_x_365:
[----:B------:R-:W-:-:S06]  /*1f40*/  IMAD.WIDE R8, R11, 0x4, R4 ;  /* 0x000000040b087825 */ /* 0x000fcc00078e0204 */
[----:B0-----:R-:W0:Y:S01]  /*1f50*/  LDG.E R8, desc[UR4][R8.64] ;  /* 0x0000000408087981 */ /* 0x001e22000c1e1900 */
[----:B------:R-:W-:Y:S01]  /*1f60*/  IADD3 R0, PT, PT, R0, 0x1, RZ ;  /* 0x0000000100007810 */ /* 0x000fe20007ffe0ff */
[----:B------:R-:W-:-:S03]  /*1f70*/  IMAD.WIDE R6, R11, 0x4, R2 ;  /* 0x000000040b067825 */ /* 0x000fc600078e0202 */
[----:B------:R-:W-:Y:S01]  /*1f80*/  ISETP.NE.AND P0, PT, R0, RZ, PT ;  /* 0x000000ff0000720c */ /* 0x000fe20003f05270 */
[C---:B0-----:R-:W-:Y:S01]  /*1f90*/  FADD R10, R8.reuse, -UR6 ;  /* 0x80000006080a7e21 */ /* 0x041fe20008000000 */
[----:B-1----:R-:W-:-:S04]  /*1fa0*/  FADD R13, R8, -UR7 ;  /* 0x80000007080d7e21 */ /* 0x002fc80008000000 */
[----:B------:R-:W-:-:S05]  /*1fb0*/  FMUL R13, R10, R13 ;  /* 0x0000000d0a0d7220 */ /* 0x000fca0000400000 */
[----:B------:R0:W-:Y:S02]  /*1fc0*/  STG.E desc[UR4][R6.64], R13 ;  /* 0x0000000d06007986 */ /* 0x0001e4000c101904 */
[----:B------:R-:W-:Y:S05]  /*1fd0*/  @!P0 EXIT ;  /* 0x000000000000894d */ /* 0x000fea0003800000 */
[----:B------:R-:W-:Y:S01]  /*1fe0*/  IADD3 R11, PT, PT, R11, 0x80, RZ ;  /* 0x000000800b0b7810 */ /* 0x000fe20007ffe0ff */
[----:B------:R-:W-:Y:S06]  /*1ff0*/  BRA `(.L_x_365) ;  /* 0xfffffffc00d07947 */ /* 0x000fec000383ffff */
.L_x_366:
        /* <DEDUP_REMOVED lines=16> */
.L_x_620:


//--------------------- .text._ZN3cub18CUB_300001_SM_10006detail9transform16transform_kernelINS2_10policy_hubILb1EN4cuda3std3__45tupleIJN6thrust24THRUST_300001_SM_1000_NS6detail15normal_iteratorINSA_10device_ptrIfEEEEEEEE10policy1000EiNSB_10functional5actorINSJ_9compositeIJNSJ_16operator_adaptorINS7_10multipliesIvEEEENSK_INSL_IJNSM_INS7_5minusIvEEEENSK_INSJ_8argumentILj0EEEEENSK_INSJ_5valueIfEEEEEEEEES10_EEEEESF_JPfEEEvT0_iT1_T2_DpNS2_10kernel_argIT3_EE --------------------------
	.section	.text._ZN3cub18CUB_300001_SM_10006detail9transform16transform_kernelINS2_10policy_hubILb1EN4cuda3std3__45tupleIJN6thrust24THRUST_300001_SM_1000_NS6detail15normal_iteratorINSA_10device_ptrIfEEEEEEEE10policy1000EiNSB_10functional5actorINSJ_9compositeIJNSJ_16operator_adaptorINS7_10multipliesIvEEEENSK_INSL_IJNSM_INS7_5minusIvEEEENSK_INSJ_8argumentILj0EEEEENSK_INSJ_5valueIfEEEEEEEEES10_EEEEESF_JPfEEEvT0_iT1_T2_DpNS2_10kernel_argIT3_EE,"ax",@progbits
	.align	128
        .global         _ZN3cub18CUB_300001_SM_10006detail9transform16transform_kernelINS2_10policy_hubILb1EN4cuda3std3__45tupleIJN6thrust24THRUST_300001_SM_1000_NS6detail15normal_iteratorINSA_10device_ptrIfEEEEEEEE10policy1000EiNSB_10functional5actorINSJ_9compositeIJNSJ_16operator_adaptorINS7_10multipliesIvEEEENSK_INSL_IJNSM_INS7_5minusIvEEEENSK_INSJ_8argumentILj0EEEEENSK_INSJ_5valueIfEEEEEEEEES10_EEEEESF_JPfEEEvT0_iT1_T2_DpNS2_10kernel_argIT3_EE
        .type           _ZN3cub18CUB_300001_SM_10006detail9transform16transform_kernelINS2_10policy_hubILb1EN4cuda3std3__45tupleIJN6thrust24THRUST_300001_SM_1000_NS6detail15normal_iteratorINSA_10device_ptrIfEEEEEEEE10policy1000EiNSB_10functional5actorINSJ_9compositeIJNSJ_16operator_adaptorINS7_10multipliesIvEEEENSK_INSL_IJNSM_INS7_5minusIvEEEENSK_INSJ_8argumentILj0EEEEENSK_INSJ_5valueIfEEEEEEEEES10_EEEEESF_JPfEEEvT0_iT1_T2_DpNS2_10kernel_argIT3_EE,@function
        .size           _ZN3cub18CUB_300001_SM_10006detail9transform16transform_kernelINS2_10policy_hubILb1EN4cuda3std3__45tupleIJN6thrust24THRUST_300001_SM_1000_NS6detail15normal_iteratorINSA_10device_ptrIfEEEEEEEE10policy1000EiNSB_10functional5actorINSJ_9compositeIJNSJ_16operator_adaptorINS7_10multipliesIvEEEENSK_INSL_IJNSM_INS7_5minusIvEEEENSK_INSJ_8argumentILj0EEEEENSK_INSJ_5valueIfEEEEEEEEES10_EEEEESF_JPfEEEvT0_iT1_T2_DpNS2_10kernel_argIT3_EE,(.L_x_621 - _ZN3cub18CUB_300001_SM_10006detail9transform16transform_kernelINS2_10policy_hubILb1EN4cuda3std3__45tupleIJN6thrust24THRUST_300001_SM_1000_NS6detail15normal_iteratorINSA_10device_ptrIfEEEEEEEE10policy1000EiNSB_10functional5actorINSJ_9compositeIJNSJ_16operator_adaptorINS7_10multipliesIvEEEENSK_INSL_IJNSM_INS7_5minusIvEEEENSK_INSJ_8argumentILj0EEEEENSK_INSJ_5valueIfEEEEEEEEES10_EEEEESF_JPfEEEvT0_iT1_T2_DpNS2_10kernel_argIT3_EE)
        .other          _ZN3cub18CUB_300001_SM_10006detail9transform16transform_kernelINS2_10policy_hubILb1EN4cuda3std3__45tupleIJN6thrust24THRUST_300001_SM_1000_NS6detail15normal_iteratorINSA_10device_ptrIfEEEEEEEE10policy1000EiNSB_10functional5actorINSJ_9compositeIJNSJ_16operator_adaptorINS7_10multipliesIvEEEENSK_INSL_IJNSM_INS7_5minusIvEEEENSK_INSJ_8argumentILj0EEEEENSK_INSJ_5valueIfEEEEEEEEES10_EEEEESF_JPfEEEvT0_iT1_T2_DpNS2_10kernel_argIT3_EE,@"STO_CUDA_ENTRY STV_DEFAULT"
_ZN3cub18CUB_300001_SM_10006detail9transform16transform_kernelINS2_10policy_hubILb1EN4cuda3std3__45tupleIJN6thrust24THRUST_300001_SM_1000_NS6detail15normal_iteratorINSA_10device_ptrIfEEEEEEEE10policy1000EiNSB_10functional5actorINSJ_9compositeIJNSJ_16operator_adaptorINS7_10multipliesIvEEEENSK_INSL_IJNSM_INS7_5minusIvEEEENSK_INSJ_8argumentILj0EEEEENSK_INSJ_5valueIfEEEEEEEEES10_EEEEESF_JPfEEEvT0_iT1_T2_DpNS2_10kernel_argIT3_EE:
.text._ZN3cub18CUB_300001_SM_10006detail9transform16transform_kernelINS2_10policy_hubILb1EN4cuda3std3__45tupleIJN6thrust24THRUST_300001_SM_1000_NS6detail15normal_iteratorINSA_10device_ptrIfEEEEEEEE10policy1000EiNSB_10functional5actorINSJ_9compositeIJNSJ_16operator_adaptorINS7_10multipliesIvEEEENSK_INSL_IJNSM_INS7_5minusIvEEEENSK_INSJ_8argumentILj0EEEEENSK_INSJ_5valueIfEEEEEEEEES10_EEEEESF_JPfEEEvT0_iT1_T2_DpNS2_10kernel_argIT3_EE:
        /* <DEDUP_REMOVED lines=13> */
[----:B------:R-:W-:Y:S02]  /*00d0*/  ISETP.GT.AND P0, PT, R7, R8, PT ;  /* 0x000000080700720c */ /* 0x000fe40003f04270 */
[----:B------:R-:W-:-:S04]  /*00e0*/  SHF.L.U32 R12, R6, 0x2, RZ ;  /* 0x00000002060c7819 */ /* 0x000fc800000006ff */
[----:B------:R-:W-:-:S13]  /*00f0*/  ISETP.GE.AND P1, PT, R15, R12, PT ;  /* 0x0000000c0f00720c */ /* 0x000fda0003f26270 */
[----:B--2-4-:R-:W-:Y:S05]  /*0100*/  @P1 BRA `(.L_x_368) ;  /* 0x0000000000241947 */ /* 0x014fea0003800000 */
[----:B------:R-:W1:Y:S02]  /*0110*/  LDC.64 R10, c[0x0][0x3a8] ;  /* 0x0000ea00ff0a7b82 */ /* 0x000e640000000a00 */
[----:B-1----:R-:W-:-:S04]  /*0120*/  IMAD.WIDE.U32 R10, R0, 0x80, R10 ;  /* 0x00000080000a7825 */ /* 0x002fc800078e000a */
[----:B------:R-:W-:-:S07]  /*0130*/  IMAD.WIDE R10, R13, 0x4, R10 ;  /* 0x000000040d0a7825 */ /* 0x000fce00078e020a */
.L_x_369:
[----:B------:R-:W-:Y:S01]  /*0140*/  IADD3 R15, PT, PT, R15, 0x4000, RZ ;  /* 0x000040000f0f7810 */ /* 0x000fe20007ffe0ff */
[----:B------:R1:W-:Y:S03]  /*0150*/  CCTL.E.PF2 [R10] ;  /* 0x000000000a00798f */ /* 0x0003e60000800100 */
[----:B------:R-:W-:Y:S02]  /*0160*/  ISETP.GE.AND P1, PT, R15, R12, PT ;  /* 0x0000000c0f00720c */ /* 0x000fe40003f26270 */
[----:B-1----:R-:W-:-:S04]  /*0170*/  IADD3 R10, P2, PT, R10, 0x4000, RZ ;  /* 0x000040000a0a7810 */ /* 0x002fc80007f5e0ff */
[----:B------:R-:W-:-:S07]  /*0180*/  IADD3.X R11, PT, PT, RZ, R11, RZ, P2, !PT ;  /* 0x0000000bff0b7210 */ /* 0x000fce00017fe4ff */
[----:B------:R-:W-:Y:S05]  /*0190*/  @!P1 BRA `(.L_x_369) ;  /* 0xfffffffc00e89947 */ /* 0x000fea000383ffff */
.L_x_368:
[----:B------:R-:W-:Y:S05]  /*01a0*/  BSYNC.RECONVERGENT B0 ;  /* 0x0000000000007941 */ /* 0x000fea0003800200 */
.L_x_367:
[----:B------:R-:W-:-:S04]  /*01b0*/  IMAD.WIDE R2, R13, 0x4, R2 ;  /* 0x000000040d027825 */ /* 0x000fc800078e0202 */
[----:B0-----:R-:W-:Y:S01]  /*01c0*/  IMAD.WIDE R4, R13, 0x4, R4 ;  /* 0x000000040d047825 */ /* 0x001fe200078e0204 */
[----:B------:R-:W-:Y:S06]  /*01d0*/  @P0 BRA `(.L_x_370) ;  /* 0x0000000c004c0947 */ /* 0x000fec0003800000 */
        /* <DEDUP_REMOVED lines=14> */
.L_x_372:
        /* <DEDUP_REMOVED lines=34> */
[----:B------:R-:W3:Y:S02]  /*04e0*/  LDG.E R14, desc[UR6][R10.64+0xc00] ;  /* 0x000c00060a0e7981 */ /* 0x000ee4000c1e1900 */
[C---:B---3--:R-:W-:Y:S01]  /*04f0*/  FADD R16, R14.reuse, -UR4 ;  /* 0x800000040e107e21 */ /* 0x048fe20008000000 */
[----:B0-----:R-:W-:-:S04]  /*0500*/  FADD R17, R14, -UR5 ;  /* 0x800000050e117e21 */ /* 0x001fc80008000000 */
        /* <DEDUP_REMOVED lines=11> */
[----:B------:R-:W-:-:S04]  /*05c0*/  IADD3 R16, P1, PT, R2, R18, RZ ;  /* 0x0000001202107210 */ /* 0x000fc80007f3e0ff */
[----:B------:R-:W-:Y:S01]  /*05d0*/  IADD3.X R17, PT, PT, R3, R19, RZ, P1, !PT ;  /* 0x0000001303117210 */ /* 0x000fe20000ffe4ff */
[C---:B--2---:R-:W-:Y:S01]  /*05e0*/  FADD R21, R14.reuse, -UR4 ;  /* 0x800000040e157e21 */ /* 0x044fe20008000000 */
[----:B------:R-:W-:-:S04]  /*05f0*/  FADD R14, R14, -UR5 ;  /* 0x800000050e0e7e21 */ /* 0x000fc80008000000 */
        /* <DEDUP_REMOVED lines=45> */
.L_x_371:
[----:B------:R-:W-:Y:S05]  /*08d0*/  @!P0 EXIT ;  /* 0x000000000000894d */ /* 0x000fea0003800000 */
[----:B------:R-:W0:Y:S01]  /*08e0*/  LDCU UR4, c[0x0][0x384] ;  /* 0x00007080ff0477ac */ /* 0x000e220008000800 */
[----:B------:R-:W-:Y:S01]  /*08f0*/  ISETP.GE.U32.AND P0, PT, R20, 0x8, PT ;  /* 0x000000081400780c */ /* 0x000fe20003f06070 */
[----:B0-----:R-:W-:-:S06]  /*0900*/  ULOP3.LUT UR5, UR4, 0x7, URZ, 0xc0, !UPT ;  /* 0x0000000704057892 */ /* 0x001fcc000f8ec0ff */
[----:B------:R-:W-:-:S06]  /*0910*/  ISETP.NE.AND P1, PT, RZ, UR5, PT ;  /* 0x00000005ff007c0c */ /* 0x000fcc000bf25270 */
[----:B------:R-:W-:Y:S07]  /*0920*/  @!P0 BRA `(.L_x_373) ;  /* 0x0000000000b88947 */ /* 0x000fee0003800000 */
[----:B--2---:R-:W-:Y:S01]  /*0930*/  LEA R11, R7, R0, 0x7 ;  /* 0x00000000070b7211 */ /* 0x004fe200078e38ff */
[----:B------:R-:W0:Y:S04]  /*0940*/  LDCU UR8, c[0x0][0x390] ;  /* 0x00007200ff0877ac */ /* 0x000e280008000800 */
[C---:B------:R-:W-:Y:S01]  /*0950*/  IMAD.WIDE R8, R11.reuse, 0x4, R2 ;  /* 0x000000040b087825 */ /* 0x040fe200078e0202 */
[----:B------:R-:W1:Y:S04]  /*0960*/  LDCU UR9, c[0x0][0x398] ;  /* 0x00007300ff0977ac */ /* 0x000e680008000800 */
[----:B------:R-:W0:Y:S01]  /*0970*/  LDG.E R6, desc[UR6][R8.64] ;  /* 0x0000000608067981 */ /* 0x000e22000c1e1900 */
[----:B------:R-:W-:-:S04]  /*0980*/  IMAD.WIDE R10, R11, 0x4, R4 ;  /* 0x000000040b0a7825 */ /* 0x000fc800078e0204 */
[C---:B0-----:R-:W-:Y:S01]  /*0990*/  FADD R12, R6.reuse, -UR8 ;  /* 0x80000008060c7e21 */ /* 0x041fe20008000000 */
[----:B-1----:R-:W-:-:S04]  /*09a0*/  FADD R13, R6, -UR9 ;  /* 0x80000009060d7e21 */ /* 0x002fc80008000000 */
        /* <DEDUP_REMOVED lines=29> */
[----:B0-----:R-:W-:-:S04]  /*0b80*/  FADD R13, R6, -UR9 ;  /* 0x80000009060d7e21 */ /* 0x001fc80008000000 */
        /* <DEDUP_REMOVED lines=8> */
.L_x_373:
[----:B------:R-:W-:Y:S05]  /*0c10*/  @!P1 EXIT ;  /* 0x000000000000994d */ /* 0x000fea0003800000 */
[----:B------:R-:W-:Y:S02]  /*0c20*/  UISETP.GE.U32.AND UP0, UPT, UR5, 0x4, UPT ;  /* 0x000000040500788c */ /* 0x000fe4000bf06070 */
[----:B------:R-:W-:-:S06]  /*0c30*/  ULOP3.LUT UR4, UR4, 0x3, URZ, 0xc0, !UPT ;  /* 0x0000000304047892 */ /* 0x000fcc000f8ec0ff */
[----:B------:R-:W-:Y:S01]  /*0c40*/  ISETP.NE.AND P0, PT, RZ, UR4, PT ;  /* 0x00000004ff007c0c */ /* 0x000fe2000bf05270 */
[----:B------:R-:W-:-:S12]  /*0c50*/  BRA.U !UP0, `(.L_x_374) ;  /* 0x0000000108687547 */ /* 0x000fd8000b800000 */
[----:B--23--:R-:W-:Y:S01]  /*0c60*/  LEA R11, R7, R0, 0x7 ;  /* 0x00000000070b7211 */ /* 0x00cfe200078e38ff */
        /* <DEDUP_REMOVED lines=19> */
[----:B------:R-:W2:Y:S01]  /*0da0*/  LDG.E R6, desc[UR6][R8.64+0x600] ;  /* 0x0006000608067981 */ /* 0x000ea2000c1e1900 */
[----:B------:R-:W-:Y:S01]  /*0db0*/  IADD3 R7, PT, PT, R7, 0x4, RZ ;  /* 0x0000000407077810 */ /* 0x000fe20007ffe0ff */
[C---:B--2---:R-:W-:Y:S01]  /*0dc0*/  FADD R12, R6.reuse, -UR5 ;  /* 0x80000005060c7e21 */ /* 0x044fe20008000000 */
[----:B0-----:R-:W-:-:S04]  /*0dd0*/  FADD R13, R6, -UR8 ;  /* 0x80000008060d7e21 */ /* 0x001fc80008000000 */
[----:B------:R-:W-:-:S05]  /*0de0*/  FMUL R13, R12, R13 ;  /* 0x0000000d0c0d7220 */ /* 0x000fca0000400000 */
[----:B------:R1:W-:Y:S02]  /*0df0*/  STG.E desc[UR6][R10.64+0x600], R13 ;  /* 0x0006000d0a007986 */ /* 0x0003e4000c101906 */
.L_x_374:
[----:B------:R-:W-:Y:S05]  /*0e00*/  @!P0 EXIT ;  /* 0x000000000000894d */ /* 0x000fea0003800000 */
[----:B-123--:R-:W-:Y:S01]  /*0e10*/  LEA R11, R7, R0, 0x7 ;  /* 0x00000000070b7211 */ /* 0x00efe200078e38ff */
[----:B------:R-:W0:Y:S01]  /*0e20*/  LDCU UR5, c[0x0][0x390] ;  /* 0x00007200ff0577ac */ /* 0x000e220008000800 */
[----:B------:R-:W1:Y:S01]  /*0e30*/  LDCU UR8, c[0x0][0x398] ;  /* 0x00007300ff0877ac */ /* 0x000e620008000800 */
[----:B------:R-:W-:-:S12]  /*0e40*/  UIADD3 UR4, UPT, UPT, -UR4, URZ, URZ ;  /* 0x000000ff04047290 */ /* 0x000fd8000fffe1ff */
.L_x_375:
[----:B------:R-:W-:-:S06]  /*0e50*/  IMAD.WIDE R8, R11, 0x4, R2 ;  /* 0x000000040b087825 */ /* 0x000fcc00078e0202 */
[----:B------:R-:W0:Y:S01]  /*0e60*/  LDG.E R8, desc[UR6][R8.64] ;  /* 0x0000000608087981 */ /* 0x000e22000c1e1900 */
[C---:B--2---:R-:W-:Y:S01]  /*0e70*/  IMAD.WIDE R6, R11.reuse, 0x4, R4 ;  /* 0x000000040b067825 */ /* 0x044fe200078e0204 */
[----:B------:R-:W-:Y:S01]  /*0e80*/  UIADD3 UR4, UPT, UPT, UR4, 0x1, URZ ;  /* 0x0000000104047890 */ /* 0x000fe2000fffe0ff */
[----:B------:R-:W-:-:S03]  /*0e90*/  IADD3 R11, PT, PT, R11, 0x80, RZ ;  /* 0x000000800b0b7810 */ /* 0x000fc60007ffe0ff */
[----:B------:R-:W-:Y:S01]  /*0ea0*/  UISETP.NE.AND UP0, UPT, UR4, URZ, UPT ;  /* 0x000000ff0400728c */ /* 0x000fe2000bf05270 */
[C---:B0-----:R-:W-:Y:S01]  /*0eb0*/  FADD R0, R8.reuse, -UR5 ;  /* 0x8000000508007e21 */ /* 0x041fe20008000000 */
[----:B-1----:R-:W-:-:S04]  /*0ec0*/  FADD R13, R8, -UR8 ;  /* 0x80000008080d7e21 */ /* 0x002fc80008000000 */
[----:B------:R-:W-:-:S05]  /*0ed0*/  FMUL R13, R0, R13 ;  /* 0x0000000d000d7220 */ /* 0x000fca0000400000 */
[----:B------:R2:W-:Y:S01]  /*0ee0*/  STG.E desc[UR6][R6.64], R13 ;  /* 0x0000000d06007986 */ /* 0x0005e2000c101906 */
[----:B------:R-:W-:Y:S05]  /*0ef0*/  BRA.U UP0, `(.L_x_375) ;  /* 0xfffffffd00d47547 */ /* 0x000fea000b83ffff */
[----:B------:R-:W-:Y:S05]  /*0f00*/  EXIT ;  /* 0x000000000000794d */ /* 0x000fea0003800000 */
.L_x_370:
[----:B------:R-:W-:-:S13]  /*0f10*/  ISETP.GE.AND P0, PT, R9, 0x1, PT ;  /* 0x000000010900780c */ /* 0x000fda0003f06270 */
[----:B------:R-:W-:Y:S05]  /*0f20*/  @!P0 EXIT ;  /* 0x000000000000894d */ /* 0x000fea0003800000 */
[C---:B------:R-:W-:Y:S02]  /*0f30*/  ISETP.GE.U32.AND P0, PT, R9.reuse, 0x8, PT ;  /* 0x000000080900780c */ /* 0x040fe40003f06070 */
[----:B------:R-:W-:Y:S02]  /*0f40*/  LOP3.LUT R18, R9, 0x7, RZ, 0xc0, !PT ;  /* 0x0000000709127812 */ /* 0x000fe400078ec0ff */
[----:B------:R-:W-:-:S09]  /*0f50*/  MOV R7, RZ ;  /* 0x000000ff00077202 */ /* 0x000fd20000000f00 */
[----:B------:R-:W-:Y:S05]  /*0f60*/  @!P0 BRA `(.L_x_376) ;  /* 0x0000000400508947 */ /* 0x000fea0003800000 */
[----:B------:R-:W-:Y:S01]  /*0f70*/  HFMA2 R10, -RZ, RZ, 0, 0 ;  /* 0x00000000ff0a7431 */ /* 0x000fe200000001ff */
[----:B------:R-:W-:Y:S01]  /*0f80*/  LOP3.LUT R7, R9, 0x7ffffff8, RZ, 0xc0, !PT ;  /* 0x7ffffff809077812 */ /* 0x000fe200078ec0ff */
[----:B------:R-:W0:Y:S01]  /*0f90*/  LDCU UR4, c[0x0][0x390] ;  /* 0x00007200ff0477ac */ /* 0x000e220008000800 */
[----:B------:R-:W1:Y:S05]  /*0fa0*/  LDCU UR5, c[0x0][0x398] ;  /* 0x00007300ff0577ac */ /* 0x000e6a0008000800 */
.L_x_379:
        /* <DEDUP_REMOVED lines=26> */
[----:B------:R-:W2:Y:S01]  /*1150*/  @!P0 LDG.E R14, desc[UR6][R8.64+0x200] ;  /* 0x00020006080e8981 */ /* 0x000ea2000c1e1900 */
[----:B------:R-:W-:-:S04]  /*1160*/  IADD3 R15, PT, PT, R11, 0x180, RZ ;  /* 0x000001800b0f7810 */ /* 0x000fc80007ffe0ff */
[----:B------:R-:W-:-:S13]  /*1170*/  ISETP.GE.AND P1, PT, R15, R6, PT ;  /* 0x000000060f00720c */ /* 0x000fda0003f26270 */
[----:B----4-:R-:W4:Y:S01]  /*1180*/  @!P1 LDC R21, c[0x0][0x398] ;  /* 0x0000e600ff159b82 */ /* 0x010f220000000800 */
[C---:B--2---:R-:W-:Y:S01]  /*1190*/  @!P0 FADD R15, R14.reuse, -R17 ;  /* 0x800000110e0f8221 */ /* 0x044fe20000000000 */
[----:B---3--:R-:W-:-:S06]  /*11a0*/  @!P0 FADD R14, R14, -R19 ;  /* 0x800000130e0e8221 */ /* 0x008fcc0000000000 */
[----:B------:R-:W2:Y:S01]  /*11b0*/  @!P1 LDC R19, c[0x0][0x390] ;  /* 0x0000e400ff139b82 */ /* 0x000ea20000000800 */
[----:B------:R-:W-:-:S05]  /*11c0*/  @!P0 FMUL R15, R15, R14 ;  /* 0x0000000e0f0f8220 */ /* 0x000fca0000400000 */
[----:B------:R3:W-:Y:S04]  /*11d0*/  @!P0 STG.E desc[UR6][R12.64+0x200], R15 ;  /* 0x0002000f0c008986 */ /* 0x0007e8000c101906 */
[----:B------:R-:W2:Y:S01]  /*11e0*/  @!P1 LDG.E R14, desc[UR6][R8.64+0x400] ;  /* 0x00040006080e9981 */ /* 0x000ea2000c1e1900 */
[----:B------:R-:W-:-:S04]  /*11f0*/  IADD3 R17, PT, PT, R11, 0x200, RZ ;  /* 0x000002000b117810 */ /* 0x000fc80007ffe0ff */
[----:B------:R-:W-:Y:S01]  /*1200*/  ISETP.GE.AND P0, PT, R17, R6, PT ;  /* 0x000000061100720c */ /* 0x000fe20003f06270 */
[C---:B--2---:R-:W-:Y:S01]  /*1210*/  @!P1 FADD R16, R14.reuse, -R19 ;  /* 0x800000130e109221 */ /* 0x044fe20000000000 */
[----:B----4-:R-:W-:-:S11]  /*1220*/  @!P1 FADD R17, R14, -R21 ;  /* 0x800000150e119221 */ /* 0x010fd60000000000 */
[----:B------:R-:W2:Y:S01]  /*1230*/  @!P0 LDC R19, c[0x0][0x390] ;  /* 0x0000e400ff138b82 */ /* 0x000ea20000000800 */
[----:B------:R-:W-:-:S05]  /*1240*/  @!P1 FMUL R17, R16, R17 ;  /* 0x0000001110119220 */ /* 0x000fca0000400000 */
[----:B------:R4:W-:Y:S02]  /*1250*/  @!P1 STG.E desc[UR6][R12.64+0x400], R17 ;  /* 0x000400110c009986 */ /* 0x0009e4000c101906 */
[----:B------:R-:W5:Y:S02]  /*1260*/  @!P0 LDC R21, c[0x0][0x398] ;  /* 0x0000e600ff158b82 */ /* 0x000f640000000800 */
[----:B------:R-:W2:Y:S01]  /*1270*/  @!P0 LDG.E R14, desc[UR6][R8.64+0x600] ;  /* 0x00060006080e8981 */ /* 0x000ea2000c1e1900 */
[----:B---3--:R-:W-:-:S04]  /*1280*/  IADD3 R15, PT, PT, R11, 0x280, RZ ;  /* 0x000002800b0f7810 */ /* 0x008fc80007ffe0ff */
[----:B------:R-:W-:Y:S01]  /*1290*/  ISETP.GE.AND P1, PT, R15, R6, PT ;  /* 0x000000060f00720c */ /* 0x000fe20003f26270 */
[C---:B--2---:R-:W-:Y:S01]  /*12a0*/  @!P0 FADD R15, R14.reuse, -R19 ;  /* 0x800000130e0f8221 */ /* 0x044fe20000000000 */
[----:B-----5:R-:W-:-:S11]  /*12b0*/  @!P0 FADD R14, R14, -R21 ;  /* 0x800000150e0e8221 */ /* 0x020fd60000000000 */
[----:B------:R-:W2:Y:S01]  /*12c0*/  @!P1 LDC R19, c[0x0][0x390] ;  /* 0x0000e400ff139b82 */ /* 0x000ea20000000800 */
[----:B------:R-:W-:-:S05]  /*12d0*/  @!P0 FMUL R15, R15, R14 ;  /* 0x0000000e0f0f8220 */ /* 0x000fca0000400000 */
[----:B------:R3:W-:Y:S02]  /*12e0*/  @!P0 STG.E desc[UR6][R12.64+0x600], R15 ;  /* 0x0006000f0c008986 */ /* 0x0007e4000c101906 */
[----:B------:R-:W5:Y:S02]  /*12f0*/  @!P1 LDC R21, c[0x0][0x398] ;  /* 0x0000e600ff159b82 */ /* 0x000f640000000800 */
[----:B------:R-:W2:Y:S01]  /*1300*/  @!P1 LDG.E R14, desc[UR6][R8.64+0x800] ;  /* 0x00080006080e9981 */ /* 0x000ea2000c1e1900 */
[----:B----4-:R-:W-:-:S04]  /*1310*/  IADD3 R17, PT, PT, R11, 0x300, RZ ;  /* 0x000003000b117810 */ /* 0x010fc80007ffe0ff */
[----:B------:R-:W-:-:S13]  /*1320*/  ISETP.GE.AND P0, PT, R17, R6, PT ;  /* 0x000000061100720c */ /* 0x000fda0003f06270 */
[----:B---3--:R-:W3:Y:S01]  /*1330*/  @!P0 LDC R15, c[0x0][0x390] ;  /* 0x0000e400ff0f8b82 */ /* 0x008ee20000000800 */
[C---:B--2---:R-:W-:Y:S01]  /*1340*/  @!P1 FADD R16, R14.reuse, -R19 ;  /* 0x800000130e109221 */ /* 0x044fe20000000000 */
[----:B-----5:R-:W-:-:S06]  /*1350*/  @!P1 FADD R17, R14, -R21 ;  /* 0x800000150e119221 */ /* 0x020fcc0000000000 */
[----:B------:R-:W2:Y:S01]  /*1360*/  @!P0 LDC R19, c[0x0][0x398] ;  /* 0x0000e600ff138b82 */ /* 0x000ea20000000800 */
[----:B------:R-:W-:-:S05]  /*1370*/  @!P1 FMUL R17, R16, R17 ;  /* 0x0000001110119220 */ /* 0x000fca0000400000 */
[----:B------:R4:W-:Y:S04]  /*1380*/  @!P1 STG.E desc[UR6][R12.64+0x800], R17 ;  /* 0x000800110c009986 */ /* 0x0009e8000c101906 */
[----:B------:R-:W3:Y:S01]  /*1390*/  @!P0 LDG.E R14, desc[UR6][R8.64+0xa00] ;  /* 0x000a0006080e8981 */ /* 0x000ee2000c1e1900 */
[----:B------:R-:W-:Y:S01]  /*13a0*/  IADD3 R11, PT, PT, R11, 0x380, RZ ;  /* 0x000003800b0b7810 */ /* 0x000fe20007ffe0ff */
[----:B------:R-:W-:Y:S01]  /*13b0*/  BSSY.RECONVERGENT B0, `(.L_x_377) ;  /* 0x000000e000007945 */ /* 0x000fe20003800200 */
[----:B------:R-:W-:-:S04]  /*13c0*/  IADD3 R10, PT, PT, R10, 0x8, RZ ;  /* 0x000000080a0a7810 */ /* 0x000fc80007ffe0ff */
[----:B------:R-:W-:Y:S01]  /*13d0*/  ISETP.NE.AND P1, PT, R10, R7, PT ;  /* 0x000000070a00720c */ /* 0x000fe20003f25270 */
[C---:B---3--:R-:W-:Y:S01]  /*13e0*/  @!P0 FADD R15, R14.reuse, -R15 ;  /* 0x8000000f0e0f8221 */ /* 0x048fe20000000000 */
[----:B--2---:R-:W-:-:S04]  /*13f0*/  @!P0 FADD R14, R14, -R19 ;  /* 0x800000130e0e8221 */ /* 0x004fc80000000000 */
        /* <DEDUP_REMOVED lines=9> */
.L_x_378:
[----:B01----:R-:W-:Y:S05]  /*1490*/  BSYNC.RECONVERGENT B0 ;  /* 0x0000000000007941 */ /* 0x003fea0003800200 */
.L_x_377:
[----:B------:R-:W-:Y:S05]  /*14a0*/  @P1 BRA `(.L_x_379) ;  /* 0xfffffff800c01947 */ /* 0x000fea000383ffff */
.L_x_376:
[----:B------:R-:W-:-:S13]  /*14b0*/  ISETP.NE.AND P0, PT, R18, RZ, PT ;  /* 0x000000ff1200720c */ /* 0x000fda0003f05270 */
[----:B------:R-:W-:Y:S05]  /*14c0*/  @!P0 EXIT ;  /* 0x000000000000894d */ /* 0x000fea0003800000 */
[----:B------:R-:W0:Y:S01]  /*14d0*/  LDC R8, c[0x0][0x384] ;  /* 0x0000e100ff087b82 */ /* 0x000e220000000800 */
[----:B------:R-:W-:Y:S02]  /*14e0*/  ISETP.GE.U32.AND P1, PT, R18, 0x4, PT ;  /* 0x000000041200780c */ /* 0x000fe40003f26070 */
[----:B0-----:R-:W-:-:S04]  /*14f0*/  LOP3.LUT R19, R8, 0x3, RZ, 0xc0, !PT ;  /* 0x0000000308137812 */ /* 0x001fc800078ec0ff */
[----:B------:R-:W-:-:S07]  /*1500*/  ISETP.NE.AND P0, PT, R19, RZ, PT ;  /* 0x000000ff1300720c */ /* 0x000fce0003f05270 */
[----:B------:R-:W-:Y:S06]  /*1510*/  @!P1 BRA `(.L_x_380) ;  /* 0x0000000000b49947 */ /* 0x000fec0003800000 */
[----:B------:R-:W-:-:S04]  /*1520*/  LEA R9, R7, R0, 0x7 ;  /* 0x0000000007097211 */ /* 0x000fc800078e38ff */
[----:B------:R-:W-:-:S13]  /*1530*/  ISETP.GE.AND P2, PT, R9, R6, PT ;  /* 0x000000060900720c */ /* 0x000fda0003f46270 */
[C---:B--2---:R-:W-:Y:S01]  /*1540*/  @!P2 IMAD.WIDE R10, R9.reuse, 0x4, R2 ;  /* 0x00000004090aa825 */ /* 0x044fe200078e0202 */
        /* <DEDUP_REMOVED lines=42> */
.L_x_380:
[----:B------:R-:W-:Y:S05]  /*17f0*/  @!P0 EXIT ;  /* 0x000000000000894d */ /* 0x000fea0003800000 */
[----:B------:R-:W-:Y:S02]  /*1800*/  ISETP.NE.AND P1, PT, R19, 0x1, PT ;  /* 0x000000011300780c */ /* 0x000fe40003f25270 */
[----:B------:R-:W-:-:S04]  /*1810*/  LOP3.LUT R8, R8, 0x1, RZ, 0xc0, !PT ;  /* 0x0000000108087812 */ /* 0x000fc800078ec0ff */
[----:B------:R-:W-:-:S07]  /*1820*/  ISETP.NE.U32.AND P0, PT, R8, 0x1, PT ;  /* 0x000000010800780c */ /* 0x000fce0003f05070 */
[----:B------:R-:W-:Y:S06]  /*1830*/  @!P1 BRA `(.L_x_381) ;  /* 0x00000000005c9947 */ /* 0x000fec0003800000 */
[----:B0-2---:R-:W-:-:S04]  /*1840*/  LEA R11, R7, R0, 0x7 ;  /* 0x00000000070b7211 */ /* 0x005fc800078e38ff */
[----:B------:R-:W-:-:S13]  /*1850*/  ISETP.GE.AND P1, PT, R11, R6, PT ;  /* 0x000000060b00720c */ /* 0x000fda0003f26270 */
[C---:B------:R-:W-:Y:S01]  /*1860*/  @!P1 IMAD.WIDE R8, R11.reuse, 0x4, R2 ;  /* 0x000000040b089825 */ /* 0x040fe200078e0202 */
        /* <DEDUP_REMOVED lines=9> */
[----:B--2---:R-:W-:-:S04]  /*1900*/  @!P1 FADD R13, R8, -R15 ;  /* 0x8000000f080d9221 */ /* 0x004fc80000000000 */
        /* <DEDUP_REMOVED lines=10> */
.L_x_381:
[----:B------:R-:W-:Y:S05]  /*19b0*/  @P0 EXIT ;  /* 0x000000000000094d */ /* 0x000fea0003800000 */
[----:B0---4-:R-:W-:-:S04]  /*19c0*/  LEA R9, R7, R0, 0x7 ;  /* 0x0000000007097211 */ /* 0x011fc800078e38ff */
        /* <DEDUP_REMOVED lines=12> */
.L_x_382:
        /* <DEDUP_REMOVED lines=15> */
.L_x_621:


//--------------------- .text._ZN3cub18CUB_300001_SM_10006detail9transform16transform_kernelINS2_10policy_hubILb1EN4cuda3std3__45tupleIJN6thrust24THRUST_300001_SM_1000_NS6detail15normal_iteratorINSA_10device_ptrIfEEEEEEEE10policy1000ElNSB_10functional5actorINSJ_9compositeIJNSJ_16operator_adaptorINS7_7dividesIvEEEENSK_INSJ_8argumentILj0EEEEENSK_INSJ_5valueIiEEEEEEEEESF_JPfEEEvT0_iT1_T2_DpNS2_10kernel_argIT3_EE --------------------------
	.section	.text._ZN3cub18CUB_300001_SM_10006detail9transform16transform_kernelINS2_10policy_hubILb1EN4cuda3std3__45tupleIJN6thrust24THRUST_300001_SM_1000_NS6detail15normal_iteratorINSA_10device_ptrIfEEEEEEEE10policy1000ElNSB_10functional5actorINSJ_9compositeIJNSJ_16operator_adaptorINS7_7dividesIvEEEENSK_INSJ_8argumentILj0EEEEENSK_INSJ_5valueIiEEEEEEEEESF_JPfEEEvT0_iT1_T2_DpNS2_10kernel_argIT3_EE,"ax",@progbits
	.align	128
        .global         _ZN3cub18CUB_300001_SM_10006detail9transform16transform_kernelINS2_10policy_hubILb1EN4cuda3std3__45tupleIJN6thrust24THRUST_300001_SM_1000_NS6detail15normal_iteratorINSA_10device_ptrIfEEEEEEEE10policy1000ElNSB_10functional5actorINSJ_9compositeIJNSJ_16operator_adaptorINS7_7dividesIvEEEENSK_INSJ_8argumentILj0EEEEENSK_INSJ_5valueIiEEEEEEEEESF_JPfEEEvT0_iT1_T2_DpNS2_10kernel_argIT3_EE
        .type           _ZN3cub18CUB_300001_SM_10006detail9transform16transform_kernelINS2_10policy_hubILb1EN4cuda3std3__45tupleIJN6thrust24THRUST_300001_SM_1000_NS6detail15normal_iteratorINSA_10device_ptrIfEEEEEEEE10policy1000ElNSB_10functional5actorINSJ_9compositeIJNSJ_16operator_adaptorINS7_7dividesIvEEEENSK_INSJ_8argumentILj0EEEEENSK_INSJ_5valueIiEEEEEEEEESF_JPfEEEvT0_iT1_T2_DpNS2_10kernel_argIT3_EE,@function
        .size           _ZN3cub18CUB_300001_SM_10006detail9transform16transform_kernelINS2_10policy_hubILb1EN4cuda3std3__45tupleIJN6thrust24THRUST_300001_SM_1000_NS6detail15normal_iteratorINSA_10device_ptrIfEEEEEEEE10policy1000ElNSB_10functional5actorINSJ_9compositeIJNSJ_16operator_adaptorINS7_7dividesIvEEEENSK_INSJ_8argumentILj0EEEEENSK_INSJ_5valueIiEEEEEEEEESF_JPfEEEvT0_iT1_T2_DpNS2_10kernel_argIT3_EE,(.L_x_616 - _ZN3cub18CUB_300001_SM_10006detail9transform16transform_kernelINS2_10policy_hubILb1EN4cuda3std3__45tupleIJN6thrust24THRUST_300001_SM_1000_NS6detail15normal_iteratorINSA_10device_ptrIfEEEEEEEE10policy1000ElNSB_10functional5actorINSJ_9compositeIJNSJ_16operator_adaptorINS7_7dividesIvEEEENSK_INSJ_8argumentILj0EEEEENSK_INSJ_5valueIiEEEEEEEEESF_JPfEEEvT0_iT1_T2_DpNS2_10kernel_argIT3_EE)
        .other          _ZN3cub18CUB_300001_SM_10006detail9transform16transform_kernelINS2_10policy_hubILb1EN4cuda3std3__45tupleIJN6thrust24THRUST_300001_SM_1000_NS6detail15normal_iteratorINSA_10device_ptrIfEEEEEEEE10policy1000ElNSB_10functional5actorINSJ_9compositeIJNSJ_16operator_adaptorINS7_7dividesIvEEEENSK_INSJ_8argumentILj0EEEEENSK_INSJ_5valueIiEEEEEEEEESF_JPfEEEvT0_iT1_T2_DpNS2_10kernel_argIT3_EE,@"STO_CUDA_ENTRY STV_DEFAULT"
_ZN3cub18CUB_300001_SM_10006detail9transform16transform_kernelINS2_10policy_hubILb1EN4cuda3std3__45tupleIJN6thrust24THRUST_300001_SM_1000_NS6detail15normal_iteratorINSA_10device_ptrIfEEEEEEEE10policy1000ElNSB_10functional5actorINSJ_9compositeIJNSJ_16operator_adaptorINS7_7dividesIvEEEENSK_INSJ_8argumentILj0EEEEENSK_INSJ_5valueIiEEEEEEEEESF_JPfEEEvT0_iT1_T2_DpNS2_10kernel_argIT3_EE:
.text._ZN3cub18CUB_300001_SM_10006detail9transform16transform_kernelINS2_10policy_hubILb1EN4cuda3std3__45tupleIJN6thrust24THRUST_300001_SM_1000_NS6detail15normal_iteratorINSA_10device_ptrIfEEEEEEEE10policy1000ElNSB_10functional5actorINSJ_9compositeIJNSJ_16operator_adaptorINS7_7dividesIvEEEENSK_INSJ_8argumentILj0EEEEENSK_INSJ_5valueIiEEEEEEEEESF_JPfEEEvT0_iT1_T2_DpNS2_10kernel_argIT3_EE:
        /* <DEDUP_REMOVED lines=24> */
.L_x_385:
[----:B------:R-:W-:Y:S01]  /*0180*/  IADD3 R9, PT, PT, R9, 0x4000, RZ ;  /* 0x0000400009097810 */ /* 0x000fe20007ffe0ff */
[----:B------:R0:W-:Y:S03]  /*0190*/  CCTL.E.PF2 [R6] ;  /* 0x000000000600798f */ /* 0x0001e60000800100 */
[----:B------:R-:W-:Y:S02]  /*01a0*/  ISETP.GE.AND P0, PT, R9, R8, PT ;  /* 0x000000080900720c */ /* 0x000fe40003f06270 */
[----:B0-----:R-:W-:-:S05]  /*01b0*/  IADD3 R6, P1, PT, R6, 0x4000, RZ ;  /* 0x0000400006067810 */ /* 0x001fca0007f3e0ff */
[----:B------:R-:W-:-:S06]  /*01c0*/  IMAD.X R7, RZ, RZ, R7, P1 ;  /* 0x000000ffff077224 */ /* 0x000fcc00008e0607 */
[----:B------:R-:W-:Y:S05]  /*01d0*/  @!P0 BRA `(.L_x_385) ;  /* 0xfffffffc00e88947 */ /* 0x000fea000383ffff */
.L_x_384:
[----:B------:R-:W-:Y:S05]  /*01e0*/  BSYNC.RECONVERGENT B0 ;  /* 0x0000000000007941 */ /* 0x000fea0003800200 */
.L_x_383:
[----:B------:R-:W0:Y:S01]  /*01f0*/  LDCU.64 UR8, c[0x0][0x3a0] ;  /* 0x00007400ff0877ac */ /* 0x000e220008000a00 */
[----:B------:R-:W-:Y:S02]  /*0200*/  ISETP.NE.AND P0, PT, R2, R3, PT ;  /* 0x000000030200720c */ /* 0x000fe40003f05270 */
[C---:B------:R-:W-:Y:S01]  /*0210*/  SHF.L.U32 R16, R4.reuse, 0x2, RZ ;  /* 0x0000000204107819 */ /* 0x040fe200000006ff */
[----:B------:R-:W1:Y:S01]  /*0220*/  LDCU.64 UR4, c[0x0][0x398] ;  /* 0x00007300ff0477ac */ /* 0x000e620008000a00 */
[----:B------:R-:W-:Y:S01]  /*0230*/  SHF.L.U64.HI R17, R4, 0x2, R11 ;  /* 0x0000000204117819 */ /* 0x000fe2000001020b */
[----:B------:R-:W2:Y:S01]  /*0240*/  LDCU.64 UR6, c[0x0][0x358] ;  /* 0x00006b00ff0677ac */ /* 0x000ea20008000a00 */
[C---:B0-----:R-:W-:Y:S02]  /*0250*/  IADD3 R14, P1, PT, R16.reuse, UR8, RZ ;  /* 0x00000008100e7c10 */ /* 0x041fe4000ff3e0ff */
[----:B-1----:R-:W-:Y:S02]  /*0260*/  IADD3 R12, P2, PT, R16, UR4, RZ ;  /* 0x00000004100c7c10 */ /* 0x002fe4000ff5e0ff */
[----:B------:R-:W-:-:S02]  /*0270*/  IADD3.X R15, PT, PT, R17, UR9, RZ, P1, !PT ;  /* 0x00000009110f7c10 */ /* 0x000fc40008ffe4ff */
[----:B------:R-:W-:Y:S01]  /*0280*/  IADD3.X R13, PT, PT, R17, UR5, RZ, P2, !PT ;  /* 0x00000005110d7c10 */ /* 0x000fe200097fe4ff */
[----:B--2---:R-:W-:Y:S08]  /*0290*/  @!P0 BRA `(.L_x_386) ;  /* 0x0000001400a48947 */ /* 0x004ff00003800000 */
[----:B------:R-:W-:-:S13]  /*02a0*/  ISETP.GE.AND P0, PT, R0, 0x1, PT ;  /* 0x000000010000780c */ /* 0x000fda0003f06270 */
[----:B------:R-:W-:Y:S05]  /*02b0*/  @!P0 EXIT ;  /* 0x000000000000894d */ /* 0x000fea0003800000 */
[----:B------:R-:W0:Y:S01]  /*02c0*/  LDCU UR4, c[0x0][0x390] ;  /* 0x00007200ff0477ac */ /* 0x000e220008000800 */
[C---:B------:R-:W-:Y:S01]  /*02d0*/  ISETP.GE.U32.AND P0, PT, R0.reuse, 0x8, PT ;  /* 0x000000080000780c */ /* 0x040fe20003f06070 */
[----:B------:R-:W-:Y:S01]  /*02e0*/  HFMA2 R6, -RZ, RZ, 0, 0 ;  /* 0x00000000ff067431 */ /* 0x000fe200000001ff */
[----:B------:R-:W-:Y:S02]  /*02f0*/  LOP3.LUT R7, R0, 0x7, RZ, 0xc0, !PT ;  /* 0x0000000700077812 */ /* 0x000fe400078ec0ff */
[----:B0-----:R-:W-:-:S09]  /*0300*/  I2FP.F32.S32 R8, UR4 ;  /* 0x0000000400087c45 */ /* 0x001fd20008201400 */
[----:B------:R-:W-:Y:S05]  /*0310*/  @!P0 BRA `(.L_x_387) ;  /* 0x0000000800c48947 */ /* 0x000fea0003800000 */
[----:B------:R-:W-:Y:S01]  /*0320*/  LOP3.LUT R6, R0, 0x7ffffff8, RZ, 0xc0, !PT ;  /* 0x7ffffff800067812 */ /* 0x000fe200078ec0ff */
[----:B------:R-:W-:-:S07]  /*0330*/  IMAD.MOV.U32 R4, RZ, RZ, RZ ;  /* 0x000000ffff047224 */ /* 0x000fce00078e00ff */
.L_x_420:
[----:B------:R-:W-:Y:S01]  /*0340*/  LEA R5, R4, R21, 0x7 ;  /* 0x0000001504057211 */ /* 0x000fe200078e38ff */
[----:B------:R-:W-:Y:S03]  /*0350*/  BSSY.RECONVERGENT B2, `(.L_x_388) ;  /* 0x0000015000027945 */ /* 0x000fe60003800200 */
[----:B------:R-:W-:-:S13]  /*0360*/  ISETP.GE.AND P0, PT, R5, R3, PT ;  /* 0x000000030500720c */ /* 0x000fda0003f06270 */
[----:B0-----:R-:W-:Y:S05]  /*0370*/  @P0 BRA `(.L_x_389) ;  /* 0x0000000000480947 */ /* 0x001fea0003800000 */
[----:B------:R-:W-:-:S05]  /*0380*/  IMAD.WIDE.U32 R10, R5, 0x4, R14 ;  /* 0x00000004050a7825 */ /* 0x000fca00078e000e */
[----:B------:R-:W2:Y:S01]  /*0390*/  LDG.E R0, desc[UR6][R10.64] ;  /* 0x000000060a007981 */ /* 0x000ea2000c1e1900 */
[----:B------:R-:W0:Y:S01]  /*03a0*/  MUFU.RCP R9, R8 ;  /* 0x0000000800097308 */ /* 0x000e220000001000 */
[----:B------:R-:W-:Y:S01]  /*03b0*/  BSSY.RECONVERGENT B3, `(.L_x_390) ;  /* 0x000000c000037945 */ /* 0x000fe20003800200 */
[----:B0-----:R-:W-:-:S04]  /*03c0*/  FFMA R2, -R8, R9, 1 ;  /* 0x3f80000008027423 */ /* 0x001fc80000000109 */
[----:B------:R-:W-:Y:S02]  /*03d0*/  FFMA R9, R9, R2, R9 ;  /* 0x0000000209097223 */ /* 0x000fe40000000009 */
[----:B--2---:R-:W0:Y:S02]  /*03e0*/  FCHK P0, R0, R8 ;  /* 0x0000000800007302 */ /* 0x004e240000000000 */
[----:B------:R-:W-:-:S04]  /*03f0*/  FFMA R2, R0, R9, RZ ;  /* 0x0000000900027223 */ /* 0x000fc800000000ff */
[----:B------:R-:W-:-:S04]  /*0400*/  FFMA R16, -R8, R2, R0 ;  /* 0x0000000208107223 */ /* 0x000fc80000000100 */
[----:B------:R-:W-:Y:S01]  /*0410*/  FFMA R9, R9, R16, R2 ;  /* 0x0000001009097223 */ /* 0x000fe20000000002 */
[----:B0-----:R-:W-:Y:S06]  /*0420*/  @!P0 BRA `(.L_x_391) ;  /* 0x0000000000108947 */ /* 0x001fec0003800000 */
[----:B------:R-:W-:Y:S02]  /*0430*/  MOV R26, R8 ;  /* 0x00000008001a7202 */ /* 0x000fe40000000f00 */
[----:B------:R-:W-:-:S07]  /*0440*/  MOV R20, 0x460 ;  /* 0x0000046000147802 */ /* 0x000fce0000000f00 */
[----:B------:R-:W-:Y:S05]  /*0450*/  CALL.REL.NOINC `($__internal_2_$__cuda_sm3x_div_rn_noftz_f32_slowpath) ;  /* 0x0000002800087944 */ /* 0x000fea0003c00000 */
[----:B------:R-:W-:-:S07]  /*0460*/  IMAD.MOV.U32 R9, RZ, RZ, R0 ;  /* 0x000000ffff097224 */ /* 0x000fce00078e0000 */
.L_x_391:
[----:B------:R-:W-:Y:S05]  /*0470*/  BSYNC.RECONVERGENT B3 ;  /* 0x0000000000037941 */ /* 0x000fea0003800200 */
.L_x_390:
[----:B------:R-:W-:-:S05]  /*0480*/  IMAD.WIDE.U32 R10, R5, 0x4, R12 ;  /* 0x00000004050a7825 */ /* 0x000fca00078e000c */
[----:B------:R0:W-:Y:S02]  /*0490*/  STG.E desc[UR6][R10.64], R9 ;  /* 0x000000090a007986 */ /* 0x0001e4000c101906 */
.L_x_389:
[----:B------:R-:W-:Y:S05]  /*04a0*/  BSYNC.RECONVERGENT B2 ;  /* 0x0000000000027941 */ /* 0x000fea0003800200 */
.L_x_388:
[----:B0-----:R-:W-:Y:S01]  /*04b0*/  IADD3 R11, PT, PT, R5, 0x80, RZ ;  /* 0x00000080050b7810 */ /* 0x001fe20007ffe0ff */
[----:B------:R-:W-:Y:S03]  /*04c0*/  BSSY.RECONVERGENT B2, `(.L_x_392) ;  /* 0x0000015000027945 */ /* 0x000fe60003800200 */
[C---:B------:R-:W-:Y:S01]  /*04d0*/  ISETP.GE.AND P0, PT, R11.reuse, R3, PT ;  /* 0x000000030b00720c */ /* 0x040fe20003f06270 */
[----:B------:R-:W-:-:S04]  /*04e0*/  IMAD.WIDE R16, R11, 0x4, R14 ;  /* 0x000000040b107825 */ /* 0x000fc800078e020e */
[----:B------:R-:W-:-:S08]  /*04f0*/  IMAD.WIDE R10, R11, 0x4, R12 ;  /* 0x000000040b0a7825 */ /* 0x000fd000078e020c */
[----:B------:R-:W-:Y:S05]  /*0500*/  @P0 BRA `(.L_x_393) ;  /* 0x0000000000400947 */ /* 0x000fea0003800000 */
        /* <DEDUP_REMOVED lines=10> */
[----:B------:R-:W-:Y:S01]  /*05b0*/  MOV R0, R19 ;  /* 0x0000001300007202 */ /* 0x000fe20000000f00 */
[----:B------:R-:W-:Y:S01]  /*05c0*/  IMAD.MOV.U32 R26, RZ, RZ, R8 ;  /* 0x000000ffff1a7224 */ /* 0x000fe200078e0008 */
[----:B------:R-:W-:-:S07]  /*05d0*/  MOV R20, 0x5f0 ;  /* 0x000005f000147802 */ /* 0x000fce0000000f00 */
[----:B------:R-:W-:Y:S05]  /*05e0*/  CALL.REL.NOINC `($__internal_2_$__cuda_sm3x_div_rn_noftz_f32_slowpath) ;  /* 0x0000002400a47944 */ /* 0x000fea0003c00000 */
.L_x_395:
[----:B------:R-:W-:Y:S05]  /*05f0*/  BSYNC.RECONVERGENT B3 ;  /* 0x0000000000037941 */ /* 0x000fea0003800200 */
.L_x_394:
[----:B------:R0:W-:Y:S02]  /*0600*/  STG.E desc[UR6][R10.64], R0 ;  /* 0x000000000a007986 */ /* 0x0001e4000c101906 */
.L_x_393:
[----:B------:R-:W-:Y:S05]  /*0610*/  BSYNC.RECONVERGENT B2 ;  /* 0x0000000000027941 */ /* 0x000fea0003800200 */
.L_x_392:
[----:B0-----:R-:W-:Y:S01]  /*0620*/  IADD3 R0, PT, PT, R5, 0x100, RZ ;  /* 0x0000010005007810 */ /* 0x001fe20007ffe0ff */
[----:B------:R-:W-:Y:S03]  /*0630*/  BSSY.RECONVERGENT B2, `(.L_x_396) ;  /* 0x0000013000027945 */ /* 0x000fe60003800200 */
[----:B------:R-:W-:-:S13]  /*0640*/  ISETP.GE.AND P0, PT, R0, R3, PT ;  /* 0x000000030000720c */ /* 0x000fda0003f06270 */
        /* <DEDUP_REMOVED lines=15> */
.L_x_399:
[----:B------:R-:W-:Y:S05]  /*0740*/  BSYNC.RECONVERGENT B3 ;  /* 0x0000000000037941 */ /* 0x000fea0003800200 */
.L_x_398:
[----:B------:R0:W-:Y:S02]  /*0750*/  STG.E desc[UR6][R10.64+0x200], R0 ;  /* 0x000200000a007986 */ /* 0x0001e4000c101906 */
.L_x_397:
[----:B------:R-:W-:Y:S05]  /*0760*/  BSYNC.RECONVERGENT B2 ;  /* 0x0000000000027941 */ /* 0x000fea0003800200 */
.L_x_396:
        /* <DEDUP_REMOVED lines=18> */
.L_x_403:
[----:B------:R-:W-:Y:S05]  /*0890*/  BSYNC.RECONVERGENT B3 ;  /* 0x0000000000037941 */ /* 0x000fea0003800200 */
.L_x_402:
[----:B------:R0:W-:Y:S02]  /*08a0*/  STG.E desc[UR6][R10.64+0x400], R0 ;  /* 0x000400000a007986 */ /* 0x0001e4000c101906 */
.L_x_401:
[----:B------:R-:W-:Y:S05]  /*08b0*/  BSYNC.RECONVERGENT B2 ;  /* 0x0000000000027941 */ /* 0x000fea0003800200 */
.L_x_400:
        /* <DEDUP_REMOVED lines=18> */
.L_x_407:
[----:B------:R-:W-:Y:S05]  /*09e0*/  BSYNC.RECONVERGENT B3 ;  /* 0x0000000000037941 */ /* 0x000fea0003800200 */
.L_x_406:
[----:B------:R0:W-:Y:S02]  /*09f0*/  STG.E desc[UR6][R10.64+0x600], R0 ;  /* 0x000600000a007986 */ /* 0x0001e4000c101906 */
.L_x_405:
[----:B------:R-:W-:Y:S05]  /*0a00*/  BSYNC.RECONVERGENT B2 ;  /* 0x0000000000027941 */ /* 0x000fea0003800200 */
.L_x_404:
        /* <DEDUP_REMOVED lines=18> */
.L_x_411:
[----:B------:R-:W-:Y:S05]  /*0b30*/  BSYNC.RECONVERGENT B3 ;  /* 0x0000000000037941 */ /* 0x000fea0003800200 */
.L_x_410:
[----:B------:R0:W-:Y:S02]  /*0b40*/  STG.E desc[UR6][R10.64+0x800], R0 ;  /* 0x000800000a007986 */ /* 0x0001e4000c101906 */
.L_x_409:
[----:B------:R-:W-:Y:S05]  /*0b50*/  BSYNC.RECONVERGENT B2 ;  /* 0x0000000000027941 */ /* 0x000fea0003800200 */
.L_x_408:
        /* <DEDUP_REMOVED lines=18> */
.L_x_415:
[----:B------:R-:W-:Y:S05]  /*0c80*/  BSYNC.RECONVERGENT B3 ;  /* 0x0000000000037941 */ /* 0x000fea0003800200 */
.L_x_414:
[----:B------:R0:W-:Y:S02]  /*0c90*/  STG.E desc[UR6][R10.64+0xa00], R0 ;  /* 0x000a00000a007986 */ /* 0x0001e4000c101906 */
.L_x_413:
[----:B------:R-:W-:Y:S05]  /*0ca0*/  BSYNC.RECONVERGENT B2 ;  /* 0x0000000000027941 */ /* 0x000fea0003800200 */
.L_x_412:
        /* <DEDUP_REMOVED lines=18> */
.L_x_419:
[----:B------:R-:W-:Y:S05]  /*0dd0*/  BSYNC.RECONVERGENT B3 ;  /* 0x0000000000037941 */ /* 0x000fea0003800200 */
.L_x_418:
[----:B------:R0:W-:Y:S02]  /*0de0*/  STG.E desc[UR6][R10.64+0xc00], R0 ;  /* 0x000c00000a007986 */ /* 0x0001e4000c101906 */
.L_x_417:
[----:B------:R-:W-:Y:S05]  /*0df0*/  BSYNC.RECONVERGENT B2 ;  /* 0x0000000000027941 */ /* 0x000fea0003800200 */
.L_x_416:
[----:B------:R-:W-:-:S04]  /*0e00*/  IADD3 R4, PT, PT, R4, 0x8, RZ ;  /* 0x0000000804047810 */ /* 0x000fc80007ffe0ff */
[----:B------:R-:W-:-:S13]  /*0e10*/  ISETP.NE.AND P0, PT, R4, R6, PT ;  /* 0x000000060400720c */ /* 0x000fda0003f05270 */
[----:B------:R-:W-:Y:S05]  /*0e20*/  @P0 BRA `(.L_x_420) ;  /* 0xfffffff400440947 */ /* 0x000fea000383ffff */
.L_x_387:
[----:B------:R-:W-:-:S13]  /*0e30*/  ISETP.NE.AND P0, PT, R7, RZ, PT ;  /* 0x000000ff0700720c */ /* 0x000fda0003f05270 */
[----:B------:R-:W-:Y:S05]  /*0e40*/  @!P0 EXIT ;  /* 0x000000000000894d */ /* 0x000fea0003800000 */
[----:B------:R-:W1:Y:S01]  /*0e50*/  LDCU UR4, c[0x0][0x388] ;  /* 0x00007100ff0477ac */ /* 0x000e620008000800 */
[----:B------:R-:W-:Y:S01]  /*0e60*/  ISETP.GE.U32.AND P0, PT, R7, 0x4, PT ;  /* 0x000000040700780c */ /* 0x000fe20003f06070 */
[----:B-1----:R-:W-:-:S12]  /*0e70*/  ULOP3.LUT UR4, UR4, 0x3, URZ, 0xc0, !UPT ;  /* 0x0000000304047892 */ /* 0x002fd8000f8ec0ff */
[----:B------:R-:W-:Y:S05]  /*0e80*/  @!P0 BRA `(.L_x_421) ;  /* 0x0000000400748947 */ /* 0x000fea0003800000 */
[----:B------:R-:W-:Y:S01]  /*0e90*/  LEA R7, R6, R21, 0x7 ;  /* 0x0000001506077211 */ /* 0x000fe200078e38ff */
[----:B------:R-:W-:Y:S03]  /*0ea0*/  BSSY.RECONVERGENT B2, `(.L_x_422) ;  /* 0x0000015000027945 */ /* 0x000fe60003800200 */
[----:B------:R-:W-:-:S13]  /*0eb0*/  ISETP.GE.AND P0, PT, R7, R3, PT ;  /* 0x000000030700720c */ /* 0x000fda0003f06270 */
[----:B------:R-:W-:Y:S05]  /*0ec0*/  @P0 BRA `(.L_x_423) ;  /* 0x0000000000480947 */ /* 0x000fea0003800000 */
[----:B------:R-:W-:-:S06]  /*0ed0*/  IMAD.WIDE R4, R7, 0x4, R14 ;  /* 0x0000000407047825 */ /* 0x000fcc00078e020e */
        /* <DEDUP_REMOVED lines=10> */
[----:B------:R-:W-:Y:S01]  /*0f80*/  IMAD.MOV.U32 R0, RZ, RZ, R5 ;  /* 0x000000ffff007224 */ /* 0x000fe200078e0005 */
[----:B------:R-:W-:Y:S02]  /*0f90*/  MOV R26, R8 ;  /* 0x00000008001a7202 */ /* 0x000fe40000000f00 */
[----:B------:R-:W-:-:S07]  /*0fa0*/  MOV R20, 0xfc0 ;  /* 0x00000fc000147802 */ /* 0x000fce0000000f00 */
[----:B------:R-:W-:Y:S05]  /*0fb0*/  CALL.REL.NOINC `($__internal_2_$__cuda_sm3x_div_rn_noftz_f32_slowpath) ;  /* 0x0000001c00307944 */ /* 0x000fea0003c00000 */
.L_x_425:
[----:B------:R-:W-:Y:S05]  /*0fc0*/  BSYNC.RECONVERGENT B3 ;  /* 0x0000000000037941 */ /* 0x000fea0003800200 */
.L_x_424:
[----:B------:R-:W-:-:S05]  /*0fd0*/  IMAD.WIDE R4, R7, 0x4, R12 ;  /* 0x0000000407047825 */ /* 0x000fca00078e020c */
[----:B------:R1:W-:Y:S02]  /*0fe0*/  STG.E desc[UR6][R4.64], R0 ;  /* 0x0000000004007986 */ /* 0x0003e4000c101906 */
.L_x_423:
[----:B------:R-:W-:Y:S05]  /*0ff0*/  BSYNC.RECONVERGENT B2 ;  /* 0x0000000000027941 */ /* 0x000fea0003800200 */
.L_x_422:
[----:B-1----:R-:W-:Y:S01]  /*1000*/  IADD3 R5, PT, PT, R7, 0x80, RZ ;  /* 0x0000008007057810 */ /* 0x002fe20007ffe0ff */
[----:B------:R-:W-:Y:S03]  /*1010*/  BSSY.RECONVERGENT B2, `(.L_x_426) ;  /* 0x0000015000027945 */ /* 0x000fe60003800200 */
[----:B------:R-:W-:-:S13]  /*1020*/  ISETP.GE.AND P0, PT, R5, R3, PT ;  /* 0x000000030500720c */ /* 0x000fda0003f06270 */
[----:B------:R-:W-:Y:S05]  /*1030*/  @P0 BRA `(.L_x_427) ;  /* 0x0000000000480947 */ /* 0x000fea0003800000 */
[----:B0-----:R-:W-:-:S06]  /*1040*/  IMAD.WIDE R10, R5, 0x4, R14 ;  /* 0x00000004050a7825 */ /* 0x001fcc00078e020e */
        /* <DEDUP_REMOVED lines=14> */
.L_x_429:
[----:B------:R-:W-:Y:S05]  /*1130*/  BSYNC.RECONVERGENT B3 ;  /* 0x0000000000037941 */ /* 0x000fea0003800200 */
.L_x_428:
[----:B------:R-:W-:-:S05]  /*1140*/  IMAD.WIDE R4, R5, 0x4, R12 ;  /* 0x0000000405047825 */ /* 0x000fca00078e020c */
[----:B------:R1:W-:Y:S02]  /*1150*/  STG.E desc[UR6][R4.64], R0 ;  /* 0x0000000004007986 */ /* 0x0003e4000c101906 */
.L_x_427:
[----:B------:R-:W-:Y:S05]  /*1160*/  BSYNC.RECONVERGENT B2 ;  /* 0x0000000000027941 */ /* 0x000fea0003800200 */
.L_x_426:
        /* <DEDUP_REMOVED lines=19> */
.L_x_433:
[----:B------:R-:W-:Y:S05]  /*12a0*/  BSYNC.RECONVERGENT B3 ;  /* 0x0000000000037941 */ /* 0x000fea0003800200 */
.L_x_432:
[----:B------:R-:W-:-:S05]  /*12b0*/  IMAD.WIDE R4, R5, 0x4, R12 ;  /* 0x0000000405047825 */ /* 0x000fca00078e020c */
[----:B------:R1:W-:Y:S02]  /*12c0*/  STG.E desc[UR6][R4.64], R0 ;  /* 0x0000000004007986 */ /* 0x0003e4000c101906 */
.L_x_431:
[----:B------:R-:W-:Y:S05]  /*12d0*/  BSYNC.RECONVERGENT B2 ;  /* 0x0000000000027941 */ /* 0x000fea0003800200 */
.L_x_430:
[----:B------:R-:W-:Y:S01]  /*12e0*/  IADD3 R7, PT, PT, R7, 0x180, RZ ;  /* 0x0000018007077810 */ /* 0x000fe20007ffe0ff */
[----:B------:R-:W-:Y:S03]  /*12f0*/  BSSY.RECONVERGENT B2, `(.L_x_434) ;  /* 0x0000015000027945 */ /* 0x000fe60003800200 */
[----:B------:R-:W-:-:S13]  /*1300*/  ISETP.GE.AND P0, PT, R7, R3, PT ;  /* 0x000000030700720c */ /* 0x000fda0003f06270 */
[----:B------:R-:W-:Y:S05]  /*1310*/  @P0 BRA `(.L_x_435) ;  /* 0x0000000000480947 */ /* 0x000fea0003800000 */
[----:B-1----:R-:W-:-:S06]  /*1320*/  IMAD.WIDE R4, R7, 0x4, R14 ;  /* 0x0000000407047825 */ /* 0x002fcc00078e020e */
        /* <DEDUP_REMOVED lines=14> */
.L_x_437:
[----:B------:R-:W-:Y:S05]  /*1410*/  BSYNC.RECONVERGENT B3 ;  /* 0x0000000000037941 */ /* 0x000fea0003800200 */
.L_x_436:
[----:B------:R-:W-:-:S05]  /*1420*/  IMAD.WIDE R4, R7, 0x4, R12 ;  /* 0x0000000407047825 */ /* 0x000fca00078e020c */
[----:B------:R2:W-:Y:S02]  /*1430*/  STG.E desc[UR6][R4.64], R0 ;  /* 0x0000000004007986 */ /* 0x0005e4000c101906 */
.L_x_435:
[----:B------:R-:W-:Y:S05]  /*1440*/  BSYNC.RECONVERGENT B2 ;  /* 0x0000000000027941 */ /* 0x000fea0003800200 */
.L_x_434:
[----:B------:R-:W-:-:S07]  /*1450*/  IADD3 R6, PT, PT, R6, 0x4, RZ ;  /* 0x0000000406067810 */ /* 0x000fce0007ffe0ff */
.L_x_421:
[----:B------:R-:W-:-:S13]  /*1460*/  ISETP.NE.AND P0, PT, RZ, UR4, PT ;  /* 0x00000004ff007c0c */ /* 0x000fda000bf05270 */
[----:B------:R-:W-:Y:S05]  /*1470*/  @!P0 EXIT ;  /* 0x000000000000894d */ /* 0x000fea0003800000 */
[----:B------:R-:W-:-:S09]  /*1480*/  UISETP.NE.AND UP0, UPT, UR4, 0x1, UPT ;  /* 0x000000010400788c */ /* 0x000fd2000bf05270 */
[----:B------:R-:W-:Y:S05]  /*1490*/  BRA.U !UP0, `(.L_x_438) ;  /* 0x0000000108bc7547 */ /* 0x000fea000b800000 */
[----:B-12---:R-:W-:Y:S01]  /*14a0*/  IMAD R5, R6, 0x80, R21 ;  /* 0x0000008006057824 */ /* 0x006fe200078e0215 */
[----:B------:R-:W-:Y:S04]  /*14b0*/  BSSY.RECONVERGENT B2, `(.L_x_439) ;  /* 0x0000015000027945 */ /* 0x000fe80003800200 */
        /* <DEDUP_REMOVED lines=14> */
[----:B------:R-:W-:Y:S02]  /*15a0*/  MOV R26, R8 ;  /* 0x00000008001a7202 */ /* 0x000fe40000000f00 */
[----:B------:R-:W-:-:S07]  /*15b0*/  MOV R20, 0x15d0 ;  /* 0x000015d000147802 */ /* 0x000fce0000000f00 */
[----:B------:R-:W-:Y:S05]  /*15c0*/  CALL.REL.NOINC `($__internal_2_$__cuda_sm3x_div_rn_noftz_f32_slowpath) ;  /* 0x0000001400ac7944 */ /* 0x000fea0003c00000 */
.L_x_442:
[----:B------:R-:W-:Y:S05]  /*15d0*/  BSYNC.RECONVERGENT B3 ;  /* 0x0000000000037941 */ /* 0x000fea0003800200 */
.L_x_441:
[----:B------:R-:W-:-:S05]  /*15e0*/  IMAD.WIDE R10, R5, 0x4, R12 ;  /* 0x00000004050a7825 */ /* 0x000fca00078e020c */
[----:B------:R1:W-:Y:S02]  /*15f0*/  STG.E desc[UR6][R10.64], R0 ;  /* 0x000000000a007986 */ /* 0x0003e4000c101906 */
.L_x_440:
[----:B------:R-:W-:Y:S05]  /*1600*/  BSYNC.RECONVERGENT B2 ;  /* 0x0000000000027941 */ /* 0x000fea0003800200 */
.L_x_439:
[----:B------:R-:W-:Y:S01]  /*1610*/  VIADD R5, R5, 0x80 ;  /* 0x0000008005057836 */ /* 0x000fe20000000000 */
[----:B------:R-:W-:Y:S04]  /*1620*/  BSSY.RECONVERGENT B2, `(.L_x_443) ;  /* 0x0000015000027945 */ /* 0x000fe80003800200 */
[----:B------:R-:W-:-:S13]  /*1630*/  ISETP.GE.AND P0, PT, R5, R3, PT ;  /* 0x000000030500720c */ /* 0x000fda0003f06270 */
[----:B------:R-:W-:Y:S05]  /*1640*/  @P0 BRA `(.L_x_444) ;  /* 0x0000000000480947 */ /* 0x000fea0003800000 */
[----:B01----:R-:W-:-:S06]  /*1650*/  IMAD.WIDE R10, R5, 0x4, R14 ;  /* 0x00000004050a7825 */ /* 0x003fcc00078e020e */
        /* <DEDUP_REMOVED lines=14> */
.L_x_446:
[----:B------:R-:W-:Y:S05]  /*1740*/  BSYNC.RECONVERGENT B3 ;  /* 0x0000000000037941 */ /* 0x000fea0003800200 */
.L_x_445:
[----:B------:R-:W-:-:S05]  /*1750*/  IMAD.WIDE R4, R5, 0x4, R12 ;  /* 0x0000000405047825 */ /* 0x000fca00078e020c */
[----:B------:R2:W-:Y:S02]  /*1760*/  STG.E desc[UR6][R4.64], R0 ;  /* 0x0000000004007986 */ /* 0x0005e4000c101906 */
.L_x_444:
[----:B------:R-:W-:Y:S05]  /*1770*/  BSYNC.RECONVERGENT B2 ;  /* 0x0000000000027941 */ /* 0x000fea0003800200 */
.L_x_443:
[----:B------:R-:W-:-:S07]  /*1780*/  VIADD R6, R6, 0x2 ;  /* 0x0000000206067836 */ /* 0x000fce0000000000 */
.L_x_438:
[----:B012---:R-:W0:Y:S02]  /*1790*/  LDC R0, c[0x0][0x388] ;  /* 0x0000e200ff007b82 */ /* 0x007e240000000800 */
        /* <DEDUP_REMOVED lines=21> */
.L_x_448:
[----:B------:R-:W-:Y:S05]  /*18f0*/  BSYNC.RECONVERGENT B2 ;  /* 0x0000000000027941 */ /* 0x000fea0003800200 */
.L_x_447:
[----:B------:R-:W-:-:S05]  /*1900*/  IMAD.WIDE R12, R21, 0x4, R12 ;  /* 0x00000004150c7825 */ /* 0x000fca00078e020c */
[----:B------:R-:W-:Y:S01]  /*1910*/  STG.E desc[UR6][R12.64], R0 ;  /* 0x000000000c007986 */ /* 0x000fe2000c101906 */
[----:B------:R-:W-:Y:S05]  /*1920*/  EXIT ;  /* 0x000000000000794d */ /* 0x000fea0003800000 */
.L_x_386:
        /* <DEDUP_REMOVED lines=8> */
[C---:B------:R-:W-:Y:S01]  /*19b0*/  IMAD.WIDE.U32 R4, R21.reuse, 0x4, R16 ;  /* 0x0000000415047825 */ /* 0x040fe200078e0010 */
[----:B------:R-:W-:Y:S01]  /*19c0*/  LOP3.LUT R8, R0, 0x7ffffff8, RZ, 0xc0, !PT ;  /* 0x7ffffff800087812 */ /* 0x000fe200078ec0ff */
[----:B------:R-:W0:Y:S01]  /*19d0*/  LDCU.64 UR4, c[0x0][0x3a0] ;  /* 0x00007400ff0477ac */ /* 0x000e220008000a00 */
[----:B------:R-:W-:Y:S01]  /*19e0*/  MOV R6, R4 ;  /* 0x0000000400067202 */ /* 0x000fe20000000f00 */
[----:B------:R-:W-:Y:S01]  /*19f0*/  VIADD R4, R21, 0x80 ;  /* 0x0000008015047836 */ /* 0x000fe20000000000 */
[----:B------:R-:W-:Y:S01]  /*1a00*/  IADD3 R3, PT, PT, -R8, RZ, RZ ;  /* 0x000000ff08037210 */ /* 0x000fe20007ffe1ff */
[----:B------:R-:W1:Y:S06]  /*1a10*/  LDCU.64 UR8, c[0x0][0x398] ;  /* 0x00007300ff0877ac */ /* 0x000e6c0008000a00 */
.L_x_466:
[----:B0-----:R-:W-:-:S04]  /*1a20*/  IADD3 R10, P0, PT, R6, UR4, RZ ;  /* 0x00000004060a7c10 */ /* 0x001fc8000ff1e0ff */
[----:B------:R-:W-:-:S05]  /*1a30*/  IADD3.X R11, PT, PT, R5, UR5, RZ, P0, !PT ;  /* 0x00000005050b7c10 */ /* 0x000fca00087fe4ff */
[----:B------:R-:W2:Y:S01]  /*1a40*/  LDG.E R10, desc[UR6][R10.64] ;  /* 0x000000060a0a7981 */ /* 0x000ea2000c1e1900 */
[----:B------:R-:W0:Y:S01]  /*1a50*/  MUFU.RCP R0, R7 ;  /* 0x0000000700007308 */ /* 0x000e220000001000 */
[----:B------:R-:W-:Y:S01]  /*1a60*/  MOV R18, R16 ;  /* 0x0000001000127202 */ /* 0x000fe20000000f00 */
[----:B------:R-:W-:Y:S01]  /*1a70*/  BSSY.RECONVERGENT B2, `(.L_x_450) ;  /* 0x000000f000027945 */ /* 0x000fe20003800200 */
[----:B0-----:R-:W-:-:S04]  /*1a80*/  FFMA R19, -R7, R0, 1 ;  /* 0x3f80000007137423 */ /* 0x001fc80000000100 */
[----:B------:R-:W-:Y:S01]  /*1a90*/  FFMA R0, R0, R19, R0 ;  /* 0x0000001300007223 */ /* 0x000fe20000000000 */
[----:B------:R-:W-:Y:S02]  /*1aa0*/  IMAD.MOV.U32 R19, RZ, RZ, R17 ;  /* 0x000000ffff137224 */ /* 0x000fe400078e0011 */
[----:B------:R-:W-:Y:S01]  /*1ab0*/  IMAD.WIDE R18, R4, 0x4, R18 ;  /* 0x0000000404127825 */ /* 0x000fe200078e0212 */
[----:B--2---:R-:W0:Y:S03]  /*1ac0*/  FCHK P0, R10, R7 ;  /* 0x000000070a007302 */ /* 0x004e260000000000 */
[----:B------:R-:W-:-:S04]  /*1ad0*/  FFMA R23, R0, R10, RZ ;  /* 0x0000000a00177223 */ /* 0x000fc800000000ff */
[----:B------:R-:W-:-:S04]  /*1ae0*/  FFMA R2, -R7, R23, R10 ;  /* 0x0000001707027223 */ /* 0x000fc8000000010a */
[----:B------:R-:W-:Y:S01]  /*1af0*/  FFMA R25, R0, R2, R23 ;  /* 0x0000000200197223 */ /* 0x000fe20000000017 */
[----:B0-----:R-:W-:Y:S06]  /*1b00*/  @!P0 BRA `(.L_x_451) ;  /* 0x0000000000148947 */ /* 0x001fec0003800000 */
[----:B------:R-:W-:Y:S02]  /*1b10*/  MOV R0, R10 ;  /* 0x0000000a00007202 */ /* 0x000fe40000000f00 */
[----:B------:R-:W-:Y:S02]  /*1b20*/  MOV R26, R7 ;  /* 0x00000007001a7202 */ /* 0x000fe40000000f00 */
[----:B------:R-:W-:-:S07]  /*1b30*/  MOV R20, 0x1b50 ;  /* 0x00001b5000147802 */ /* 0x000fce0000000f00 */
[----:B-1----:R-:W-:Y:S05]  /*1b40*/  CALL.REL.NOINC `($__internal_2_$__cuda_sm3x_div_rn_noftz_f32_slowpath) ;  /* 0x00000010004c7944 */ /* 0x002fea0003c00000 */
[----:B------:R-:W-:-:S07]  /*1b50*/  IMAD.MOV.U32 R25, RZ, RZ, R0 ;  /* 0x000000ffff197224 */ /* 0x000fce00078e0000 */
.L_x_451:
[----:B-1----:R-:W-:Y:S05]  /*1b60*/  BSYNC.RECONVERGENT B2 ;  /* 0x0000000000027941 */ /* 0x002fea0003800200 */
.L_x_450:
[----:B------:R-:W-:Y:S02]  /*1b70*/  IADD3 R22, P0, PT, R6, UR8, RZ ;  /* 0x0000000806167c10 */ /* 0x000fe4000ff1e0ff */
[----:B------:R-:W-:Y:S02]  /*1b80*/  IADD3 R10, P1, PT, R18, UR4, RZ ;  /* 0x00000004120a7c10 */ /* 0x000fe4000ff3e0ff */
[----:B------:R-:W-:Y:S02]  /*1b90*/  IADD3.X R23, PT, PT, R5, UR9, RZ, P0, !PT ;  /* 0x0000000905177c10 */ /* 0x000fe400087fe4ff */
[----:B------:R-:W-:-:S03]  /*1ba0*/  IADD3.X R11, PT, PT, R19, UR5, RZ, P1, !PT ;  /* 0x00000005130b7c10 */ /* 0x000fc60008ffe4ff */
[----:B------:R0:W-:Y:S04]  /*1bb0*/  STG.E desc[UR6][R22.64], R25 ;  /* 0x0000001916007986 */ /* 0x0001e8000c101906 */
[----:B------:R-:W2:Y:S01]  /*1bc0*/  LDG.E R20, desc[UR6][R10.64] ;  /* 0x000000060a147981 */ /* 0x000ea2000c1e1900 */
[----:B------:R-:W1:Y:S01]  /*1bd0*/  MUFU.RCP R0, R7 ;  /* 0x0000000700007308 */ /* 0x000e620000001000 */
[----:B------:R-:W-:Y:S01]  /*1be0*/  BSSY.RECONVERGENT B2, `(.L_x_452) ;  /* 0x000000d000027945 */ /* 0x000fe20003800200 */
[----:B-1----:R-:W-:-:S04]  /*1bf0*/  FFMA R27, -R7, R0, 1 ;  /* 0x3f800000071b7423 */ /* 0x002fc80000000100 */
[----:B------:R-:W-:Y:S02]  /*1c00*/  FFMA R0, R0, R27, R0 ;  /* 0x0000001b00007223 */ /* 0x000fe40000000000 */
[----:B--2---:R-:W1:Y:S02]  /*1c10*/  FCHK P0, R20, R7 ;  /* 0x0000000714007302 */ /* 0x004e640000000000 */
[----:B------:R-:W-:-:S04]  /*1c20*/  FFMA R2, R0, R20, RZ ;  /* 0x0000001400027223 */ /* 0x000fc800000000ff */
[----:B------:R-:W-:-:S04]  /*1c30*/  FFMA R27, -R7, R2, R20 ;  /* 0x00000002071b7223 */ /* 0x000fc80000000114 */
[----:B------:R-:W-:Y:S01]  /*1c40*/  FFMA R27, R0, R27, R2 ;  /* 0x0000001b001b7223 */ /* 0x000fe20000000002 */
[----:B01----:R-:W-:Y:S06]  /*1c50*/  @!P0 BRA `(.L_x_453) ;  /* 0x0000000000148947 */ /* 0x003fec0003800000 */
[----:B------:R-:W-:Y:S02]  /*1c60*/  MOV R0, R20 ;  /* 0x0000001400007202 */ /* 0x000fe40000000f00 */
[----:B------:R-:W-:Y:S02]  /*1c70*/  MOV R26, R7 ;  /* 0x00000007001a7202 */ /* 0x000fe40000000f00 */
[----:B------:R-:W-:-:S07]  /*1c80*/  MOV R20, 0x1ca0 ;  /* 0x00001ca000147802 */ /* 0x000fce0000000f00 */
[----:B------:R-:W-:Y:S05]  /*1c90*/  CALL.REL.NOINC `($__internal_2_$__cuda_sm3x_div_rn_noftz_f32_slowpath) ;  /* 0x0000000c00f87944 */ /* 0x000fea0003c00000 */
[----:B------:R-:W-:-:S07]  /*1ca0*/  IMAD.MOV.U32 R27, RZ, RZ, R0 ;  /* 0x000000ffff1b7224 */ /* 0x000fce00078e0000 */
.L_x_453:
[----:B------:R-:W-:Y:S05]  /*1cb0*/  BSYNC.RECONVERGENT B2 ;  /* 0x0000000000027941 */ /* 0x000fea0003800200 */
.L_x_452:
[----:B------:R-:W-:-:S04]  /*1cc0*/  IADD3 R18, P0, PT, R18, UR8, RZ ;  /* 0x0000000812127c10 */ /* 0x000fc8000ff1e0ff */
[----:B------:R-:W-:-:S05]  /*1cd0*/  IADD3.X R19, PT, PT, R19, UR9, RZ, P0, !PT ;  /* 0x0000000913137c10 */ /* 0x000fca00087fe4ff */
        /* <DEDUP_REMOVED lines=16> */
.L_x_455:
[----:B------:R-:W-:Y:S05]  /*1de0*/  BSYNC.RECONVERGENT B2 ;  /* 0x0000000000027941 */ /* 0x000fea0003800200 */
.L_x_454:
        /* <DEDUP_REMOVED lines=16> */
.L_x_457:
[----:B------:R-:W-:Y:S05]  /*1ef0*/  BSYNC.RECONVERGENT B2 ;  /* 0x0000000000027941 */ /* 0x000fea0003800200 */
.L_x_456:
        /* <DEDUP_REMOVED lines=16> */
.L_x_459:
[----:B------:R-:W-:Y:S05]  /*2000*/  BSYNC.RECONVERGENT B2 ;  /* 0x0000000000027941 */ /* 0x000fea0003800200 */
.L_x_458:
        /* <DEDUP_REMOVED lines=15> */
[----:B------:R-:W-:-:S07]  /*2100*/  MOV R25, R0 ;  /* 0x0000000000197202 */ /* 0x000fce0000000f00 */
.L_x_461:
[----:B------:R-:W-:Y:S05]  /*2110*/  BSYNC.RECONVERGENT B2 ;  /* 0x0000000000027941 */ /* 0x000fea0003800200 */
.L_x_460:
        /* <DEDUP_REMOVED lines=11> */
[----:B------:R-:W-:Y:S01]  /*21d0*/  IMAD.MOV.U32 R0, RZ, RZ, R20 ;  /* 0x000000ffff007224 */ /* 0x000fe200078e0014 */
[----:B------:R-:W-:Y:S02]  /*21e0*/  MOV R26, R7 ;  /* 0x00000007001a7202 */ /* 0x000fe40000000f00 */
[----:B------:R-:W-:-:S07]  /*21f0*/  MOV R20, 0x2210 ;  /* 0x0000221000147802 */ /* 0x000fce0000000f00 */
[----:B------:R-:W-:Y:S05]  /*2200*/  CALL.REL.NOINC `($__internal_2_$__cuda_sm3x_div_rn_noftz_f32_slowpath) ;  /* 0x00000008009c7944 */ /* 0x000fea0003c00000 */
[----:B------:R-:W-:-:S07]  /*2210*/  MOV R23, R0 ;  /* 0x0000000000177202 */ /* 0x000fce0000000f00 */
.L_x_463:
[----:B------:R-:W-:Y:S05]  /*2220*/  BSYNC.RECONVERGENT B2 ;  /* 0x0000000000027941 */ /* 0x000fea0003800200 */
.L_x_462:
        /* <DEDUP_REMOVED lines=11> */
[----:B------:R-:W-:Y:S01]  /*22e0*/  MOV R0, R10 ;  /* 0x0000000a00007202 */ /* 0x000fe20000000f00 */
[----:B------:R-:W-:Y:S01]  /*22f0*/  IMAD.MOV.U32 R26, RZ, RZ, R7 ;  /* 0x000000ffff1a7224 */ /* 0x000fe200078e0007 */
[----:B------:R-:W-:-:S07]  /*2300*/  MOV R20, 0x2320 ;  /* 0x0000232000147802 */ /* 0x000fce0000000f00 */
[----:B------:R-:W-:Y:S05]  /*2310*/  CALL.REL.NOINC `($__internal_2_$__cuda_sm3x_div_rn_noftz_f32_slowpath) ;  /* 0x0000000800587944 */ /* 0x000fea0003c00000 */
.L_x_465:
[----:B------:R-:W-:Y:S05]  /*2320*/  BSYNC.RECONVERGENT B2 ;  /* 0x0000000000027941 */ /* 0x000fea0003800200 */
.L_x_464:
[----:B------:R2:W-:Y:S01]  /*2330*/  STG.E desc[UR6][R18.64+0xc00], R0 ;  /* 0x000c000012007986 */ /* 0x0005e2000c101906 */
[----:B------:R-:W-:Y:S02]  /*2340*/  IADD3 R3, PT, PT, R3, 0x8, RZ ;  /* 0x0000000803037810 */ /* 0x000fe40007ffe0ff */
[----:B------:R-:W-:Y:S02]  /*2350*/  IADD3 R6, P1, PT, R6, 0x1000, RZ ;  /* 0x0000100006067810 */ /* 0x000fe40007f3e0ff */
[----:B------:R-:W-:Y:S02]  /*2360*/  ISETP.NE.AND P0, PT, R3, RZ, PT ;  /* 0x000000ff0300720c */ /* 0x000fe40003f05270 */
[----:B------:R-:W-:Y:S02]  /*2370*/  IADD3 R4, PT, PT, R4, 0x400, RZ ;  /* 0x0000040004047810 */ /* 0x000fe40007ffe0ff */
[----:B------:R-:W-:-:S09]  /*2380*/  IADD3.X R5, PT, PT, RZ, R5, RZ, P1, !PT ;  /* 0x00000005ff057210 */ /* 0x000fd20000ffe4ff */
[----:B--2---:R-:W-:Y:S05]  /*2390*/  @P0 BRA `(.L_x_466) ;  /* 0xfffffff400a00947 */ /* 0x004fea000383ffff */
.L_x_449:
        /* <DEDUP_REMOVED lines=22> */
[----:B------:R-:W-:-:S07]  /*2500*/  MOV R9, R0 ;  /* 0x0000000000097202 */ /* 0x000fce0000000f00 */
.L_x_469:
[----:B------:R-:W-:Y:S05]  /*2510*/  BSYNC.RECONVERGENT B2 ;  /* 0x0000000000027941 */ /* 0x000fea0003800200 */
.L_x_468:
[----:B------:R-:W-:-:S05]  /*2520*/  IMAD.WIDE R10, R3, 0x4, R12 ;  /* 0x00000004030a7825 */ /* 0x000fca00078e020c */
        /* <DEDUP_REMOVED lines=16> */
.L_x_471:
[----:B------:R-:W-:Y:S05]  /*2630*/  BSYNC.RECONVERGENT B2 ;  /* 0x0000000000027941 */ /* 0x000fea0003800200 */
.L_x_470:
        /* <DEDUP_REMOVED lines=15> */
[----:B------:R-:W-:-:S07]  /*2730*/  MOV R9, R0 ;  /* 0x0000000000097202 */ /* 0x000fce0000000f00 */
.L_x_473:
[----:B------:R-:W-:Y:S05]  /*2740*/  BSYNC.RECONVERGENT B2 ;  /* 0x0000000000027941 */ /* 0x000fea0003800200 */
.L_x_472:
        /* <DEDUP_REMOVED lines=15> */
.L_x_475:
[----:B------:R-:W-:Y:S05]  /*2840*/  BSYNC.RECONVERGENT B2 ;  /* 0x0000000000027941 */ /* 0x000fea0003800200 */
.L_x_474:
[----:B------:R0:W-:Y:S01]  /*2850*/  STG.E desc[UR6][R10.64+0x600], R0 ;  /* 0x000600000a007986 */ /* 0x0001e2000c101906 */
[----:B------:R-:W-:-:S07]  /*2860*/  VIADD R8, R8, 0x4 ;  /* 0x0000000408087836 */ /* 0x000fce0000000000 */
.L_x_467:
[----:B------:R-:W-:-:S13]  /*2870*/  ISETP.NE.AND P0, PT, RZ, UR4, PT ;  /* 0x00000004ff007c0c */ /* 0x000fda000bf05270 */
[----:B------:R-:W-:Y:S05]  /*2880*/  @!P0 EXIT ;  /* 0x000000000000894d */ /* 0x000fea0003800000 */
[----:B------:R-:W-:-:S09]  /*2890*/  UISETP.NE.AND UP0, UPT, UR4, 0x1, UPT ;  /* 0x000000010400788c */ /* 0x000fd2000bf05270 */
[----:B------:R-:W-:Y:S05]  /*28a0*/  BRA.U !UP0, `(.L_x_476) ;  /* 0x0000000108947547 */ /* 0x000fea000b800000 */
[----:B------:R-:W-:-:S05]  /*28b0*/  LEA R3, R8, R21, 0x7 ;  /* 0x0000001508037211 */ /* 0x000fca00078e38ff */
[----:B------:R-:W-:-:S05]  /*28c0*/  IMAD.WIDE R4, R3, 0x4, R14 ;  /* 0x0000000403047825 */ /* 0x000fca00078e020e */
[----:B------:R-:W2:Y:S01]  /*28d0*/  LDG.E R6, desc[UR6][R4.64] ;  /* 0x0000000604067981 */ /* 0x000ea2000c1e1900 */
[----:B0-----:R-:W0:Y:S01]  /*28e0*/  MUFU.RCP R0, R7 ;  /* 0x0000000700007308 */ /* 0x001e220000001000 */
        /* <DEDUP_REMOVED lines=12> */
[----:B------:R-:W-:-:S07]  /*29b0*/  IMAD.MOV.U32 R9, RZ, RZ, R0 ;  /* 0x000000ffff097224 */ /* 0x000fce00078e0000 */
.L_x_478:
[----:B------:R-:W-:Y:S05]  /*29c0*/  BSYNC.RECONVERGENT B2 ;  /* 0x0000000000027941 */ /* 0x000fea0003800200 */
.L_x_477:
        /* <DEDUP_REMOVED lines=16> */
.L_x_480:
[----:B------:R-:W-:Y:S05]  /*2ad0*/  BSYNC.RECONVERGENT B2 ;  /* 0x0000000000027941 */ /* 0x000fea0003800200 */
.L_x_479:
[----:B------:R1:W-:Y:S01]  /*2ae0*/  STG.E desc[UR6][R10.64+0x200], R0 ;  /* 0x000200000a007986 */ /* 0x0003e2000c101906 */
[----:B------:R-:W-:-:S07]  /*2af0*/  IADD3 R8, PT, PT, R8, 0x2, RZ ;  /* 0x0000000208087810 */ /* 0x000fce0007ffe0ff */
.L_x_476:
[----:B01----:R-:W0:Y:S02]  /*2b00*/  LDC R0, c[0x0][0x388] ;  /* 0x0000e200ff007b82 */ /* 0x003e240000000800 */
[----:B0-----:R-:W-:-:S04]  /*2b10*/  LOP3.LUT R0, R0, 0x1, RZ, 0xc0, !PT ;  /* 0x0000000100007812 */ /* 0x001fc800078ec0ff */
[----:B------:R-:W-:-:S13]  /*2b20*/  ISETP.NE.U32.AND P0, PT, R0, 0x1, PT ;  /* 0x000000010000780c */ /* 0x000fda0003f05070 */
[----:B------:R-:W-:Y:S05]  /*2b30*/  @P0 EXIT ;  /* 0x000000000000094d */ /* 0x000fea0003800000 */
[----:B------:R-:W-:-:S04]  /*2b40*/  IMAD R21, R8, 0x80, R21 ;  /* 0x0000008008157824 */ /* 0x000fc800078e0215 */
        /* <DEDUP_REMOVED lines=15> */
.L_x_482:
[----:B------:R-:W-:Y:S05]  /*2c40*/  BSYNC.RECONVERGENT B2 ;  /* 0x0000000000027941 */ /* 0x000fea0003800200 */
.L_x_481:
[----:B------:R-:W-:-:S05]  /*2c50*/  IMAD.WIDE R12, R21, 0x4, R12 ;  /* 0x00000004150c7825 */ /* 0x000fca00078e020c */
[----:B------:R-:W-:Y:S01]  /*2c60*/  STG.E desc[UR6][R12.64], R0 ;  /* 0x000000000c007986 */ /* 0x000fe2000c101906 */
[----:B------:R-:W-:Y:S05]  /*2c70*/  EXIT ;  /* 0x000000000000794d */ /* 0x000fea0003800000 */
        .weak           $__internal_2_$__cuda_sm3x_div_rn_noftz_f32_slowpath
        .type           $__internal_2_$__cuda_sm3x_div_rn_noftz_f32_slowpath,@function
        .size           $__internal_2_$__cuda_sm3x_div_rn_noftz_f32_slowpath,(.L_x_616 - $__internal_2_$__cuda_sm3x_div_rn_noftz_f32_slowpath)
$__internal_2_$__cuda_sm3x_div_rn_noftz_f32_slowpath:
[----:B------:R-:W-:Y:S01]  /*2c80*/  SHF.R.U32.HI R2, RZ, 0x17, R26 ;  /* 0x00000017ff027819 */ /* 0x000fe2000001161a */
[----:B------:R-:W-:Y:S01]  /*2c90*/  BSSY.RECONVERGENT B0, `(.L_x_483) ;  /* 0x0000062000007945 */ /* 0x000fe20003800200 */
[----:B------:R-:W-:Y:S02]  /*2ca0*/  SHF.R.U32.HI R23, RZ, 0x17, R0 ;  /* 0x00000017ff177819 */ /* 0x000fe40000011600 */
[----:B------:R-:W-:Y:S02]  /*2cb0*/  LOP3.LUT R2, R2, 0xff, RZ, 0xc0, !PT ;  /* 0x000000ff02027812 */ /* 0x000fe400078ec0ff */
[----:B------:R-:W-:Y:S02]  /*2cc0*/  LOP3.LUT R23, R23, 0xff, RZ, 0xc0, !PT ;  /* 0x000000ff17177812 */ /* 0x000fe400078ec0ff */
[----:B------:R-:W-:-:S03]  /*2cd0*/  IADD3 R24, PT, PT, R2, -0x1, RZ ;  /* 0xffffffff02187810 */ /* 0x000fc60007ffe0ff */
[----:B------:R-:W-:Y:S01]  /*2ce0*/  VIADD R25, R23, 0xffffffff ;  /* 0xffffffff17197836 */ /* 0x000fe20000000000 */
[----:B------:R-:W-:-:S04]  /*2cf0*/  ISETP.GT.U32.AND P0, PT, R24, 0xfd, PT ;  /* 0x000000fd1800780c */ /* 0x000fc80003f04070 */
[----:B------:R-:W-:-:S13]  /*2d00*/  ISETP.GT.U32.OR P0, PT, R25, 0xfd, P0 ;  /* 0x000000fd1900780c */ /* 0x000fda0000704470 */
[----:B------:R-:W-:Y:S01]  /*2d10*/  @!P0 MOV R22, RZ ;  /* 0x000000ff00168202 */ /* 0x000fe20000000f00 */
[----:B------:R-:W-:Y:S06]  /*2d20*/  @!P0 BRA `(.L_x_484) ;  /* 0x00000000005c8947 */ /* 0x000fec0003800000 */
[----:B------:R-:W-:Y:S02]  /*2d30*/  FSETP.GTU.FTZ.AND P0, PT, |R0|, +INF , PT ;  /* 0x7f8000000000780b */ /* 0x000fe40003f1c200 */
[----:B------:R-:W-:-:S04]  /*2d40*/  FSETP.GTU.FTZ.AND P1, PT, |R26|, +INF , PT ;  /* 0x7f8000001a00780b */ /* 0x000fc80003f3c200 */
[----:B------:R-:W-:-:S13]  /*2d50*/  PLOP3.LUT P0, PT, P0, P1, PT, 0xf8, 0x8f ;  /* 0x00000000008f781c */ /* 0x000fda0000703f70 */
[----:B------:R-:W-:Y:S05]  /*2d60*/  @P0 BRA `(.L_x_485) ;  /* 0x00000004004c0947 */ /* 0x000fea0003800000 */
[----:B------:R-:W-:-:S13]  /*2d70*/  LOP3.LUT P0, RZ, R26, 0x7fffffff, R0, 0xc8, !PT ;  /* 0x7fffffff1aff7812 */ /* 0x000fda000780c800 */
[----:B------:R-:W-:Y:S05]  /*2d80*/  @!P0 BRA `(.L_x_486) ;  /* 0x00000004003c8947 */ /* 0x000fea0003800000 */
[----:B------:R-:W-:Y:S02]  /*2d90*/  FSETP.NEU.FTZ.AND P2, PT, |R0|, +INF , PT ;  /* 0x7f8000000000780b */ /* 0x000fe40003f5d200 */
[----:B------:R-:W-:Y:S02]  /*2da0*/  FSETP.NEU.FTZ.AND P1, PT, |R26|, +INF , PT ;  /* 0x7f8000001a00780b */ /* 0x000fe40003f3d200 */
[----:B------:R-:W-:-:S11]  /*2db0*/  FSETP.NEU.FTZ.AND P0, PT, |R0|, +INF , PT ;  /* 0x7f8000000000780b */ /* 0x000fd60003f1d200 */
[----:B------:R-:W-:Y:S05]  /*2dc0*/  @!P1 BRA !P2, `(.L_x_486) ;  /* 0x00000004002c9947 */ /* 0x000fea0005000000 */
[----:B------:R-:W-:-:S04]  /*2dd0*/  LOP3.LUT P2, RZ, R0, 0x7fffffff, RZ, 0xc0, !PT ;  /* 0x7fffffff00ff7812 */ /* 0x000fc8000784c0ff */
[----:B------:R-:W-:-:S13]  /*2de0*/  PLOP3.LUT P1, PT, P1, P2, PT, 0x2f, 0xf2 ;  /* 0x0000000000f2781c */ /* 0x000fda0000f24577 */
[----:B------:R-:W-:Y:S05]  /*2df0*/  @P1 BRA `(.L_x_487) ;  /* 0x0000000400181947 */ /* 0x000fea0003800000 */
[----:B------:R-:W-:-:S04]  /*2e00*/  LOP3.LUT P1, RZ, R26, 0x7fffffff, RZ, 0xc0, !PT ;  /* 0x7fffffff1aff7812 */ /* 0x000fc8000782c0ff */
[----:B------:R-:W-:-:S13]  /*2e10*/  PLOP3.LUT P0, PT, P0, P1, PT, 0x2f, 0xf2 ;  /* 0x0000000000f2781c */ /* 0x000fda0000702577 */
[----:B------:R-:W-:Y:S05]  /*2e20*/  @P0 BRA `(.L_x_488) ;  /* 0x0000000400000947 */ /* 0x000fea0003800000 */
[----:B------:R-:W-:Y:S02]  /*2e30*/  ISETP.GE.AND P0, PT, R25, RZ, PT ;  /* 0x000000ff1900720c */ /* 0x000fe40003f06270 */
[----:B------:R-:W-:-:S11]  /*2e40*/  ISETP.GE.AND P1, PT, R24, RZ, PT ;  /* 0x000000ff1800720c */ /* 0x000fd60003f26270 */
[----:B------:R-:W-:Y:S01]  /*2e50*/  @P0 MOV R22, RZ ;  /* 0x000000ff00160202 */ /* 0x000fe20000000f00 */
[----:B------:R-:W-:Y:S01]  /*2e60*/  @!P0 FFMA R0, R0, 1.84467440737095516160e+19, RZ ;  /* 0x5f80000000008823 */ /* 0x000fe200000000ff */
[----:B------:R-:W-:Y:S01]  /*2e70*/  @!P0 MOV R22, 0xffffffc0 ;  /* 0xffffffc000168802 */ /* 0x000fe20000000f00 */
[----:B------:R-:W-:-:S04]  /*2e80*/  @!P1 FFMA R26, R26, 1.84467440737095516160e+19, RZ ;  /* 0x5f8000001a1a9823 */ /* 0x000fc800000000ff */
[----:B------:R-:W-:-:S07]  /*2e90*/  @!P1 VIADD R22, R22, 0x40 ;  /* 0x0000004016169836 */ /* 0x000fce0000000000 */
.L_x_484:
[----:B------:R-:W-:Y:S01]  /*2ea0*/  LEA R25, R2, 0xc0800000, 0x17 ;  /* 0xc080000002197811 */ /* 0x000fe200078eb8ff */
[----:B------:R-:W-:Y:S01]  /*2eb0*/  BSSY.RECONVERGENT B1, `(.L_x_489) ;  /* 0x0000036000017945 */ /* 0x000fe20003800200 */
[----:B------:R-:W-:Y:S02]  /*2ec0*/  IADD3 R27, PT, PT, R23, -0x7f, RZ ;  /* 0xffffff81171b7810 */ /* 0x000fe40007ffe0ff */
[----:B------:R-:W-:-:S03]  /*2ed0*/  IADD3 R28, PT, PT, -R25, R26, RZ ;  /* 0x0000001a191c7210 */ /* 0x000fc60007ffe1ff */
[C---:B------:R-:W-:Y:S01]  /*2ee0*/  IMAD R0, R27.reuse, -0x800000, R0 ;  /* 0xff8000001b007824 */ /* 0x040fe200078e0200 */
[----:B------:R-:W0:Y:S01]  /*2ef0*/  MUFU.RCP R24, R28 ;  /* 0x0000001c00187308 */ /* 0x000e220000001000 */
[----:B------:R-:W-:Y:S01]  /*2f00*/  FADD.FTZ R25, -R28, -RZ ;  /* 0x800000ff1c197221 */ /* 0x000fe20000010100 */
[----:B------:R-:W-:-:S04]  /*2f10*/  IADD3 R27, PT, PT, R27, 0x7f, -R2 ;  /* 0x0000007f1b1b7810 */ /* 0x000fc80007ffe802 */
[----:B------:R-:W-:Y:S01]  /*2f20*/  IADD3 R27, PT, PT, R27, R22, RZ ;  /* 0x000000161b1b7210 */ /* 0x000fe20007ffe0ff */
[----:B0-----:R-:W-:-:S04]  /*2f30*/  FFMA R23, R24, R25, 1 ;  /* 0x3f80000018177423 */ /* 0x001fc80000000019 */
[----:B------:R-:W-:-:S04]  /*2f40*/  FFMA R23, R24, R23, R24 ;  /* 0x0000001718177223 */ /* 0x000fc80000000018 */
[----:B------:R-:W-:-:S04]  /*2f50*/  FFMA R24, R0, R23, RZ ;  /* 0x0000001700187223 */ /* 0x000fc800000000ff */
[----:B------:R-:W-:-:S04]  /*2f60*/  FFMA R26, R25, R24, R0 ;  /* 0x00000018191a7223 */ /* 0x000fc80000000000 */
[----:B------:R-:W-:-:S04]  /*2f70*/  FFMA R26, R23, R26, R24 ;  /* 0x0000001a171a7223 */ /* 0x000fc80000000018 */
[----:B------:R-:W-:-:S04]  /*2f80*/  FFMA R25, R25, R26, R0 ;  /* 0x0000001a19197223 */ /* 0x000fc80000000000 */
[----:B------:R-:W-:-:S05]  /*2f90*/  FFMA R0, R23, R25, R26 ;  /* 0x0000001917007223 */ /* 0x000fca000000001a */
[----:B------:R-:W-:-:S04]  /*2fa0*/  SHF.R.U32.HI R2, RZ, 0x17, R0 ;  /* 0x00000017ff027819 */ /* 0x000fc80000011600 */
[----:B------:R-:W-:-:S05]  /*2fb0*/  LOP3.LUT R2, R2, 0xff, RZ, 0xc0, !PT ;  /* 0x000000ff02027812 */ /* 0x000fca00078ec0ff */
[----:B------:R-:W-:-:S05]  /*2fc0*/  IMAD.IADD R2, R2, 0x1, R27 ;  /* 0x0000000102027824 */ /* 0x000fca00078e021b */
[----:B------:R-:W-:-:S04]  /*2fd0*/  IADD3 R22, PT, PT, R2, -0x1, RZ ;  /* 0xffffffff02167810 */ /* 0x000fc80007ffe0ff */
[----:B------:R-:W-:-:S13]  /*2fe0*/  ISETP.GE.U32.AND P0, PT, R22, 0xfe, PT ;  /* 0x000000fe1600780c */ /* 0x000fda0003f06070 */
[----:B------:R-:W-:Y:S05]  /*2ff0*/  @!P0 BRA `(.L_x_490) ;  /* 0x0000000000808947 */ /* 0x000fea0003800000 */
[----:B------:R-:W-:-:S13]  /*3000*/  ISETP.GT.AND P0, PT, R2, 0xfe, PT ;  /* 0x000000fe0200780c */ /* 0x000fda0003f04270 */
[----:B------:R-:W-:Y:S05]  /*3010*/  @P0 BRA `(.L_x_491) ;  /* 0x00000000006c0947 */ /* 0x000fea0003800000 */
[----:B------:R-:W-:-:S13]  /*3020*/  ISETP.GE.AND P0, PT, R2, 0x1, PT ;  /* 0x000000010200780c */ /* 0x000fda0003f06270 */
[----:B------:R-:W-:Y:S05]  /*3030*/  @P0 BRA `(.L_x_492) ;  /* 0x0000000000740947 */ /* 0x000fea0003800000 */
[----:B------:R-:W-:Y:S02]  /*3040*/  ISETP.GE.AND P0, PT, R2, -0x18, PT ;  /* 0xffffffe80200780c */ /* 0x000fe40003f06270 */
[----:B------:R-:W-:-:S11]  /*3050*/  LOP3.LUT R0, R0, 0x80000000, RZ, 0xc0, !PT ;  /* 0x8000000000007812 */ /* 0x000fd600078ec0ff */
[----:B------:R-:W-:Y:S05]  /*3060*/  @!P0 BRA `(.L_x_492) ;  /* 0x0000000000688947 */ /* 0x000fea0003800000 */
[CCC-:B------:R-:W-:Y:S01]  /*3070*/  FFMA.RZ R22, R23.reuse, R25.reuse, R26.reuse ;  /* 0x0000001917167223 */ /* 0x1c0fe2000000c01a */
[CCC-:B------:R-:W-:Y:S01]  /*3080*/  FFMA.RP R24, R23.reuse, R25.reuse, R26.reuse ;  /* 0x0000001917187223 */ /* 0x1c0fe2000000801a */
[----:B------:R-:W-:Y:S01]  /*3090*/  FFMA.RM R25, R23, R25, R26 ;  /* 0x0000001917197223 */ /* 0x000fe2000000401a */
[----:B------:R-:W-:Y:S02]  /*30a0*/  IADD3 R23, PT, PT, R2, 0x20, RZ ;  /* 0x0000002002177810 */ /* 0x000fe40007ffe0ff */
[----:B------:R-:W-:Y:S02]  /*30b0*/  LOP3.LUT R22, R22, 0x7fffff, RZ, 0xc0, !PT ;  /* 0x007fffff16167812 */ /* 0x000fe400078ec0ff */
[----:B------:R-:W-:Y:S02]  /*30c0*/  ISETP.NE.AND P2, PT, R2, RZ, PT ;  /* 0x000000ff0200720c */ /* 0x000fe40003f45270 */
[----:B------:R-:W-:Y:S02]  /*30d0*/  LOP3.LUT R22, R22, 0x800000, RZ, 0xfc, !PT ;  /* 0x0080000016167812 */ /* 0x000fe400078efcff */
[----:B------:R-:W-:-:S02]  /*30e0*/  ISETP.NE.AND P1, PT, R2, RZ, PT ;  /* 0x000000ff0200720c */ /* 0x000fc40003f25270 */
[----:B------:R-:W-:Y:S02]  /*30f0*/  IADD3 R2, PT, PT, -R2, RZ, RZ ;  /* 0x000000ff02027210 */ /* 0x000fe40007ffe1ff */
[----:B------:R-:W-:Y:S02]  /*3100*/  SHF.L.U32 R23, R22, R23, RZ ;  /* 0x0000001716177219 */ /* 0x000fe400000006ff */
[----:B------:R-:W-:Y:S02]  /*3110*/  FSETP.NEU.FTZ.AND P0, PT, R24, R25, PT ;  /* 0x000000191800720b */ /* 0x000fe40003f1d000 */
[----:B------:R-:W-:Y:S02]  /*3120*/  SEL R25, R2, RZ, P2 ;  /* 0x000000ff02197207 */ /* 0x000fe40001000000 */
[----:B------:R-:W-:Y:S02]  /*3130*/  ISETP.NE.AND P1, PT, R23, RZ, P1 ;  /* 0x000000ff1700720c */ /* 0x000fe40000f25270 */
[----:B------:R-:W-:-:S02]  /*3140*/  SHF.R.U32.HI R23, RZ, R25, R22 ;  /* 0x00000019ff177219 */ /* 0x000fc40000011616 */
[----:B------:R-:W-:Y:S02]  /*3150*/  PLOP3.LUT P0, PT, P0, P1, PT, 0xf8, 0x8f ;  /* 0x00000000008f781c */ /* 0x000fe40000703f70 */
[----:B------:R-:W-:Y:S02]  /*3160*/  SHF.R.U32.HI R22, RZ, 0x1, R23 ;  /* 0x00000001ff167819 */ /* 0x000fe40000011617 */
[----:B------:R-:W-:-:S04]  /*3170*/  SEL R25, RZ, 0x1, !P0 ;  /* 0x00000001ff197807 */ /* 0x000fc80004000000 */
[----:B------:R-:W-:-:S04]  /*3180*/  LOP3.LUT R2, R25, 0x1, R22, 0xf8, !PT ;  /* 0x0000000119027812 */ /* 0x000fc800078ef816 */
[----:B------:R-:W-:-:S05]  /*3190*/  LOP3.LUT R23, R2, R23, RZ, 0xc0, !PT ;  /* 0x0000001702177212 */ /* 0x000fca00078ec0ff */
[----:B------:R-:W-:-:S05]  /*31a0*/  IMAD.IADD R23, R22, 0x1, R23 ;  /* 0x0000000116177824 */ /* 0x000fca00078e0217 */
[----:B------:R-:W-:Y:S01]  /*31b0*/  LOP3.LUT R0, R23, R0, RZ, 0xfc, !PT ;  /* 0x0000000017007212 */ /* 0x000fe200078efcff */
[----:B------:R-:W-:Y:S06]  /*31c0*/  BRA `(.L_x_492) ;  /* 0x0000000000107947 */ /* 0x000fec0003800000 */
.L_x_491:
[----:B------:R-:W-:-:S04]  /*31d0*/  LOP3.LUT R0, R0, 0x80000000, RZ, 0xc0, !PT ;  /* 0x8000000000007812 */ /* 0x000fc800078ec0ff */
[----:B------:R-:W-:Y:S01]  /*31e0*/  LOP3.LUT R0, R0, 0x7f800000, RZ, 0xfc, !PT ;  /* 0x7f80000000007812 */ /* 0x000fe200078efcff */
[----:B------:R-:W-:Y:S06]  /*31f0*/  BRA `(.L_x_492) ;  /* 0x0000000000047947 */ /* 0x000fec0003800000 */
.L_x_490:
[----:B------:R-:W-:-:S07]  /*3200*/  LEA R0, R27, R0, 0x17 ;  /* 0x000000001b007211 */ /* 0x000fce00078eb8ff */
.L_x_492:
[----:B------:R-:W-:Y:S05]  /*3210*/  BSYNC.RECONVERGENT B1 ;  /* 0x0000000000017941 */ /* 0x000fea0003800200 */
.L_x_489:
[----:B------:R-:W-:Y:S05]  /*3220*/  BRA `(.L_x_493) ;  /* 0x0000000000207947 */ /* 0x000fea0003800000 */
.L_x_488:
[----:B------:R-:W-:-:S04]  /*3230*/  LOP3.LUT R0, R26, 0x80000000, R0, 0x48, !PT ;  /* 0x800000001a007812 */ /* 0x000fc800078e4800 */
[----:B------:R-:W-:Y:S01]  /*3240*/  LOP3.LUT R0, R0, 0x7f800000, RZ, 0xfc, !PT ;  /* 0x7f80000000007812 */ /* 0x000fe200078efcff */
[----:B------:R-:W-:Y:S06]  /*3250*/  BRA `(.L_x_493) ;  /* 0x0000000000147947 */ /* 0x000fec0003800000 */
.L_x_487:
[----:B------:R-:W-:Y:S01]  /*3260*/  LOP3.LUT R0, R26, 0x80000000, R0, 0x48, !PT ;  /* 0x800000001a007812 */ /* 0x000fe200078e4800 */
[----:B------:R-:W-:Y:S06]  /*3270*/  BRA `(.L_x_493) ;  /* 0x00000000000c7947 */ /* 0x000fec0003800000 */
.L_x_486:
[----:B------:R-:W0:Y:S01]  /*3280*/  MUFU.RSQ R0, -QNAN ;  /* 0xffc0000000007908 */ /* 0x000e220000001400 */
[----:B------:R-:W-:Y:S05]  /*3290*/  BRA `(.L_x_493) ;  /* 0x0000000000047947 */ /* 0x000fea0003800000 */
.L_x_485:
[----:B------:R-:W-:-:S07]  /*32a0*/  FADD.FTZ R0, R0, R26 ;  /* 0x0000001a00007221 */ /* 0x000fce0000010000 */
.L_x_493:
[----:B------:R-:W-:Y:S05]  /*32b0*/  BSYNC.RECONVERGENT B0 ;  /* 0x0000000000007941 */ /* 0x000fea0003800200 */
.L_x_483:
[----:B------:R-:W-:Y:S01]  /*32c0*/  HFMA2 R23, -RZ, RZ, 0, 0 ;  /* 0x00000000ff177431 */ /* 0x000fe200000001ff */
[----:B------:R-:W-:-:S04]  /*32d0*/  MOV R22, R20 ;  /* 0x0000001400167202 */ /* 0x000fc80000000f00 */
[----:B0-----:R-:W-:Y:S05]  /*32e0*/  RET.REL.NODEC R22 `(_ZN3cub18CUB_300001_SM_10006detail9transform16transform_kernelINS2_10policy_hubILb1EN4cuda3std3__45tupleIJN6thrust24THRUST_300001_SM_1000_NS6detail15normal_iteratorINSA_10device_ptrIfEEEEEEEE10policy1000ElNSB_10functional5actorINSJ_9compositeIJNSJ_16operator_adaptorINS7_7dividesIvEEEENSK_INSJ_8argumentILj0EEEEENSK_INSJ_5valueIiEEEEEEEEESF_JPfEEEvT0_iT1_T2_DpNS2_10kernel_argIT3_EE) ;  /* 0xffffffcc16447950 */ /* 0x001fea0003c3ffff */
.L_x_494:
        /* <DEDUP_REMOVED lines=9> */
.L_x_616:


//--------------------- .text._ZN3cub18CUB_300001_SM_10006detail9transform16transform_kernelINS2_10policy_hubILb1EN4cuda3std3__45tupleIJN6thrust24THRUST_300001_SM_1000_NS6detail15normal_iteratorINSA_10device_ptrIfEEEEEEEE10policy1000EiNSB_10functional5actorINSJ_9compositeIJNSJ_16operator_adaptorINS7_7dividesIvEEEENSK_INSJ_8argumentILj0EEEEENSK_INSJ_5valueIiEEEEEEEEESF_JPfEEEvT0_iT1_T2_DpNS2_10kernel_argIT3_EE --------------------------
	.section	.text._ZN3cub18CUB_300001_SM_10006detail9transform16transform_kernelINS2_10policy_hubILb1EN4cuda3std3__45tupleIJN6thrust24THRUST_300001_SM_1000_NS6detail15normal_iteratorINSA_10device_ptrIfEEEEEEEE10policy1000EiNSB_10functional5actorINSJ_9compositeIJNSJ_16operator_adaptorINS7_7dividesIvEEEENSK_INSJ_8argumentILj0EEEEENSK_INSJ_5valueIiEEEEEEEEESF_JPfEEEvT0_iT1_T2_DpNS2_10kernel_argIT3_EE,"ax",@progbits
	.align	128
        .global         _ZN3cub18CUB_300001_SM_10006detail9transform16transform_kernelINS2_10policy_hubILb1EN4cuda3std3__45tupleIJN6thrust24THRUST_300001_SM_1000_NS6detail15normal_iteratorINSA_10device_ptrIfEEEEEEEE10policy1000EiNSB_10functional5actorINSJ_9compositeIJNSJ_16operator_adaptorINS7_7dividesIvEEEENSK_INSJ_8argumentILj0EEEEENSK_INSJ_5valueIiEEEEEEEEESF_JPfEEEvT0_iT1_T2_DpNS2_10kernel_argIT3_EE
        .type           _ZN3cub18CUB_300001_SM_10006detail9transform16transform_kernelINS2_10policy_hubILb1EN4cuda3std3__45tupleIJN6thrust24THRUST_300001_SM_1000_NS6detail15normal_iteratorINSA_10device_ptrIfEEEEEEEE10policy1000EiNSB_10functional5actorINSJ_9compositeIJNSJ_16operator_adaptorINS7_7dividesIvEEEENSK_INSJ_8argumentILj0EEEEENSK_INSJ_5valueIiEEEEEEEEESF_JPfEEEvT0_iT1_T2_DpNS2_10kernel_argIT3_EE,@function
        .size           _ZN3cub18CUB_300001_SM_10006detail9transform16transform_kernelINS2_10policy_hubILb1EN4cuda3std3__45tupleIJN6thrust24THRUST_300001_SM_1000_NS6detail15normal_iteratorINSA_10device_ptrIfEEEEEEEE10policy1000EiNSB_10functional5actorINSJ_9compositeIJNSJ_16operator_adaptorINS7_7dividesIvEEEENSK_INSJ_8argumentILj0EEEEENSK_INSJ_5valueIiEEEEEEEEESF_JPfEEEvT0_iT1_T2_DpNS2_10kernel_argIT3_EE,(.L_x_617 - _ZN3cub18CUB_300001_SM_10006detail9transform16transform_kernelINS2_10policy_hubILb1EN4cuda3std3__45tupleIJN6thrust24THRUST_300001_SM_1000_NS6detail15normal_iteratorINSA_10device_ptrIfEEEEEEEE10policy1000EiNSB_10functional5actorINSJ_9compositeIJNSJ_16operator_adaptorINS7_7dividesIvEEEENSK_INSJ_8argumentILj0EEEEENSK_INSJ_5valueIiEEEEEEEEESF_JPfEEEvT0_iT1_T2_DpNS2_10kernel_argIT3_EE)
        .other          _ZN3cub18CUB_300001_SM_10006detail9transform16transform_kernelINS2_10policy_hubILb1EN4cuda3std3__45tupleIJN6thrust24THRUST_300001_SM_1000_NS6detail15normal_iteratorINSA_10device_ptrIfEEEEEEEE10policy1000EiNSB_10functional5actorINSJ_9compositeIJNSJ_16operator_adaptorINS7_7dividesIvEEEENSK_INSJ_8argumentILj0EEEEENSK_INSJ_5valueIiEEEEEEEEESF_JPfEEEvT0_iT1_T2_DpNS2_10kernel_argIT3_EE,@"STO_CUDA_ENTRY STV_DEFAULT"
_ZN3cub18CUB_300001_SM_10006detail9transform16transform_kernelINS2_10policy_hubILb1EN4cuda3std3__45tupleIJN6thrust24THRUST_300001_SM_1000_NS6detail15normal_iteratorINSA_10device_ptrIfEEEEEEEE10policy1000EiNSB_10functional5actorINSJ_9compositeIJNSJ_16operator_adaptorINS7_7dividesIvEEEENSK_INSJ_8argumentILj0EEEEENSK_INSJ_5valueIiEEEEEEEEESF_JPfEEEvT0_iT1_T2_DpNS2_10kernel_argIT3_EE:
.text._ZN3cub18CUB_300001_SM_10006detail9transform16transform_kernelINS2_10policy_hubILb1EN4cuda3std3__45tupleIJN6thrust24THRUST_300001_SM_1000_NS6detail15normal_iteratorINSA_10device_ptrIfEEEEEEEE10policy1000EiNSB_10functional5actorINSJ_9compositeIJNSJ_16operator_adaptorINS7_7dividesIvEEEENSK_INSJ_8argumentILj0EEEEENSK_INSJ_5valueIiEEEEEEEEESF_JPfEEEvT0_iT1_T2_DpNS2_10kernel_argIT3_EE:
[----:B------:R-:W-:Y:S08]  /*0000*/  LDC R1, c[0x0][0x37c] ;  /* 0x0000df00ff017b82 */ /* 0x000ff00000000800 */
[----:B------:R-:W0:Y:S01]  /*0010*/  LDC.64 R10, c[0x0][0x380] ;  /* 0x0000e000ff0a7b82 */ /* 0x000e220000000a00 */
[----:B------:R-:W1:Y:S01]  /*0020*/  S2R R21, SR_TID.X ;  /* 0x0000000000157919 */ /* 0x000e620000002100 */
[----:B------:R-:W-:Y:S06]  /*0030*/  BSSY.RECONVERGENT B0, `(.L_x_495) ;  /* 0x0000013000007945 */ /* 0x000fec0003800200 */
[----:B------:R-:W2:Y:S01]  /*0040*/  S2UR UR4, SR_CTAID.X ;  /* 0x00000000000479c3 */ /* 0x000ea20000002500 */
[----:B0-----:R-:W-:-:S05]  /*0050*/  SHF.L.U32 R0, R11, 0x7, RZ ;  /* 0x000000070b007819 */ /* 0x001fca00000006ff */
[----:B--2---:R-:W-:Y:S01]  /*0060*/  IMAD R17, R0, UR4, RZ ;  /* 0x0000000400117c24 */ /* 0x004fe2000f8e02ff */
[----:B-1----:R-:W-:-:S04]  /*0070*/  SHF.L.U32 R9, R21, 0x7, RZ ;  /* 0x0000000715097819 */ /* 0x002fc800000006ff */
[----:B------:R-:W-:-:S04]  /*0080*/  IADD3 R7, PT, PT, -R17, R10, RZ ;  /* 0x0000000a11077210 */ /* 0x000fc80007ffe1ff */
[----:B------:R-:W-:-:S05]  /*0090*/  VIMNMX R3, PT, PT, R0, R7, PT ;  /* 0x0000000700037248 */ /* 0x000fca0003fe0100 */
[----:B------:R-:W-:-:S05]  /*00a0*/  IMAD.SHL.U32 R2, R3, 0x4, RZ ;  /* 0x0000000403027824 */ /* 0x000fca00078e00ff */
[----:B------:R-:W-:-:S13]  /*00b0*/  ISETP.GE.AND P0, PT, R9, R2, PT ;  /* 0x000000020900720c */ /* 0x000fda0003f06270 */
[----:B------:R-:W-:Y:S05]  /*00c0*/  @P0 BRA `(.L_x_496) ;  /* 0x0000000000240947 */ /* 0x000fea0003800000 */
[----:B------:R-:W0:Y:S02]  /*00d0*/  LDC.64 R4, c[0x0][0x398] ;  /* 0x0000e600ff047b82 */ /* 0x000e240000000a00 */
[----:B0-----:R-:W-:-:S04]  /*00e0*/  IMAD.WIDE.U32 R4, R21, 0x80, R4 ;  /* 0x0000008015047825 */ /* 0x001fc800078e0004 */
[----:B------:R-:W-:-:S07]  /*00f0*/  IMAD.WIDE R4, R17, 0x4, R4 ;  /* 0x0000000411047825 */ /* 0x000fce00078e0204 */
.L_x_497:
[----:B------:R-:W-:Y:S01]  /*0100*/  IADD3 R9, PT, PT, R9, 0x4000, RZ ;  /* 0x0000400009097810 */ /* 0x000fe20007ffe0ff */
[----:B------:R0:W-:Y:S03]  /*0110*/  CCTL.E.PF2 [R4] ;  /* 0x000000000400798f */ /* 0x0001e60000800100 */
[----:B------:R-:W-:Y:S02]  /*0120*/  ISETP.GE.AND P0, PT, R9, R2, PT ;  /* 0x000000020900720c */ /* 0x000fe40003f06270 */
[----:B0-----:R-:W-:-:S04]  /*0130*/  IADD3 R4, P1, PT, R4, 0x4000, RZ ;  /* 0x0000400004047810 */ /* 0x001fc80007f3e0ff */
[----:B------:R-:W-:-:S07]  /*0140*/  IADD3.X R5, PT, PT, RZ, R5, RZ, P1, !PT ;  /* 0x00000005ff057210 */ /* 0x000fce0000ffe4ff */
[----:B------:R-:W-:Y:S05]  /*0150*/  @!P0 BRA `(.L_x_497) ;  /* 0xfffffffc00e88947 */ /* 0x000fea000383ffff */
.L_x_496:
[----:B------:R-:W-:Y:S05]  /*0160*/  BSYNC.RECONVERGENT B0 ;  /* 0x0000000000007941 */ /* 0x000fea0003800200 */
.L_x_495:
[----:B------:R-:W0:Y:S01]  /*0170*/  LDCU.128 UR8, c[0x0][0x390] ;  /* 0x00007200ff0877ac */ /* 0x000e220008000c00 */
[----:B------:R-:W-:Y:S01]  /*0180*/  ISETP.GT.AND P0, PT, R0, R7, PT ;  /* 0x000000070000720c */ /* 0x000fe20003f04270 */
[----:B------:R-:W-:Y:S01]  /*0190*/  IMAD.WIDE R16, R17, 0x4, RZ ;  /* 0x0000000411107825 */ /* 0x000fe200078e02ff */
[----:B------:R-:W1:Y:S02]  /*01a0*/  LDCU.64 UR6, c[0x0][0x358] ;  /* 0x00006b00ff0677ac */ /* 0x000e640008000a00 */
[C---:B0-----:R-:W-:Y:S02]  /*01b0*/  IADD3 R14, P1, PT, R16.reuse, UR10, RZ ;  /* 0x0000000a100e7c10 */ /* 0x041fe4000ff3e0ff */
[----:B------:R-:W-:Y:S02]  /*01c0*/  IADD3 R12, P2, PT, R16, UR8, RZ ;  /* 0x00000008100c7c10 */ /* 0x000fe4000ff5e0ff */
[C---:B------:R-:W-:Y:S02]  /*01d0*/  IADD3.X R15, PT, PT, R17.reuse, UR11, RZ, P1, !PT ;  /* 0x0000000b110f7c10 */ /* 0x040fe40008ffe4ff */
[----:B------:R-:W-:-:S03]  /*01e0*/  IADD3.X R13, PT, PT, R17, UR9, RZ, P2, !PT ;  /* 0x00000009110d7c10 */ /* 0x000fc600097fe4ff */
[----:B-1----:R-:W-:Y:S06]  /*01f0*/  @P0 BRA `(.L_x_498) ;  /* 0x0000001000cc0947 */ /* 0x002fec0003800000 */
[----:B------:R-:W-:-:S13]  /*0200*/  ISETP.GE.AND P0, PT, R11, 0x1, PT ;  /* 0x000000010b00780c */ /* 0x000fda0003f06270 */
[----:B------:R-:W-:Y:S05]  /*0210*/  @!P0 EXIT ;  /* 0x000000000000894d */ /* 0x000fea0003800000 */
[----:B------:R-:W0:Y:S01]  /*0220*/  LDCU UR4, c[0x0][0x38c] ;  /* 0x00007180ff0477ac */ /* 0x000e220008000800 */
[C---:B------:R-:W-:Y:S01]  /*0230*/  ISETP.GE.U32.AND P0, PT, R11.reuse, 0x8, PT ;  /* 0x000000080b00780c */ /* 0x040fe20003f06070 */
[----:B------:R-:W-:Y:S01]  /*0240*/  IMAD.MOV.U32 R8, RZ, RZ, RZ ;  /* 0x000000ffff087224 */ /* 0x000fe200078e00ff */
[----:B------:R-:W-:Y:S02]  /*0250*/  LOP3.LUT R9, R11, 0x7, RZ, 0xc0, !PT ;  /* 0x000000070b097812 */ /* 0x000fe400078ec0ff */
[----:B0-----:R-:W-:-:S09]  /*0260*/  I2FP.F32.S32 R7, UR4 ;  /* 0x0000000400077c45 */ /* 0x001fd20008201400 */
[----:B------:R-:W-:Y:S05]  /*0270*/  @!P0 BRA `(.L_x_499) ;  /* 0x0000000800748947 */ /* 0x000fea0003800000 */
[----:B------:R-:W-:Y:S01]  /*0280*/  IMAD.WIDE.U32 R4, R21, 0x4, R16 ;  /* 0x0000000415047825 */ /* 0x000fe200078e0010 */
[----:B------:R-:W-:Y:S01]  /*0290*/  LOP3.LUT R8, R11, 0x7ffffff8, RZ, 0xc0, !PT ;  /* 0x7ffffff80b087812 */ /* 0x000fe200078ec0ff */
[----:B------:R-:W0:Y:S01]  /*02a0*/  LDCU.64 UR4, c[0x0][0x398] ;  /* 0x00007300ff0477ac */ /* 0x000e220008000a00 */
[----:B------:R-:W-:-:S03]  /*02b0*/  MOV R6, R4 ;  /* 0x0000000400067202 */ /* 0x000fc60000000f00 */
[----:B------:R-:W-:Y:S01]  /*02c0*/  IMAD.MOV R3, RZ, RZ, -R8 ;  /* 0x000000ffff037224 */ /* 0x000fe200078e0a08 */
[----:B------:R-:W-:Y:S01]  /*02d0*/  IADD3 R4, PT, PT, R21, 0x80, RZ ;  /* 0x0000008015047810 */ /* 0x000fe20007ffe0ff */
[----:B------:R-:W1:Y:S01]  /*02e0*/  LDCU.64 UR12, c[0x0][0x390] ;  /* 0x00007200ff0c77ac */ /* 0x000e620008000a00 */
[----:B------:R-:W2:Y:S05]  /*02f0*/  LDCU.128 UR8, c[0x0][0x390] ;  /* 0x00007200ff0877ac */ /* 0x000eaa0008000c00 */
.L_x_516:
[----:B0-----:R-:W-:-:S04]  /*0300*/  IADD3 R10, P0, PT, R6, UR4, RZ ;  /* 0x00000004060a7c10 */ /* 0x001fc8000ff1e0ff */
[----:B------:R-:W-:-:S05]  /*0310*/  IADD3.X R11, PT, PT, R5, UR5, RZ, P0, !PT ;  /* 0x00000005050b7c10 */ /* 0x000fca00087fe4ff */
[----:B------:R-:W3:Y:S01]  /*0320*/  LDG.E R0, desc[UR6][R10.64] ;  /* 0x000000060a007981 */ /* 0x000ee2000c1e1900 */
[----:B------:R-:W0:Y:S01]  /*0330*/  MUFU.RCP R2, R7 ;  /* 0x0000000700027308 */ /* 0x000e220000001000 */
[----:B------:R-:W-:Y:S01]  /*0340*/  BSSY.RECONVERGENT B2, `(.L_x_500) ;  /* 0x000000d000027945 */ /* 0x000fe20003800200 */
[----:B0-----:R-:W-:-:S04]  /*0350*/  FFMA R19, -R7, R2, 1 ;  /* 0x3f80000007137423 */ /* 0x001fc80000000102 */
[----:B------:R-:W-:Y:S01]  /*0360*/  FFMA R23, R2, R19, R2 ;  /* 0x0000001302177223 */ /* 0x000fe20000000002 */
[----:B------:R-:W-:Y:S01]  /*0370*/  IMAD.WIDE R18, R4, 0x4, R16 ;  /* 0x0000000404127825 */ /* 0x000fe200078e0210 */
[----:B---3--:R-:W0:Y:S03]  /*0380*/  FCHK P0, R0, R7 ;  /* 0x0000000700007302 */ /* 0x008e260000000000 */
[----:B------:R-:W-:-:S04]  /*0390*/  FFMA R2, R0, R23, RZ ;  /* 0x0000001700027223 */ /* 0x000fc800000000ff */
[----:B------:R-:W-:-:S04]  /*03a0*/  FFMA R20, -R7, R2, R0 ;  /* 0x0000000207147223 */ /* 0x000fc80000000100 */
[----:B------:R-:W-:Y:S01]  /*03b0*/  FFMA R25, R23, R20, R2 ;  /* 0x0000001417197223 */ /* 0x000fe20000000002 */
[----:B0-----:R-:W-:Y:S06]  /*03c0*/  @!P0 BRA `(.L_x_501) ;  /* 0x0000000000108947 */ /* 0x001fec0003800000 */
[----:B------:R-:W-:Y:S02]  /*03d0*/  MOV R26, R7 ;  /* 0x00000007001a7202 */ /* 0x000fe40000000f00 */
[----:B------:R-:W-:-:S07]  /*03e0*/  MOV R20, 0x400 ;  /* 0x0000040000147802 */ /* 0x000fce0000000f00 */
[----:B-12---:R-:W-:Y:S05]  /*03f0*/  CALL.REL.NOINC `($__internal_3_$__cuda_sm3x_div_rn_noftz_f32_slowpath) ;  /* 0x0000002400f07944 */ /* 0x006fea0003c00000 */
[----:B------:R-:W-:-:S07]  /*0400*/  MOV R25, R0 ;  /* 0x0000000000197202 */ /* 0x000fce0000000f00 */
.L_x_501:
[----:B-12---:R-:W-:Y:S05]  /*0410*/  BSYNC.RECONVERGENT B2 ;  /* 0x0000000000027941 */ /* 0x006fea0003800200 */
.L_x_500:
        /* <DEDUP_REMOVED lines=18> */
[----:B------:R-:W-:Y:S05]  /*0540*/  CALL.REL.NOINC `($__internal_3_$__cuda_sm3x_div_rn_noftz_f32_slowpath) ;  /* 0x00000024009c7944 */ /* 0x000fea0003c00000 */
[----:B------:R-:W-:-:S07]  /*0550*/  MOV R27, R0 ;  /* 0x00000000001b7202 */ /* 0x000fce0000000f00 */
.L_x_503:
[----:B------:R-:W-:Y:S05]  /*0560*/  BSYNC.RECONVERGENT B2 ;  /* 0x0000000000027941 */ /* 0x000fea0003800200 */
.L_x_502:
        /* <DEDUP_REMOVED lines=16> */
[----:B------:R-:W-:Y:S05]  /*0670*/  CALL.REL.NOINC `($__internal_3_$__cuda_sm3x_div_rn_noftz_f32_slowpath) ;  /* 0x0000002400507944 */ /* 0x000fea0003c00000 */
[----:B------:R-:W-:-:S07]  /*0680*/  IMAD.MOV.U32 R23, RZ, RZ, R0 ;  /* 0x000000ffff177224 */ /* 0x000fce00078e0000 */
.L_x_505:
[----:B------:R-:W-:Y:S05]  /*0690*/  BSYNC.RECONVERGENT B2 ;  /* 0x0000000000027941 */ /* 0x000fea0003800200 */
.L_x_504:
        /* <DEDUP_REMOVED lines=15> */
[----:B------:R-:W-:-:S07]  /*0790*/  MOV R25, R0 ;  /* 0x0000000000197202 */ /* 0x000fce0000000f00 */
.L_x_507:
[----:B------:R-:W-:Y:S05]  /*07a0*/  BSYNC.RECONVERGENT B2 ;  /* 0x0000000000027941 */ /* 0x000fea0003800200 */
.L_x_506:
        /* <DEDUP_REMOVED lines=14> */
[----:B------:R-:W-:Y:S05]  /*0890*/  CALL.REL.NOINC `($__internal_3_$__cuda_sm3x_div_rn_noftz_f32_slowpath) ;  /* 0x0000002000c87944 */ /* 0x000fea0003c00000 */
[----:B------:R-:W-:-:S07]  /*08a0*/  MOV R23, R0 ;  /* 0x0000000000177202 */ /* 0x000fce0000000f00 */
.L_x_509:
[----:B------:R-:W-:Y:S05]  /*08b0*/  BSYNC.RECONVERGENT B2 ;  /* 0x0000000000027941 */ /* 0x000fea0003800200 */
.L_x_508:
        /* <DEDUP_REMOVED lines=16> */
.L_x_511:
[----:B------:R-:W-:Y:S05]  /*09c0*/  BSYNC.RECONVERGENT B2 ;  /* 0x0000000000027941 */ /* 0x000fea0003800200 */
.L_x_510:
        /* <DEDUP_REMOVED lines=16> */
.L_x_513:
[----:B------:R-:W-:Y:S05]  /*0ad0*/  BSYNC.RECONVERGENT B2 ;  /* 0x0000000000027941 */ /* 0x000fea0003800200 */
.L_x_512:
        /* <DEDUP_REMOVED lines=15> */
.L_x_515:
[----:B------:R-:W-:Y:S05]  /*0bd0*/  BSYNC.RECONVERGENT B2 ;  /* 0x0000000000027941 */ /* 0x000fea0003800200 */
.L_x_514:
[----:B------:R3:W-:Y:S01]  /*0be0*/  STG.E desc[UR6][R18.64+0xc00], R0 ;  /* 0x000c000012007986 */ /* 0x0007e2000c101906 */
[----:B------:R-:W-:Y:S01]  /*0bf0*/  IADD3 R3, PT, PT, R3, 0x8, RZ ;  /* 0x0000000803037810 */ /* 0x000fe20007ffe0ff */
[----:B------:R-:W-:Y:S01]  /*0c00*/  VIADD R4, R4, 0x400 ;  /* 0x0000040004047836 */ /* 0x000fe20000000000 */
[----:B------:R-:W-:Y:S02]  /*0c10*/  IADD3 R6, P1, PT, R6, 0x1000, RZ ;  /* 0x0000100006067810 */ /* 0x000fe40007f3e0ff */
[----:B------:R-:W-:Y:S02]  /*0c20*/  ISETP.NE.AND P0, PT, R3, RZ, PT ;  /* 0x000000ff0300720c */ /* 0x000fe40003f05270 */
[----:B------:R-:W-:-:S11]  /*0c30*/  IADD3.X R5, PT, PT, RZ, R5, RZ, P1, !PT ;  /* 0x00000005ff057210 */ /* 0x000fd60000ffe4ff */
[----:B---3--:R-:W-:Y:S05]  /*0c40*/  @P0 BRA `(.L_x_516) ;  /* 0xfffffff400ac0947 */ /* 0x008fea000383ffff */
.L_x_499:
        /* <DEDUP_REMOVED lines=21> */
[----:B------:R-:W-:Y:S05]  /*0da0*/  CALL.REL.NOINC `($__internal_3_$__cuda_sm3x_div_rn_noftz_f32_slowpath) ;  /* 0x0000001c00847944 */ /* 0x000fea0003c00000 */
[----:B------:R-:W-:-:S07]  /*0db0*/  MOV R9, R0 ;  /* 0x0000000000097202 */ /* 0x000fce0000000f00 */
.L_x_519:
[----:B------:R-:W-:Y:S05]  /*0dc0*/  BSYNC.RECONVERGENT B2 ;  /* 0x0000000000027941 */ /* 0x000fea0003800200 */
.L_x_518:
        /* <DEDUP_REMOVED lines=17> */
.L_x_521:
[----:B------:R-:W-:Y:S05]  /*0ee0*/  BSYNC.RECONVERGENT B2 ;  /* 0x0000000000027941 */ /* 0x000fea0003800200 */
.L_x_520:
        /* <DEDUP_REMOVED lines=16> */
.L_x_523:
[----:B------:R-:W-:Y:S05]  /*0ff0*/  BSYNC.RECONVERGENT B2 ;  /* 0x0000000000027941 */ /* 0x000fea0003800200 */
.L_x_522:
        /* <DEDUP_REMOVED lines=15> */
.L_x_525:
[----:B------:R-:W-:Y:S05]  /*10f0*/  BSYNC.RECONVERGENT B2 ;  /* 0x0000000000027941 */ /* 0x000fea0003800200 */
.L_x_524:
[----:B------:R0:W-:Y:S01]  /*1100*/  STG.E desc[UR6][R10.64+0x600], R0 ;  /* 0x000600000a007986 */ /* 0x0001e2000c101906 */
[----:B------:R-:W-:-:S07]  /*1110*/  IADD3 R8, PT, PT, R8, 0x4, RZ ;  /* 0x0000000408087810 */ /* 0x000fce0007ffe0ff */
.L_x_517:
        /* <DEDUP_REMOVED lines=19> */
[----:B------:R-:W-:Y:S05]  /*1250*/  CALL.REL.NOINC `($__internal_3_$__cuda_sm3x_div_rn_noftz_f32_slowpath) ;  /* 0x0000001800587944 */ /* 0x000fea0003c00000 */
[----:B------:R-:W-:-:S07]  /*1260*/  MOV R9, R0 ;  /* 0x0000000000097202 */ /* 0x000fce0000000f00 */
.L_x_528:
[----:B------:R-:W-:Y:S05]  /*1270*/  BSYNC.RECONVERGENT B2 ;  /* 0x0000000000027941 */ /* 0x000fea0003800200 */
.L_x_527:
        /* <DEDUP_REMOVED lines=16> */
.L_x_530:
[----:B------:R-:W-:Y:S05]  /*1380*/  BSYNC.RECONVERGENT B2 ;  /* 0x0000000000027941 */ /* 0x000fea0003800200 */
.L_x_529:
[----:B------:R1:W-:Y:S01]  /*1390*/  STG.E desc[UR6][R10.64+0x200], R0 ;  /* 0x000200000a007986 */ /* 0x0003e2000c101906 */
[----:B------:R-:W-:-:S07]  /*13a0*/  IADD3 R8, PT, PT, R8, 0x2, RZ ;  /* 0x0000000208087810 */ /* 0x000fce0007ffe0ff */
.L_x_526:
[----:B01----:R-:W0:Y:S02]  /*13b0*/  LDC R0, c[0x0][0x384] ;  /* 0x0000e100ff007b82 */ /* 0x003e240000000800 */
[----:B0-----:R-:W-:-:S04]  /*13c0*/  LOP3.LUT R0, R0, 0x1, RZ, 0xc0, !PT ;  /* 0x0000000100007812 */ /* 0x001fc800078ec0ff */
[----:B------:R-:W-:-:S13]  /*13d0*/  ISETP.NE.U32.AND P0, PT, R0, 0x1, PT ;  /* 0x000000010000780c */ /* 0x000fda0003f05070 */
[----:B------:R-:W-:Y:S05]  /*13e0*/  @P0 EXIT ;  /* 0x000000000000094d */ /* 0x000fea0003800000 */
[----:B------:R-:W-:-:S05]  /*13f0*/  LEA R21, R8, R21, 0x7 ;  /* 0x0000001508157211 */ /* 0x000fca00078e38ff */
        /* <DEDUP_REMOVED lines=15> */
.L_x_532:
[----:B------:R-:W-:Y:S05]  /*14f0*/  BSYNC.RECONVERGENT B2 ;  /* 0x0000000000027941 */ /* 0x000fea0003800200 */
.L_x_531:
[----:B------:R-:W-:-:S05]  /*1500*/  IMAD.WIDE R12, R21, 0x4, R12 ;  /* 0x00000004150c7825 */ /* 0x000fca00078e020c */
[----:B------:R-:W-:Y:S01]  /*1510*/  STG.E desc[UR6][R12.64], R0 ;  /* 0x000000000c007986 */ /* 0x000fe2000c101906 */
[----:B------:R-:W-:Y:S05]  /*1520*/  EXIT ;  /* 0x000000000000794d */ /* 0x000fea0003800000 */
.L_x_498:
        /* <DEDUP_REMOVED lines=8> */
[----:B------:R-:W-:Y:S02]  /*15b0*/  LOP3.LUT R8, R11, 0x7ffffff8, RZ, 0xc0, !PT ;  /* 0x7ffffff80b087812 */ /* 0x000fe400078ec0ff */
[----:B------:R-:W-:-:S07]  /*15c0*/  MOV R6, RZ ;  /* 0x000000ff00067202 */ /* 0x000fce0000000f00 */
.L_x_566:
[C---:B------:R-:W-:Y:S01]  /*15d0*/  LEA R7, R6.reuse, R21, 0x7 ;  /* 0x0000001506077211 */ /* 0x040fe200078e38ff */
[----:B------:R-:W-:Y:S01]  /*15e0*/  VIADD R6, R6, 0x8 ;  /* 0x0000000806067836 */ /* 0x000fe20000000000 */
[----:B------:R-:W-:Y:S02]  /*15f0*/  BSSY.RECONVERGENT B2, `(.L_x_534) ;  /* 0x0000016000027945 */ /* 0x000fe40003800200 */
[----:B------:R-:W-:Y:S02]  /*1600*/  ISETP.GE.AND P0, PT, R7, R3, PT ;  /* 0x000000030700720c */ /* 0x000fe40003f06270 */
[----:B------:R-:W-:-:S11]  /*1610*/  ISETP.NE.AND P2, PT, R6, R8, PT ;  /* 0x000000080600720c */ /* 0x000fd60003f45270 */
[----:B0-----:R-:W-:Y:S05]  /*1620*/  @P0 BRA `(.L_x_535) ;  /* 0x0000000000480947 */ /* 0x001fea0003800000 */
[----:B------:R-:W-:-:S06]  /*1630*/  IMAD.WIDE.U32 R10, R7, 0x4, R14 ;  /* 0x00000004070a7825 */ /* 0x000fcc00078e000e */
        /* <DEDUP_REMOVED lines=13> */
[----:B------:R-:W-:Y:S05]  /*1710*/  CALL.REL.NOINC `($__internal_3_$__cuda_sm3x_div_rn_noftz_f32_slowpath) ;  /* 0x0000001400287944 */ /* 0x000fea0003c00000 */
.L_x_537:
[----:B------:R-:W-:Y:S05]  /*1720*/  BSYNC.RECONVERGENT B3 ;  /* 0x0000000000037941 */ /* 0x000fea0003800200 */
.L_x_536:
[----:B------:R-:W-:-:S05]  /*1730*/  IMAD.WIDE.U32 R10, R7, 0x4, R12 ;  /* 0x00000004070a7825 */ /* 0x000fca00078e000c */
[----:B------:R0:W-:Y:S02]  /*1740*/  STG.E desc[UR6][R10.64], R0 ;  /* 0x000000000a007986 */ /* 0x0001e4000c101906 */
.L_x_535:
[----:B------:R-:W-:Y:S05]  /*1750*/  BSYNC.RECONVERGENT B2 ;  /* 0x0000000000027941 */ /* 0x000fea0003800200 */
.L_x_534:
        /* <DEDUP_REMOVED lines=20> */
.L_x_541:
[----:B------:R-:W-:Y:S05]  /*18a0*/  BSYNC.RECONVERGENT B3 ;  /* 0x0000000000037941 */ /* 0x000fea0003800200 */
.L_x_540:
[----:B------:R0:W-:Y:S02]  /*18b0*/  STG.E desc[UR6][R10.64], R0 ;  /* 0x000000000a007986 */ /* 0x0001e4000c101906 */
.L_x_539:
[----:B------:R-:W-:Y:S05]  /*18c0*/  BSYNC.RECONVERGENT B2 ;  /* 0x0000000000027941 */ /* 0x000fea0003800200 */
.L_x_538:
        /* <DEDUP_REMOVED lines=18> */
.L_x_545:
[----:B------:R-:W-:Y:S05]  /*19f0*/  BSYNC.RECONVERGENT B3 ;  /* 0x0000000000037941 */ /* 0x000fea0003800200 */
.L_x_544:
[----:B------:R0:W-:Y:S02]  /*1a00*/  STG.E desc[UR6][R10.64+0x200], R0 ;  /* 0x000200000a007986 */ /* 0x0001e4000c101906 */
.L_x_543:
[----:B------:R-:W-:Y:S05]  /*1a10*/  BSYNC.RECONVERGENT B2 ;  /* 0x0000000000027941 */ /* 0x000fea0003800200 */
.L_x_542:
        /* <DEDUP_REMOVED lines=18> */
.L_x_549:
[----:B------:R-:W-:Y:S05]  /*1b40*/  BSYNC.RECONVERGENT B3 ;  /* 0x0000000000037941 */ /* 0x000fea0003800200 */
.L_x_548:
[----:B------:R0:W-:Y:S02]  /*1b50*/  STG.E desc[UR6][R10.64+0x400], R0 ;  /* 0x000400000a007986 */ /* 0x0001e4000c101906 */
.L_x_547:
[----:B------:R-:W-:Y:S05]  /*1b60*/  BSYNC.RECONVERGENT B2 ;  /* 0x0000000000027941 */ /* 0x000fea0003800200 */
.L_x_546:
[----:B0-----:R-:W-:Y:S01]  /*1b70*/  VIADD R0, R7, 0x200 ;  /* 0x0000020007007836 */ /* 0x001fe20000000000 */
[----:B------:R-:W-:Y:S04]  /*1b80*/  BSSY.RECONVERGENT B2, `(.L_x_550) ;  /* 0x0000013000027945 */ /* 0x000fe80003800200 */
        /* <DEDUP_REMOVED lines=16> */
.L_x_553:
[----:B------:R-:W-:Y:S05]  /*1c90*/  BSYNC.RECONVERGENT B3 ;  /* 0x0000000000037941 */ /* 0x000fea0003800200 */
.L_x_552:
[----:B------:R0:W-:Y:S02]  /*1ca0*/  STG.E desc[UR6][R10.64+0x600], R0 ;  /* 0x000600000a007986 */ /* 0x0001e4000c101906 */
.L_x_551:
[----:B------:R-:W-:Y:S05]  /*1cb0*/  BSYNC.RECONVERGENT B2 ;  /* 0x0000000000027941 */ /* 0x000fea0003800200 */
.L_x_550:
        /* <DEDUP_REMOVED lines=18> */
.L_x_557:
[----:B------:R-:W-:Y:S05]  /*1de0*/  BSYNC.RECONVERGENT B3 ;  /* 0x0000000000037941 */ /* 0x000fea0003800200 */
.L_x_556:
[----:B------:R0:W-:Y:S02]  /*1df0*/  STG.E desc[UR6][R10.64+0x800], R0 ;  /* 0x000800000a007986 */ /* 0x0001e4000c101906 */
.L_x_555:
[----:B------:R-:W-:Y:S05]  /*1e00*/  BSYNC.RECONVERGENT B2 ;  /* 0x0000000000027941 */ /* 0x000fea0003800200 */
.L_x_554:
        /* <DEDUP_REMOVED lines=18> */
.L_x_561:
[----:B------:R-:W-:Y:S05]  /*1f30*/  BSYNC.RECONVERGENT B3 ;  /* 0x0000000000037941 */ /* 0x000fea0003800200 */
.L_x_560:
[----:B------:R0:W-:Y:S02]  /*1f40*/  STG.E desc[UR6][R10.64+0xa00], R0 ;  /* 0x000a00000a007986 */ /* 0x0001e4000c101906 */
.L_x_559:
[----:B------:R-:W-:Y:S05]  /*1f50*/  BSYNC.RECONVERGENT B2 ;  /* 0x0000000000027941 */ /* 0x000fea0003800200 */
.L_x_558:
        /* <DEDUP_REMOVED lines=18> */
.L_x_565:
[----:B------:R-:W-:Y:S05]  /*2080*/  BSYNC.RECONVERGENT B3 ;  /* 0x0000000000037941 */ /* 0x000fea0003800200 */
.L_x_564:
[----:B------:R0:W-:Y:S02]  /*2090*/  STG.E desc[UR6][R10.64+0xc00], R0 ;  /* 0x000c00000a007986 */ /* 0x0001e4000c101906 */
.L_x_563:
[----:B------:R-:W-:Y:S05]  /*20a0*/  BSYNC.RECONVERGENT B2 ;  /* 0x0000000000027941 */ /* 0x000fea0003800200 */
.L_x_562:
[----:B------:R-:W-:Y:S05]  /*20b0*/  @P2 BRA `(.L_x_566) ;  /* 0xfffffff400442947 */ /* 0x000fea000383ffff */
.L_x_533:
[----:B------:R-:W-:-:S13]  /*20c0*/  ISETP.NE.AND P0, PT, R5, RZ, PT ;  /* 0x000000ff0500720c */ /* 0x000fda0003f05270 */
[----:B------:R-:W-:Y:S05]  /*20d0*/  @!P0 EXIT ;  /* 0x000000000000894d */ /* 0x000fea0003800000 */
[----:B------:R-:W1:Y:S01]  /*20e0*/  LDCU UR4, c[0x0][0x384] ;  /* 0x00007080ff0477ac */ /* 0x000e620008000800 */
[----:B------:R-:W-:Y:S01]  /*20f0*/  ISETP.GE.U32.AND P0, PT, R5, 0x4, PT ;  /* 0x000000040500780c */ /* 0x000fe20003f06070 */
[----:B-1----:R-:W-:-:S12]  /*2100*/  ULOP3.LUT UR4, UR4, 0x3, URZ, 0xc0, !UPT ;  /* 0x0000000304047892 */ /* 0x002fd8000f8ec0ff */
[----:B------:R-:W-:Y:S05]  /*2110*/  @!P0 BRA `(.L_x_567) ;  /* 0x0000000400748947 */ /* 0x000fea0003800000 */
[----:B------:R-:W-:Y:S01]  /*2120*/  IMAD R7, R8, 0x80, R21 ;  /* 0x0000008008077824 */ /* 0x000fe200078e0215 */
        /* <DEDUP_REMOVED lines=18> */
.L_x_571:
[----:B------:R-:W-:Y:S05]  /*2250*/  BSYNC.RECONVERGENT B3 ;  /* 0x0000000000037941 */ /* 0x000fea0003800200 */
.L_x_570:
[----:B------:R-:W-:-:S05]  /*2260*/  IMAD.WIDE R10, R7, 0x4, R12 ;  /* 0x00000004070a7825 */ /* 0x000fca00078e020c */
[----:B------:R1:W-:Y:S02]  /*2270*/  STG.E desc[UR6][R10.64], R0 ;  /* 0x000000000a007986 */ /* 0x0003e4000c101906 */
.L_x_569:
[----:B------:R-:W-:Y:S05]  /*2280*/  BSYNC.RECONVERGENT B2 ;  /* 0x0000000000027941 */ /* 0x000fea0003800200 */
.L_x_568:
[----:B------:R-:W-:Y:S01]  /*2290*/  IADD3 R5, PT, PT, R7, 0x80, RZ ;  /* 0x0000008007057810 */ /* 0x000fe20007ffe0ff */
[----:B------:R-:W-:Y:S03]  /*22a0*/  BSSY.RECONVERGENT B2, `(.L_x_572) ;  /* 0x0000015000027945 */ /* 0x000fe60003800200 */
        /* <DEDUP_REMOVED lines=17> */
.L_x_575:
[----:B------:R-:W-:Y:S05]  /*23c0*/  BSYNC.RECONVERGENT B3 ;  /* 0x0000000000037941 */ /* 0x000fea0003800200 */
.L_x_574:
[----:B------:R-:W-:-:S05]  /*23d0*/  IMAD.WIDE R10, R5, 0x4, R12 ;  /* 0x00000004050a7825 */ /* 0x000fca00078e020c */
[----:B------:R2:W-:Y:S02]  /*23e0*/  STG.E desc[UR6][R10.64], R0 ;  /* 0x000000000a007986 */ /* 0x0005e4000c101906 */
.L_x_573:
[----:B------:R-:W-:Y:S05]  /*23f0*/  BSYNC.RECONVERGENT B2 ;  /* 0x0000000000027941 */ /* 0x000fea0003800200 */
.L_x_572:
[----:B------:R-:W-:Y:S01]  /*2400*/  IADD3 R5, PT, PT, R7, 0x100, RZ ;  /* 0x0000010007057810 */ /* 0x000fe20007ffe0ff */
[----:B------:R-:W-:Y:S03]  /*2410*/  BSSY.RECONVERGENT B2, `(.L_x_576) ;  /* 0x0000015000027945 */ /* 0x000fe60003800200 */
[----:B------:R-:W-:-:S13]  /*2420*/  ISETP.GE.AND P0, PT, R5, R3, PT ;  /* 0x000000030500720c */ /* 0x000fda0003f06270 */
[----:B------:R-:W-:Y:S05]  /*2430*/  @P0 BRA `(.L_x_577) ;  /* 0x0000000000480947 */ /* 0x000fea0003800000 */
[----:B012---:R-:W-:-:S06]  /*2440*/  IMAD.WIDE R10, R5, 0x4, R14 ;  /* 0x00000004050a7825 */ /* 0x007fcc00078e020e */
        /* <DEDUP_REMOVED lines=14> */
.L_x_579:
[----:B------:R-:W-:Y:S05]  /*2530*/  BSYNC.RECONVERGENT B3 ;  /* 0x0000000000037941 */ /* 0x000fea0003800200 */
.L_x_578:
[----:B------:R-:W-:-:S05]  /*2540*/  IMAD.WIDE R10, R5, 0x4, R12 ;  /* 0x00000004050a7825 */ /* 0x000fca00078e020c */
[----:B------:R3:W-:Y:S02]  /*2550*/  STG.E desc[UR6][R10.64], R0 ;  /* 0x000000000a007986 */ /* 0x0007e4000c101906 */
.L_x_577:
[----:B------:R-:W-:Y:S05]  /*2560*/  BSYNC.RECONVERGENT B2 ;  /* 0x0000000000027941 */ /* 0x000fea0003800200 */
.L_x_576:
[----:B------:R-:W-:Y:S01]  /*2570*/  IADD3 R7, PT, PT, R7, 0x180, RZ ;  /* 0x0000018007077810 */ /* 0x000fe20007ffe0ff */
[----:B------:R-:W-:Y:S03]  /*2580*/  BSSY.RECONVERGENT B2, `(.L_x_580) ;  /* 0x0000015000027945 */ /* 0x000fe60003800200 */
[----:B------:R-:W-:-:S13]  /*2590*/  ISETP.GE.AND P0, PT, R7, R3, PT ;  /* 0x000000030700720c */ /* 0x000fda0003f06270 */
[----:B------:R-:W-:Y:S05]  /*25a0*/  @P0 BRA `(.L_x_581) ;  /* 0x0000000000480947 */ /* 0x000fea0003800000 */
[----:B0123--:R-:W-:-:S06]  /*25b0*/  IMAD.WIDE R10, R7, 0x4, R14 ;  /* 0x00000004070a7825 */ /* 0x00ffcc00078e020e */
        /* <DEDUP_REMOVED lines=14> */
.L_x_583:
[----:B------:R-:W-:Y:S05]  /*26a0*/  BSYNC.RECONVERGENT B3 ;  /* 0x0000000000037941 */ /* 0x000fea0003800200 */
.L_x_582:
[----:B------:R-:W-:-:S05]  /*26b0*/  IMAD.WIDE R6, R7, 0x4, R12 ;  /* 0x0000000407067825 */ /* 0x000fca00078e020c */
[----:B------:R4:W-:Y:S02]  /*26c0*/  STG.E desc[UR6][R6.64], R0 ;  /* 0x0000000006007986 */ /* 0x0009e4000c101906 */
.L_x_581:
[----:B------:R-:W-:Y:S05]  /*26d0*/  BSYNC.RECONVERGENT B2 ;  /* 0x0000000000027941 */ /* 0x000fea0003800200 */
.L_x_580:
[----:B------:R-:W-:-:S07]  /*26e0*/  VIADD R8, R8, 0x4 ;  /* 0x0000000408087836 */ /* 0x000fce0000000000 */
.L_x_567:
[----:B------:R-:W-:-:S13]  /*26f0*/  ISETP.NE.AND P0, PT, RZ, UR4, PT ;  /* 0x00000004ff007c0c */ /* 0x000fda000bf05270 */
[----:B------:R-:W-:Y:S05]  /*2700*/  @!P0 EXIT ;  /* 0x000000000000894d */ /* 0x000fea0003800000 */
[----:B------:R-:W-:-:S09]  /*2710*/  UISETP.NE.AND UP0, UPT, UR4, 0x1, UPT ;  /* 0x000000010400788c */ /* 0x000fd2000bf05270 */
[----:B------:R-:W-:Y:S05]  /*2720*/  BRA.U !UP0, `(.L_x_584) ;  /* 0x0000000108bc7547 */ /* 0x000fea000b800000 */
[----:B------:R-:W-:Y:S01]  /*2730*/  LEA R5, R8, R21, 0x7 ;  /* 0x0000001508057211 */ /* 0x000fe200078e38ff */
[----:B------:R-:W-:Y:S03]  /*2740*/  BSSY.RECONVERGENT B2, `(.L_x_585) ;  /* 0x0000015000027945 */ /* 0x000fe60003800200 */
[----:B------:R-:W-:-:S13]  /*2750*/  ISETP.GE.AND P0, PT, R5, R3, PT ;  /* 0x000000030500720c */ /* 0x000fda0003f06270 */
[----:B------:R-:W-:Y:S05]  /*2760*/  @P0 BRA `(.L_x_586) ;  /* 0x0000000000480947 */ /* 0x000fea0003800000 */
[----:B----4-:R-:W-:-:S06]  /*2770*/  IMAD.WIDE R6, R5, 0x4, R14 ;  /* 0x0000000405067825 */ /* 0x010fcc00078e020e */
[----:B------:R-:W4:Y:S01]  /*2780*/  LDG.E R7, desc[UR6][R6.64] ;  /* 0x0000000606077981 */ /* 0x000f22000c1e1900 */
[----:B------:R-:W0:Y:S01]  /*2790*/  MUFU.RCP R9, R4 ;  /* 0x0000000400097308 */ /* 0x000e220000001000 */
[----:B------:R-:W-:Y:S01]  /*27a0*/  BSSY.RECONVERGENT B3, `(.L_x_587) ;  /* 0x000000c000037945 */ /* 0x000fe20003800200 */
[----:B0123--:R-:W-:-:S04]  /*27b0*/  FFMA R0, -R4, R9, 1 ;  /* 0x3f80000004007423 */ /* 0x00ffc80000000109 */
[----:B------:R-:W-:Y:S02]  /*27c0*/  FFMA R0, R9, R0, R9 ;  /* 0x0000000009007223 */ /* 0x000fe40000000009 */
[----:B----4-:R-:W0:Y:S02]  /*27d0*/  FCHK P0, R7, R4 ;  /* 0x0000000407007302 */ /* 0x010e240000000000 */
        /* <DEDUP_REMOVED lines=8> */
.L_x_588:
[----:B------:R-:W-:Y:S05]  /*2860*/  BSYNC.RECONVERGENT B3 ;  /* 0x0000000000037941 */ /* 0x000fea0003800200 */
.L_x_587:
[----:B------:R-:W-:-:S05]  /*2870*/  IMAD.WIDE R6, R5, 0x4, R12 ;  /* 0x0000000405067825 */ /* 0x000fca00078e020c */
[----:B------:R0:W-:Y:S02]  /*2880*/  STG.E desc[UR6][R6.64], R0 ;  /* 0x0000000006007986 */ /* 0x0001e4000c101906 */
.L_x_586:
[----:B------:R-:W-:Y:S05]  /*2890*/  BSYNC.RECONVERGENT B2 ;  /* 0x0000000000027941 */ /* 0x000fea0003800200 */
.L_x_585:
[----:B------:R-:W-:Y:S01]  /*28a0*/  VIADD R5, R5, 0x80 ;  /* 0x0000008005057836 */ /* 0x000fe20000000000 */
[----:B------:R-:W-:Y:S04]  /*28b0*/  BSSY.RECONVERGENT B2, `(.L_x_589) ;  /* 0x0000015000027945 */ /* 0x000fe80003800200 */
[----:B------:R-:W-:-:S13]  /*28c0*/  ISETP.GE.AND P0, PT, R5, R3, PT ;  /* 0x000000030500720c */ /* 0x000fda0003f06270 */
[----:B------:R-:W-:Y:S05]  /*28d0*/  @P0 BRA `(.L_x_590) ;  /* 0x0000000000480947 */ /* 0x000fea0003800000 */
[----:B0---4-:R-:W-:-:S06]  /*28e0*/  IMAD.WIDE R6, R5, 0x4, R14 ;  /* 0x0000000405067825 */ /* 0x011fcc00078e020e */
[----:B------:R-:W4:Y:S01]  /*28f0*/  LDG.E R7, desc[UR6][R6.64] ;  /* 0x0000000606077981 */ /* 0x000f22000c1e1900 */
[----:B------:R-:W1:Y:S01]  /*2900*/  MUFU.RCP R9, R4 ;  /* 0x0000000400097308 */ /* 0x000e620000001000 */
[----:B------:R-:W-:Y:S01]  /*2910*/  BSSY.RECONVERGENT B3, `(.L_x_591) ;  /* 0x000000c000037945 */ /* 0x000fe20003800200 */
[----:B-123--:R-:W-:-:S04]  /*2920*/  FFMA R0, -R4, R9, 1 ;  /* 0x3f80000004007423 */ /* 0x00efc80000000109 */
        /* <DEDUP_REMOVED lines=10> */
.L_x_592:
[----:B------:R-:W-:Y:S05]  /*29d0*/  BSYNC.RECONVERGENT B3 ;  /* 0x0000000000037941 */ /* 0x000fea0003800200 */
.L_x_591:
[----:B------:R-:W-:-:S05]  /*29e0*/  IMAD.WIDE R6, R5, 0x4, R12 ;  /* 0x0000000405067825 */ /* 0x000fca00078e020c */
[----:B------:R0:W-:Y:S02]  /*29f0*/  STG.E desc[UR6][R6.64], R0 ;  /* 0x0000000006007986 */ /* 0x0001e4000c101906 */
.L_x_590:
[----:B------:R-:W-:Y:S05]  /*2a00*/  BSYNC.RECONVERGENT B2 ;  /* 0x0000000000027941 */ /* 0x000fea0003800200 */
.L_x_589:
[----:B------:R-:W-:-:S07]  /*2a10*/  IADD3 R8, PT, PT, R8, 0x2, RZ ;  /* 0x0000000208087810 */ /* 0x000fce0007ffe0ff */
.L_x_584:
        /* <DEDUP_REMOVED lines=22> */
.L_x_594:
[----:B------:R-:W-:Y:S05]  /*2b80*/  BSYNC.RECONVERGENT B2 ;  /* 0x0000000000027941 */ /* 0x000fea0003800200 */
.L_x_593:
[----:B------:R-:W-:-:S05]  /*2b90*/  IMAD.WIDE R12, R21, 0x4, R12 ;  /* 0x00000004150c7825 */ /* 0x000fca00078e020c */
[----:B------:R-:W-:Y:S01]  /*2ba0*/  STG.E desc[UR6][R12.64], R0 ;  /* 0x000000000c007986 */ /* 0x000fe2000c101906 */
[----:B------:R-:W-:Y:S05]  /*2bb0*/  EXIT ;  /* 0x000000000000794d */ /* 0x000fea0003800000 */
        .weak           $__internal_3_$__cuda_sm3x_div_rn_noftz_f32_slowpath
        .type           $__internal_3_$__cuda_sm3x_div_rn_noftz_f32_slowpath,@function
        .size           $__internal_3_$__cuda_sm3x_div_rn_noftz_f32_slowpath,(.L_x_617 - $__internal_3_$__cuda_sm3x_div_rn_noftz_f32_slowpath)
$__internal_3_$__cuda_sm3x_div_rn_noftz_f32_slowpath:
        /* <DEDUP_REMOVED lines=34> */
.L_x_596:
        /* <DEDUP_REMOVED lines=51> */
.L_x_603:
[----:B------:R-:W-:-:S04]  /*3110*/  LOP3.LUT R0, R0, 0x80000000, RZ, 0xc0, !PT ;  /* 0x8000000000007812 */ /* 0x000fc800078ec0ff */
[----:B------:R-:W-:Y:S01]  /*3120*/  LOP3.LUT R0, R0, 0x7f800000, RZ, 0xfc, !PT ;  /* 0x7f80000000007812 */ /* 0x000fe200078efcff */
[----:B------:R-:W-:Y:S06]  /*3130*/  BRA `(.L_x_604) ;  /* 0x0000000000047947 */ /* 0x000fec0003800000 */
.L_x_602:
[----:B------:R-:W-:-:S07]  /*3140*/  LEA R0, R27, R0, 0x17 ;  /* 0x000000001b007211 */ /* 0x000fce00078eb8ff */
.L_x_604:
[----:B------:R-:W-:Y:S05]  /*3150*/  BSYNC.RECONVERGENT B1 ;  /* 0x0000000000017941 */ /* 0x000fea0003800200 */
.L_x_601:
[----:B------:R-:W-:Y:S05]  /*3160*/  BRA `(.L_x_605) ;  /* 0x0000000000207947 */ /* 0x000fea0003800000 */
.L_x_600:
[----:B------:R-:W-:-:S04]  /*3170*/  LOP3.LUT R0, R26, 0x80000000, R0, 0x48, !PT ;  /* 0x800000001a007812 */ /* 0x000fc800078e4800 */
[----:B------:R-:W-:Y:S01]  /*3180*/  LOP3.LUT R0, R0, 0x7f800000, RZ, 0xfc, !PT ;  /* 0x7f80000000007812 */ /* 0x000fe200078efcff */
[----:B------:R-:W-:Y:S06]  /*3190*/  BRA `(.L_x_605) ;  /* 0x0000000000147947 */ /* 0x000fec0003800000 */
.L_x_599:
[----:B------:R-:W-:Y:S01]  /*31a0*/  LOP3.LUT R0, R26, 0x80000000, R0, 0x48, !PT ;  /* 0x800000001a007812 */ /* 0x000fe200078e4800 */
[----:B------:R-:W-:Y:S06]  /*31b0*/  BRA `(.L_x_605) ;  /* 0x00000000000c7947 */ /* 0x000fec0003800000 */
.L_x_598:
[----:B------:R-:W0:Y:S01]  /*31c0*/  MUFU.RSQ R0, -QNAN ;  /* 0xffc0000000007908 */ /* 0x000e220000001400 */
[----:B------:R-:W-:Y:S05]  /*31d0*/  BRA `(.L_x_605) ;  /* 0x0000000000047947 */ /* 0x000fea0003800000 */
.L_x_597:
[----:B------:R-:W-:-:S07]  /*31e0*/  FADD.FTZ R0, R0, R26 ;  /* 0x0000001a00007221 */ /* 0x000fce0000010000 */
.L_x_605:
[----:B------:R-:W-:Y:S05]  /*31f0*/  BSYNC.RECONVERGENT B0 ;  /* 0x0000000000007941 */ /* 0x000fea0003800200 */
.L_x_595:
[----:B------:R-:W-:Y:S01]  /*3200*/  HFMA2 R23, -RZ, RZ, 0, 0 ;  /* 0x00000000ff177431 */ /* 0x000fe200000001ff */
[----:B------:R-:W-:-:S04]  /*3210*/  MOV R22, R20 ;  /* 0x0000001400167202 */ /* 0x000fc80000000f00 */
[----:B0-----:R-:W-:Y:S05]  /*3220*/  RET.REL.NODEC R22 `(_ZN3cub18CUB_300001_SM_10006detail9transform16transform_kernelINS2_10policy_hubILb1EN4cuda3std3__45tupleIJN6thrust24THRUST_300001_SM_1000_NS6detail15normal_iteratorINSA_10device_ptrIfEEEEEEEE10policy1000EiNSB_10functional5actorINSJ_9compositeIJNSJ_16operator_adaptorINS7_7dividesIvEEEENSK_INSJ_8argumentILj0EEEEENSK_INSJ_5valueIiEEEEEEEEESF_JPfEEEvT0_iT1_T2_DpNS2_10kernel_argIT3_EE) ;  /* 0xffffffcc16747950 */ /* 0x001fea0003c3ffff */
.L_x_606:
        /* <DEDUP_REMOVED lines=13> */
.L_x_617:


//--------------------- .text._ZN3cub18CUB_300001_SM_10006detail8for_each13static_kernelINS2_12policy_hub_t12policy_500_tElN6thrust24THRUST_300001_SM_1000_NS8cuda_cub10__tabulate7functorINS7_6detail15normal_iteratorINS7_10device_ptrIfEEEENS7_6system6detail7generic6detail22compute_sequence_valueIfvEElEEEEvT0_T1_ --------------------------
	.section	.text._ZN3cub18CUB_300001_SM_10006detail8for_each13static_kernelINS2_12policy_hub_t12policy_500_tElN6thrust24THRUST_300001_SM_1000_NS8cuda_cub10__tabulate7functorINS7_6detail15normal_iteratorINS7_10device_ptrIfEEEENS7_6system6detail7generic6detail22compute_sequence_valueIfvEElEEEEvT0_T1_,"ax",@progbits
	.align	128
        .global         _ZN3cub18CUB_300001_SM_10006detail8for_each13static_kernelINS2_12policy_hub_t12policy_500_tElN6thrust24THRUST_300001_SM_1000_NS8cuda_cub10__tabulate7functorINS7_6detail15normal_iteratorINS7_10device_ptrIfEEEENS7_6system6detail7generic6detail22compute_sequence_valueIfvEElEEEEvT0_T1_
        .type           _ZN3cub18CUB_300001_SM_10006detail8for_each13static_kernelINS2_12policy_hub_t12policy_500_tElN6thrust24THRUST_300001_SM_1000_NS8cuda_cub10__tabulate7functorINS7_6detail15normal_iteratorINS7_10device_ptrIfEEEENS7_6system6detail7generic6detail22compute_sequence_valueIfvEElEEEEvT0_T1_,@function
        .size           _ZN3cub18CUB_300001_SM_10006detail8for_each13static_kernelINS2_12policy_hub_t12policy_500_tElN6thrust24THRUST_300001_SM_1000_NS8cuda_cub10__tabulate7functorINS7_6detail15normal_iteratorINS7_10device_ptrIfEEEENS7_6system6detail7generic6detail22compute_sequence_valueIfvEElEEEEvT0_T1_,(.L_x_624 - _ZN3cub18CUB_300001_SM_10006detail8for_each13static_kernelINS2_12policy_hub_t12policy_500_tElN6thrust24THRUST_300001_SM_1000_NS8cuda_cub10__tabulate7functorINS7_6detail15normal_iteratorINS7_10device_ptrIfEEEENS7_6system6detail7generic6detail22compute_sequence_valueIfvEElEEEEvT0_T1_)
        .other          _ZN3cub18CUB_300001_SM_10006detail8for_each13static_kernelINS2_12policy_hub_t12policy_500_tElN6thrust24THRUST_300001_SM_1000_NS8cuda_cub10__tabulate7functorINS7_6detail15normal_iteratorINS7_10device_ptrIfEEEENS7_6system6detail7generic6detail22compute_sequence_valueIfvEElEEEEvT0_T1_,@"STO_CUDA_ENTRY STV_DEFAULT"
_ZN3cub18CUB_300001_SM_10006detail8for_each13static_kernelINS2_12policy_hub_t12policy_500_tElN6thrust24THRUST_300001_SM_1000_NS8cuda_cub10__tabulate7functorINS7_6detail15normal_iteratorINS7_10device_ptrIfEEEENS7_6system6detail7generic6detail22compute_sequence_valueIfvEElEEEEvT0_T1_:
.text._ZN3cub18CUB_300001_SM_10006detail8for_each13static_kernelINS2_12policy_hub_t12policy_500_tElN6thrust24THRUST_300001_SM_1000_NS8cuda_cub10__tabulate7functorINS7_6detail15normal_iteratorINS7_10device_ptrIfEEEENS7_6system6detail7generic6detail22compute_sequence_valueIfvEElEEEEvT0_T1_:
[----:B------:R-:W-:Y:S08]  /*0000*/  LDC R1, c[0x0][0x37c] ;  /* 0x0000df00ff017b82 */ /* 0x000ff00000000800 */
[----:B------:R-:W0:Y:S01]  /*0010*/  S2UR UR4, SR_CTAID.X ;  /* 0x00000000000479c3 */ /* 0x000e220000002500 */
[----:B------:R-:W1:Y:S01]  /*0020*/  LDCU.64 UR6, c[0x0][0x380] ;  /* 0x00007000ff0677ac */ /* 0x000e620008000a00 */
[----:B------:R-:W2:Y:S01]  /*0030*/  LDCU.64 UR8, c[0x0][0x358] ;  /* 0x00006b00ff0877ac */ /* 0x000ea20008000a00 */
[----:B0-----:R-:W-:-:S04]  /*0040*/  UIMAD.WIDE.U32 UR4, UR4, 0x200, URZ ;  /* 0x00000200040478a5 */ /* 0x001fc8000f8e00ff */
[----:B-1----:R-:W-:-:S04]  /*0050*/  UIADD3 UR6, UP0, UPT, -UR4, UR6, URZ ;  /* 0x0000000604067290 */ /* 0x002fc8000ff1e1ff */
[----:B------:R-:W-:Y:S02]  /*0060*/  UIADD3.X UR7, UPT, UPT, ~UR5, UR7, URZ, UP0, !UPT ;  /* 0x0000000705077290 */ /* 0x000fe400087fe5ff */
[----:B------:R-:W-:-:S04]  /*0070*/  UISETP.GE.U32.AND UP0, UPT, UR6, 0x200, UPT ;  /* 0x000002000600788c */ /* 0x000fc8000bf06070 */
[----:B------:R-:W-:-:S09]  /*0080*/  UISETP.GE.AND.EX UP0, UPT, UR7, URZ, UPT, UP0 ;  /* 0x000000ff0700728c */ /* 0x000fd2000bf06300 */
[----:B--2---:R-:W-:Y:S05]  /*0090*/  BRA.U !UP0, `(.L_x_607) ;  /* 0x0000000108407547 */ /* 0x004fea000b800000 */
[----:B------:R-:W0:Y:S01]  /*00a0*/  S2R R4, SR_TID.X ;  /* 0x0000000000047919 */ /* 0x000e220000002100 */
[----:B------:R-:W1:Y:S01]  /*00b0*/  LDC.64 R10, c[0x0][0x390] ;  /* 0x0000e400ff0a7b82 */ /* 0x000e620000000a00 */
[----:B------:R-:W2:Y:S01]  /*00c0*/  LDCU.64 UR10, c[0x0][0x388] ;  /* 0x00007100ff0a77ac */ /* 0x000ea20008000a00 */
[----:B0-----:R-:W-:-:S05]  /*00d0*/  IADD3 R4, P0, PT, R4, UR4, RZ ;  /* 0x0000000404047c10 */ /* 0x001fca000ff1e0ff */
[----:B------:R-:W-:Y:S01]  /*00e0*/  IMAD.X R5, RZ, RZ, UR5, P0 ;  /* 0x00000005ff057e24 */ /* 0x000fe200080e06ff */
[----:B------:R-:W-:-:S03]  /*00f0*/  IADD3 R6, P0, PT, R4, 0x100, RZ ;  /* 0x0000010004067810 */ /* 0x000fc60007f1e0ff */
[----:B------:R-:W1:Y:S02]  /*0100*/  I2F.U64 R9, R4 ;  /* 0x0000000400097312 */ /* 0x000e640000301000 */
[----:B------:R-:W-:Y:S01]  /*0110*/  IMAD.X R7, RZ, RZ, R5, P0 ;  /* 0x000000ffff077224 */ /* 0x000fe200000e0605 */
[----:B--2---:R-:W-:-:S04]  /*0120*/  LEA R2, P0, R4, UR10, 0x2 ;  /* 0x0000000a04027c11 */ /* 0x004fc8000f8010ff */
[----:B------:R-:W-:Y:S01]  /*0130*/  LEA.HI.X R3, R4, UR11, R5, 0x2, P0 ;  /* 0x0000000b04037c11 */ /* 0x000fe200080f1405 */
[----:B------:R-:W0:Y:S01]  /*0140*/  I2F.U64 R7, R6 ;  /* 0x0000000600077312 */ /* 0x000e220000301000 */
[----:B-1----:R-:W-:-:S05]  /*0150*/  FFMA R9, R9, R11, R10 ;  /* 0x0000000b09097223 */ /* 0x002fca000000000a */
[----:B------:R-:W-:Y:S01]  /*0160*/  STG.E desc[UR8][R2.64], R9 ;  /* 0x0000000902007986 */ /* 0x000fe2000c101908 */
[----:B0-----:R-:W-:-:S05]  /*0170*/  FFMA R11, R7, R11, R10 ;  /* 0x0000000b070b7223 */ /* 0x001fca000000000a */
[----:B------:R-:W-:Y:S01]  /*0180*/  STG.E desc[UR8][R2.64+0x400], R11 ;  /* 0x0004000b02007986 */ /* 0x000fe2000c101908 */
[----:B------:R-:W-:Y:S05]  /*0190*/  EXIT ;  /* 0x000000000000794d */ /* 0x000fea0003800000 */
.L_x_607:
[----:B------:R-:W0:Y:S01]  /*01a0*/  S2R R2, SR_TID.X ;  /* 0x0000000000027919 */ /* 0x000e220000002100 */
[----:B------:R-:W-:Y:S01]  /*01b0*/  USHF.R.S32.HI UR7, URZ, 0x1f, UR6 ;  /* 0x0000001fff077899 */ /* 0x000fe20008011406 */
[----:B------:R-:W-:Y:S05]  /*01c0*/  BSSY.RECONVERGENT B0, `(.L_x_608) ;  /* 0x0000012000007945 */ /* 0x000fea0003800200 */
[----:B------:R-:W-:Y:S02]  /*01d0*/  IMAD.U32 R3, RZ, RZ, UR7 ;  /* 0x00000007ff037e24 */ /* 0x000fe4000f8e00ff */
[----:B------:R-:W-:Y:S01]  /*01e0*/  IMAD.U32 R4, RZ, RZ, UR7 ;  /* 0x00000007ff047e24 */ /* 0x000fe2000f8e00ff */
[C---:B0-----:R-:W-:Y:S01]  /*01f0*/  ISETP.LT.U32.AND P0, PT, R2.reuse, UR6, PT ;  /* 0x0000000602007c0c */ /* 0x041fe2000bf01070 */
[----:B------:R-:W-:-:S03]  /*0200*/  VIADD R0, R2, 0x100 ;  /* 0x0000010002007836 */ /* 0x000fc60000000000 */
[----:B------:R-:W-:Y:S02]  /*0210*/  ISETP.GT.AND.EX P0, PT, R3, RZ, PT, P0 ;  /* 0x000000ff0300720c */ /* 0x000fe40003f04300 */
[----:B------:R-:W-:-:S04]  /*0220*/  ISETP.LT.U32.AND P1, PT, R0, UR6, PT ;  /* 0x0000000600007c0c */ /* 0x000fc8000bf21070 */
[----:B------:R-:W-:-:S07]  /*0230*/  ISETP.GT.AND.EX P1, PT, R4, RZ, PT, P1 ;  /* 0x000000ff0400720c */ /* 0x000fce0003f24310 */
[----:B------:R-:W-:Y:S06]  /*0240*/  @!P0 BRA `(.L_x_609) ;  /* 0x0000000000248947 */ /* 0x000fec0003800000 */
[----:B------:R-:W-:Y:S01]  /*0250*/  IADD3 R2, P0, PT, R2, UR4, RZ ;  /* 0x0000000402027c10 */ /* 0x000fe2000ff1e0ff */
[----:B------:R-:W0:Y:S01]  /*0260*/  LDC.64 R8, c[0x0][0x390] ;  /* 0x0000e400ff087b82 */ /* 0x000e220000000a00 */
[----:B------:R-:W1:Y:S03]  /*0270*/  LDCU.64 UR10, c[0x0][0x388] ;  /* 0x00007100ff0a77ac */ /* 0x000e660008000a00 */
[----:B------:R-:W-:-:S04]  /*0280*/  IMAD.X R3, RZ, RZ, UR5, P0 ;  /* 0x00000005ff037e24 */ /* 0x000fc800080e06ff */
[----:B------:R-:W0:Y:S01]  /*0290*/  I2F.U64 R7, R2 ;  /* 0x0000000200077312 */ /* 0x000e220000301000 */
[----:B-1----:R-:W-:-:S04]  /*02a0*/  LEA R4, P0, R2, UR10, 0x2 ;  /* 0x0000000a02047c11 */ /* 0x002fc8000f8010ff */
[----:B------:R-:W-:Y:S01]  /*02b0*/  LEA.HI.X R5, R2, UR11, R3, 0x2, P0 ;  /* 0x0000000b02057c11 */ /* 0x000fe200080f1403 */
[----:B0-----:R-:W-:-:S05]  /*02c0*/  FFMA R7, R7, R9, R8 ;  /* 0x0000000907077223 */ /* 0x001fca0000000008 */
[----:B------:R0:W-:Y:S03]  /*02d0*/  STG.E desc[UR8][R4.64], R7 ;  /* 0x0000000704007986 */ /* 0x0001e6000c101908 */
.L_x_609:
[----:B------:R-:W-:Y:S05]  /*02e0*/  BSYNC.RECONVERGENT B0 ;  /* 0x0000000000007941 */ /* 0x000fea0003800200 */
.L_x_608:
[----:B------:R-:W-:Y:S05]  /*02f0*/  @!P1 EXIT ;  /* 0x000000000000994d */ /* 0x000fea0003800000 */
[----:B------:R-:W-:Y:S01]  /*0300*/  IADD3 R2, P0, PT, R0, UR4, RZ ;  /* 0x0000000400027c10 */ /* 0x000fe2000ff1e0ff */
[----:B------:R-:W1:Y:S01]  /*0310*/  LDC.64 R8, c[0x0][0x390] ;  /* 0x0000e400ff087b82 */ /* 0x000e620000000a00 */
[----:B------:R-:W2:Y:S03]  /*0320*/  LDCU.64 UR6, c[0x0][0x388] ;  /* 0x00007100ff0677ac */ /* 0x000ea60008000a00 */
[----:B------:R-:W-:-:S04]  /*0330*/  IMAD.X R3, RZ, RZ, UR5, P0 ;  /* 0x00000005ff037e24 */ /* 0x000fc800080e06ff */
[----:B0-----:R-:W1:Y:S01]  /*0340*/  I2F.U64 R7, R2 ;  /* 0x0000000200077312 */ /* 0x001e620000301000 */
[----:B--2---:R-:W-:-:S04]  /*0350*/  LEA R4, P0, R2, UR6, 0x2 ;  /* 0x0000000602047c11 */ /* 0x004fc8000f8010ff */
[----:B------:R-:W-:Y:S01]  /*0360*/  LEA.HI.X R5, R2, UR7, R3, 0x2, P0 ;  /* 0x0000000702057c11 */ /* 0x000fe200080f1403 */
[----:B-1----:R-:W-:-:S05]  /*0370*/  FFMA R7, R7, R9, R8 ;  /* 0x0000000907077223 */ /* 0x002fca0000000008 */
[----:B------:R-:W-:Y:S01]  /*0380*/  STG.E desc[UR8][R4.64], R7 ;  /* 0x0000000704007986 */ /* 0x000fe2000c101908 */
[----:B------:R-:W-:Y:S05]  /*0390*/  EXIT ;  /* 0x000000000000794d */ /* 0x000fea0003800000 */
.L_x_610:
        /* <DEDUP_REMOVED lines=14> */
.L_x_624:


//--------------------- .text._ZN3cub18CUB_300001_SM_10006detail8for_each13static_kernelINS2_12policy_hub_t12policy_500_tEmN6thrust24THRUST_300001_SM_1000_NS8cuda_cub20__uninitialized_fill7functorINS7_10device_ptrIfEEfEEEEvT0_T1_ --------------------------
	.section	.text._ZN3cub18CUB_300001_SM_10006detail8for_each13static_kernelINS2_12policy_hub_t12policy_500_tEmN6thrust24THRUST_300001_SM_1000_NS8cuda_cub20__uninitialized_fill7functorINS7_10device_ptrIfEEfEEEEvT0_T1_,"ax",@progbits
	.align	128
        .global         _ZN3cub18CUB_300001_SM_10006detail8for_each13static_kernelINS2_12policy_hub_t12policy_500_tEmN6thrust24THRUST_300001_SM_1000_NS8cuda_cub20__uninitialized_fill7functorINS7_10device_ptrIfEEfEEEEvT0_T1_
        .type           _ZN3cub18CUB_300001_SM_10006detail8for_each13static_kernelINS2_12policy_hub_t12policy_500_tEmN6thrust24THRUST_300001_SM_1000_NS8cuda_cub20__uninitialized_fill7functorINS7_10device_ptrIfEEfEEEEvT0_T1_,@function
        .size           _ZN3cub18CUB_300001_SM_10006detail8for_each13static_kernelINS2_12policy_hub_t12policy_500_tEmN6thrust24THRUST_300001_SM_1000_NS8cuda_cub20__uninitialized_fill7functorINS7_10device_ptrIfEEfEEEEvT0_T1_,(.L_x_625 - _ZN3cub18CUB_300001_SM_10006detail8for_each13static_kernelINS2_12policy_hub_t12policy_500_tEmN6thrust24THRUST_300001_SM_1000_NS8cuda_cub20__uninitialized_fill7functorINS7_10device_ptrIfEEfEEEEvT0_T1_)
        .other          _ZN3cub18CUB_300001_SM_10006detail8for_each13static_kernelINS2_12policy_hub_t12policy_500_tEmN6thrust24THRUST_300001_SM_1000_NS8cuda_cub20__uninitialized_fill7functorINS7_10device_ptrIfEEfEEEEvT0_T1_,@"STO_CUDA_ENTRY STV_DEFAULT"
_ZN3cub18CUB_300001_SM_10006detail8for_each13static_kernelINS2_12policy_hub_t12policy_500_tEmN6thrust24THRUST_300001_SM_1000_NS8cuda_cub20__uninitialized_fill7functorINS7_10device_ptrIfEEfEEEEvT0_T1_:
.text._ZN3cub18CUB_300001_SM_10006detail8for_each13static_kernelINS2_12policy_hub_t12policy_500_tEmN6thrust24THRUST_300001_SM_1000_NS8cuda_cub20__uninitialized_fill7functorINS7_10device_ptrIfEEfEEEEvT0_T1_:
        /* <DEDUP_REMOVED lines=8> */
[----:B------:R-:W-:-:S09]  /*0080*/  UISETP.GE.U32.AND.EX UP0, UPT, UR7, URZ, UPT, UP0 ;  /* 0x000000ff0700728c */ /* 0x000fd2000bf06100 */
[----:B--2---:R-:W-:Y:S05]  /*0090*/  BRA.U !UP0, `(.L_x_611) ;  /* 0x0000000108287547 */ /* 0x004fea000b800000 */
[----:B------:R-:W0:Y:S01]  /*00a0*/  S2R R0, SR_TID.X ;  /* 0x0000000000007919 */ /* 0x000e220000002100 */
[----:B------:R-:W1:Y:S01]  /*00b0*/  LDCU.64 UR6, c[0x0][0x388] ;  /* 0x00007100ff0677ac */ /* 0x000e620008000a00 */
[----:B------:R-:W2:Y:S01]  /*00c0*/  LDC R5, c[0x0][0x390] ;  /* 0x0000e400ff057b82 */ /* 0x000ea20000000800 */
[----:B0-----:R-:W-:-:S05]  /*00d0*/  IADD3 R0, P0, PT, R0, UR4, RZ ;  /* 0x0000000400007c10 */ /* 0x001fca000ff1e0ff */
[----:B------:R-:W-:Y:S01]  /*00e0*/  IMAD.X R3, RZ, RZ, UR5, P0 ;  /* 0x00000005ff037e24 */ /* 0x000fe200080e06ff */
[----:B-1----:R-:W-:-:S04]  /*00f0*/  LEA R2, P0, R0, UR6, 0x2 ;  /* 0x0000000600027c11 */ /* 0x002fc8000f8010ff */
[----:B------:R-:W-:-:S05]  /*0100*/  LEA.HI.X R3, R0, UR7, R3, 0x2, P0 ;  /* 0x0000000700037c11 */ /* 0x000fca00080f1403 */
[----:B--2---:R-:W-:Y:S04]  /*0110*/  STG.E desc[UR8][R2.64], R5 ;  /* 0x0000000502007986 */ /* 0x004fe8000c101908 */
[----:B------:R-:W-:Y:S01]  /*0120*/  STG.E desc[UR8][R2.64+0x400], R5 ;  /* 0x0004000502007986 */ /* 0x000fe2000c101908 */
[----:B------:R-:W-:Y:S05]  /*0130*/  EXIT ;  /* 0x000000000000794d */ /* 0x000fea0003800000 */
.L_x_611:
[----:B------:R-:W0:Y:S01]  /*0140*/  S2R R0, SR_TID.X ;  /* 0x0000000000007919 */ /* 0x000e220000002100 */
[----:B------:R-:W-:Y:S01]  /*0150*/  IMAD.U32 R2, RZ, RZ, UR7 ;  /* 0x00000007ff027e24 */ /* 0x000fe2000f8e00ff */
[----:B------:R-:W1:Y:S01]  /*0160*/  LDCU.64 UR10, c[0x0][0x388] ;  /* 0x00007100ff0a77ac */ /* 0x000e620008000a00 */
[----:B------:R-:W-:Y:S01]  /*0170*/  IMAD.U32 R4, RZ, RZ, UR7 ;  /* 0x00000007ff047e24 */ /* 0x000fe2000f8e00ff */
[----:B0-----:R-:W-:-:S04]  /*0180*/  ISETP.LT.U32.AND P0, PT, R0, UR6, PT ;  /* 0x0000000600007c0c */ /* 0x001fc8000bf01070 */
[----:B------:R-:W-:Y:S01]  /*0190*/  ISETP.GT.U32.AND.EX P0, PT, R2, RZ, PT, P0 ;  /* 0x000000ff0200720c */ /* 0x000fe20003f04100 */
[C---:B------:R-:W-:Y:S01]  /*01a0*/  VIADD R2, R0.reuse, 0x100 ;  /* 0x0000010000027836 */ /* 0x040fe20000000000 */
[----:B------:R-:W-:-:S04]  /*01b0*/  IADD3 R0, P2, PT, R0, UR4, RZ ;  /* 0x0000000400007c10 */ /* 0x000fc8000ff5e0ff */
[----:B------:R-:W-:Y:S01]  /*01c0*/  ISETP.LT.U32.AND P1, PT, R2, UR6, PT ;  /* 0x0000000602007c0c */ /* 0x000fe2000bf21070 */
[----:B------:R-:W-:Y:S01]  /*01d0*/  IMAD.X R3, RZ, RZ, UR5, P2 ;  /* 0x00000005ff037e24 */ /* 0x000fe200090e06ff */
[----:B-1----:R-:W-:Y:S02]  /*01e0*/  LEA R2, P2, R0, UR10, 0x2 ;  /* 0x0000000a00027c11 */ /* 0x002fe4000f8410ff */
[----:B------:R-:W-:Y:S02]  /*01f0*/  ISETP.GT.U32.AND.EX P1, PT, R4, RZ, PT, P1 ;  /* 0x000000ff0400720c */ /* 0x000fe40003f24110 */
[----:B------:R-:W-:Y:S01]  /*0200*/  LEA.HI.X R3, R0, UR11, R3, 0x2, P2 ;  /* 0x0000000b00037c11 */ /* 0x000fe200090f1403 */
[----:B------:R-:W0:Y:S04]  /*0210*/  @P0 LDC R5, c[0x0][0x390] ;  /* 0x0000e400ff050b82 */ /* 0x000e280000000800 */
[----:B0-----:R0:W-:Y:S06]  /*0220*/  @P0 STG.E desc[UR8][R2.64], R5 ;  /* 0x0000000502000986 */ /* 0x0011ec000c101908 */
[----:B------:R-:W-:Y:S05]  /*0230*/  @!P1 EXIT ;  /* 0x000000000000994d */ /* 0x000fea0003800000 */
[----:B0-----:R-:W0:Y:S02]  /*0240*/  LDC R5, c[0x0][0x390] ;  /* 0x0000e400ff057b82 */ /* 0x001e240000000800 */
[----:B0-----:R-:W-:Y:S01]  /*0250*/  STG.E desc[UR8][R2.64+0x400], R5 ;  /* 0x0004000502007986 */ /* 0x001fe2000c101908 */
[----:B------:R-:W-:Y:S05]  /*0260*/  EXIT ;  /* 0x000000000000794d */ /* 0x000fea0003800000 */
.L_x_612:
        /* <DEDUP_REMOVED lines=9> */
.L_x_625:


//--------------------- .text._ZN3cub18CUB_300001_SM_10006detail11EmptyKernelIvEEvv --------------------------
	.section	.text._ZN3cub18CUB_300001_SM_10006detail11EmptyKernelIvEEvv,"ax",@progbits
	.align	128
        .global         _ZN3cub18CUB_300001_SM_10006detail11EmptyKernelIvEEvv
        .type           _ZN3cub18CUB_300001_SM_10006detail11EmptyKernelIvEEvv,@function
        .size           _ZN3cub18CUB_300001_SM_10006detail11EmptyKernelIvEEvv,(.L_x_626 - _ZN3cub18CUB_300001_SM_10006detail11EmptyKernelIvEEvv)
        .other          _ZN3cub18CUB_300001_SM_10006detail11EmptyKernelIvEEvv,@"STO_CUDA_ENTRY STV_DEFAULT"
_ZN3cub18CUB_300001_SM_10006detail11EmptyKernelIvEEvv:
.text._ZN3cub18CUB_300001_SM_10006detail11EmptyKernelIvEEvv:
[----:B------:R-:W-:Y:S01]  /*0000*/  LDC R1, c[0x0][0x37c] ;  /* 0x0000df00ff017b82 */ /* 0x000fe20000000800 */
[----:B------:R-:W-:Y:S05]  /*0010*/  EXIT ;  /* 0x000000000000794d */ /* 0x000fea0003800000 */
.L_x_613:
        /* <DEDUP_REMOVED lines=14> */
.L_x_626:


//--------------------- .nv.shared.reserved.0     --------------------------
	.section	.nv.shared.reserved.0,"aw",@nobits
	.weak		__nv_reservedSMEM_offset_0_alias
	.size		__nv_reservedSMEM_offset_0_alias, 0, 64
	.other		__nv_reservedSMEM_offset_0_alias,@"STO_CUDA_RESERVED_SHARED STV_DEFAULT"
__nv_reservedSMEM_offset_0_alias:
	.zero		0
	.zero		64


//--------------------- .nv.global                --------------------------
	.section	.nv.global,"aw",@nobits
.nv.global:
	.type		_ZN30_INTERNAL_65b84073_4_k_cu_main6thrust24THRUST_300001_SM_1000_NS3seqE,@object
	.size		_ZN30_INTERNAL_65b84073_4_k_cu_main6thrust24THRUST_300001_SM_1000_NS3seqE,(_ZN30_INTERNAL_65b84073_4_k_cu_main4cuda3std3__48in_placeE - _ZN30_INTERNAL_65b84073_4_k_cu_main6thrust24THRUST_300001_SM_1000_NS3seqE)
_ZN30_INTERNAL_65b84073_4_k_cu_main6thrust24THRUST_300001_SM_1000_NS3seqE:
	.zero		1
	.type		_ZN30_INTERNAL_65b84073_4_k_cu_main4cuda3std3__48in_placeE,@object
	.size		_ZN30_INTERNAL_65b84073_4_k_cu_main4cuda3std3__48in_placeE,(_ZN30_INTERNAL_65b84073_4_k_cu_main4cuda3std6ranges3__45__cpo4sizeE - _ZN30_INTERNAL_65b84073_4_k_cu_main4cuda3std3__48in_placeE)
_ZN30_INTERNAL_65b84073_4_k_cu_main4cuda3std3__48in_placeE:
	.zero		1
	.type		_ZN30_INTERNAL_65b84073_4_k_cu_main4cuda3std6ranges3__45__cpo4sizeE,@object
	.size		_ZN30_INTERNAL_65b84073_4_k_cu_main4cuda3std6ranges3__45__cpo4sizeE,(_ZN30_INTERNAL_65b84073_4_k_cu_main6thrust24THRUST_300001_SM_1000_NS12placeholders2_3E - _ZN30_INTERNAL_65b84073_4_k_cu_main4cuda3std6ranges3__45__cpo4sizeE)
_ZN30_INTERNAL_65b84073_4_k_cu_main4cuda3std6ranges3__45__cpo4sizeE:
	.zero		1
	.type		_ZN30_INTERNAL_65b84073_4_k_cu_main6thrust24THRUST_300001_SM_1000_NS12placeholders2_3E,@object
	.size		_ZN30_INTERNAL_65b84073_4_k_cu_main6thrust24THRUST_300001_SM_1000_NS12placeholders2_3E,(_ZN30_INTERNAL_65b84073_4_k_cu_main4cuda3std3__45__cpo6cbeginE - _ZN30_INTERNAL_65b84073_4_k_cu_main6thrust24THRUST_300001_SM_1000_NS12placeholders2_3E)
_ZN30_INTERNAL_65b84073_4_k_cu_main6thrust24THRUST_300001_SM_1000_NS12placeholders2_3E:
	.zero		1
	.type		_ZN30_INTERNAL_65b84073_4_k_cu_main4cuda3std3__45__cpo6cbeginE,@object
	.size		_ZN30_INTERNAL_65b84073_4_k_cu_main4cuda3std3__45__cpo6cbeginE,(_ZN30_INTERNAL_65b84073_4_k_cu_main4cuda3std6ranges3__45__cpo6cbeginE - _ZN30_INTERNAL_65b84073_4_k_cu_main4cuda3std3__45__cpo6cbeginE)
_ZN30_INTERNAL_65b84073_4_k_cu_main4cuda3std3__45__cpo6cbeginE:
	.zero		1
	.type		_ZN30_INTERNAL_65b84073_4_k_cu_main4cuda3std6ranges3__45__cpo6cbeginE,@object
	.size		_ZN30_INTERNAL_65b84073_4_k_cu_main4cuda3std6ranges3__45__cpo6cbeginE,(_ZN30_INTERNAL_65b84073_4_k_cu_main6thrust24THRUST_300001_SM_1000_NS12placeholders2_7E - _ZN30_INTERNAL_65b84073_4_k_cu_main4cuda3std6ranges3__45__cpo6cbeginE)
_ZN30_INTERNAL_65b84073_4_k_cu_main4cuda3std6ranges3__45__cpo6cbeginE:
	.zero		1
	.type		_ZN30_INTERNAL_65b84073_4_k_cu_main6thrust24THRUST_300001_SM_1000_NS12placeholders2_7E,@object
	.size		_ZN30_INTERNAL_65b84073_4_k_cu_main6thrust24THRUST_300001_SM_1000_NS12placeholders2_7E,(_ZN30_INTERNAL_65b84073_4_k_cu_main4cuda3std3__45__cpo7crbeginE - _ZN30_INTERNAL_65b84073_4_k_cu_main6thrust24THRUST_300001_SM_1000_NS12placeholders2_7E)
_ZN30_INTERNAL_65b84073_4_k_cu_main6thrust24THRUST_300001_SM_1000_NS12placeholders2_7E:
	.zero		1
	.type		_ZN30_INTERNAL_65b84073_4_k_cu_main4cuda3std3__45__cpo7crbeginE,@object
	.size		_ZN30_INTERNAL_65b84073_4_k_cu_main4cuda3std3__45__cpo7crbeginE,(_ZN30_INTERNAL_65b84073_4_k_cu_main4cuda3std6ranges3__45__cpo4nextE - _ZN30_INTERNAL_65b84073_4_k_cu_main4cuda3std3__45__cpo7crbeginE)
_ZN30_INTERNAL_65b84073_4_k_cu_main4cuda3std3__45__cpo7crbeginE:
	.zero		1
	.type		_ZN30_INTERNAL_65b84073_4_k_cu_main4cuda3std6ranges3__45__cpo4nextE,@object
	.size		_ZN30_INTERNAL_65b84073_4_k_cu_main4cuda3std6ranges3__45__cpo4nextE,(_ZN30_INTERNAL_65b84073_4_k_cu_main4cuda3std6ranges3__45__cpo4swapE - _ZN30_INTERNAL_65b84073_4_k_cu_main4cuda3std6ranges3__45__cpo4nextE)
_ZN30_INTERNAL_65b84073_4_k_cu_main4cuda3std6ranges3__45__cpo4nextE:
	.zero		1
	.type		_ZN30_INTERNAL_65b84073_4_k_cu_main4cuda3std6ranges3__45__cpo4swapE,@object
	.size		_ZN30_INTERNAL_65b84073_4_k_cu_main4cuda3std6ranges3__45__cpo4swapE,(_ZN30_INTERNAL_65b84073_4_k_cu_main6thrust24THRUST_300001_SM_1000_NS8cuda_cub10par_nosyncE - _ZN30_INTERNAL_65b84073_4_k_cu_main4cuda3std6ranges3__45__cpo4swapE)
_ZN30_INTERNAL_65b84073_4_k_cu_main4cuda3std6ranges3__45__cpo4swapE:
	.zero		1
	.type		_ZN30_INTERNAL_65b84073_4_k_cu_main6thrust24THRUST_300001_SM_1000_NS8cuda_cub10par_nosyncE,@object
	.size		_ZN30_INTERNAL_65b84073_4_k_cu_main6thrust24THRUST_300001_SM_1000_NS8cuda_cub10par_nosyncE,(_ZN30_INTERNAL_65b84073_4_k_cu_main6thrust24THRUST_300001_SM_1000_NS12placeholders2_9E - _ZN30_INTERNAL_65b84073_4_k_cu_main6thrust24THRUST_300001_SM_1000_NS8cuda_cub10par_nosyncE)
_ZN30_INTERNAL_65b84073_4_k_cu_main6thrust24THRUST_300001_SM_1000_NS8cuda_cub10par_nosyncE:
	.zero		1
	.type		_ZN30_INTERNAL_65b84073_4_k_cu_main6thrust24THRUST_300001_SM_1000_NS12placeholders2_9E,@object
	.size		_ZN30_INTERNAL_65b84073_4_k_cu_main6thrust24THRUST_300001_SM_1000_NS12placeholders2_9E,(_ZN30_INTERNAL_65b84073_4_k_cu_main4cuda3std3__432_GLOBAL__N__65b84073_4_k_cu_main6ignoreE - _ZN30_INTERNAL_65b84073_4_k_cu_main6thrust24THRUST_300001_SM_1000_NS12placeholders2_9E)
_ZN30_INTERNAL_65b84073_4_k_cu_main6thrust24THRUST_300001_SM_1000_NS12placeholders2_9E:
	.zero		1
	.type		_ZN30_INTERNAL_65b84073_4_k_cu_main4cuda3std3__432_GLOBAL__N__65b84073_4_k_cu_main6ignoreE,@object
	.size		_ZN30_INTERNAL_65b84073_4_k_cu_main4cuda3std3__432_GLOBAL__N__65b84073_4_k_cu_main6ignoreE,(_ZN30_INTERNAL_65b84073_4_k_cu_main4cuda3std6ranges3__45__cpo4dataE - _ZN30_INTERNAL_65b84073_4_k_cu_main4cuda3std3__432_GLOBAL__N__65b84073_4_k_cu_main6ignoreE)
_ZN30_INTERNAL_65b84073_4_k_cu_main4cuda3std3__432_GLOBAL__N__65b84073_4_k_cu_main6ignoreE:
	.zero		1
	.type		_ZN30_INTERNAL_65b84073_4_k_cu_main4cuda3std6ranges3__45__cpo4dataE,@object
	.size		_ZN30_INTERNAL_65b84073_4_k_cu_main4cuda3std6ranges3__45__cpo4dataE,(_ZN30_INTERNAL_65b84073_4_k_cu_main6thrust24THRUST_300001_SM_1000_NS12placeholders2_1E - _ZN30_INTERNAL_65b84073_4_k_cu_main4cuda3std6ranges3__45__cpo4dataE)
_ZN30_INTERNAL_65b84073_4_k_cu_main4cuda3std6ranges3__45__cpo4dataE:
	.zero		1
	.type		_ZN30_INTERNAL_65b84073_4_k_cu_main6thrust24THRUST_300001_SM_1000_NS12placeholders2_1E,@object
	.size		_ZN30_INTERNAL_65b84073_4_k_cu_main6thrust24THRUST_300001_SM_1000_NS12placeholders2_1E,(_ZN30_INTERNAL_65b84073_4_k_cu_main4cuda3std3__45__cpo5beginE - _ZN30_INTERNAL_65b84073_4_k_cu_main6thrust24THRUST_300001_SM_1000_NS12placeholders2_1E)
_ZN30_INTERNAL_65b84073_4_k_cu_main6thrust24THRUST_300001_SM_1000_NS12placeholders2_1E:
	.zero		1
	.type		_ZN30_INTERNAL_65b84073_4_k_cu_main4cuda3std3__45__cpo5beginE,@object
	.size		_ZN30_INTERNAL_65b84073_4_k_cu_main4cuda3std3__45__cpo5beginE,(_ZN30_INTERNAL_65b84073_4_k_cu_main4cuda3std6ranges3__45__cpo5beginE - _ZN30_INTERNAL_65b84073_4_k_cu_main4cuda3std3__45__cpo5beginE)
_ZN30_INTERNAL_65b84073_4_k_cu_main4cuda3std3__45__cpo5beginE:
	.zero		1
	.type		_ZN30_INTERNAL_65b84073_4_k_cu_main4cuda3std6ranges3__45__cpo5beginE,@object
	.size		_ZN30_INTERNAL_65b84073_4_k_cu_main4cuda3std6ranges3__45__cpo5beginE,(_ZN30_INTERNAL_65b84073_4_k_cu_main6thrust24THRUST_300001_SM_1000_NS12placeholders2_5E - _ZN30_INTERNAL_65b84073_4_k_cu_main4cuda3std6ranges3__45__cpo5beginE)
_ZN30_INTERNAL_65b84073_4_k_cu_main4cuda3std6ranges3__45__cpo5beginE:
	.zero		1
	.type		_ZN30_INTERNAL_65b84073_4_k_cu_main6thrust24THRUST_300001_SM_1000_NS12placeholders2_5E,@object
	.size		_ZN30_INTERNAL_65b84073_4_k_cu_main6thrust24THRUST_300001_SM_1000_NS12placeholders2_5E,(_ZN30_INTERNAL_65b84073_4_k_cu_main4cuda3std3__45__cpo6rbeginE - _ZN30_INTERNAL_65b84073_4_k_cu_main6thrust24THRUST_300001_SM_1000_NS12placeholders2_5E)
_ZN30_INTERNAL_65b84073_4_k_cu_main6thrust24THRUST_300001_SM_1000_NS12placeholders2_5E:
	.zero		1
	.type		_ZN30_INTERNAL_65b84073_4_k_cu_main4cuda3std3__45__cpo6rbeginE,@object
	.size		_ZN30_INTERNAL_65b84073_4_k_cu_main4cuda3std3__45__cpo6rbeginE,(_ZN30_INTERNAL_65b84073_4_k_cu_main4cuda3std6ranges3__45__cpo7advanceE - _ZN30_INTERNAL_65b84073_4_k_cu_main4cuda3std3__45__cpo6rbeginE)
_ZN30_INTERNAL_65b84073_4_k_cu_main4cuda3std3__45__cpo6rbeginE:
	.zero		1
	.type		_ZN30_INTERNAL_65b84073_4_k_cu_main4cuda3std6ranges3__45__cpo7advanceE,@object
	.size		_ZN30_INTERNAL_65b84073_4_k_cu_main4cuda3std6ranges3__45__cpo7advanceE,(_ZN30_INTERNAL_65b84073_4_k_cu_main4cuda3std3__47nulloptE - _ZN30_INTERNAL_65b84073_4_k_cu_main4cuda3std6ranges3__45__cpo7advanceE)
_ZN30_INTERNAL_65b84073_4_k_cu_main4cuda3std6ranges3__45__cpo7advanceE:
	.zero		1
	.type		_ZN30_INTERNAL_65b84073_4_k_cu_main4cuda3std3__47nulloptE,@object
	.size		_ZN30_INTERNAL_65b84073_4_k_cu_main4cuda3std3__47nulloptE,(_ZN30_INTERNAL_65b84073_4_k_cu_main4cuda3std6ranges3__45__cpo8distanceE - _ZN30_INTERNAL_65b84073_4_k_cu_main4cuda3std3__47nulloptE)
_ZN30_INTERNAL_65b84073_4_k_cu_main4cuda3std3__47nulloptE:
	.zero		1
	.type		_ZN30_INTERNAL_65b84073_4_k_cu_main4cuda3std6ranges3__45__cpo8distanceE,@object
	.size		_ZN30_INTERNAL_65b84073_4_k_cu_main4cuda3std6ranges3__45__cpo8distanceE,(_ZN30_INTERNAL_65b84073_4_k_cu_main6thrust24THRUST_300001_SM_1000_NS12placeholders3_10E - _ZN30_INTERNAL_65b84073_4_k_cu_main4cuda3std6ranges3__45__cpo8distanceE)
_ZN30_INTERNAL_65b84073_4_k_cu_main4cuda3std6ranges3__45__cpo8distanceE:
	.zero		1
	.type		_ZN30_INTERNAL_65b84073_4_k_cu_main6thrust24THRUST_300001_SM_1000_NS12placeholders3_10E,@object
	.size		_ZN30_INTERNAL_65b84073_4_k_cu_main6thrust24THRUST_300001_SM_1000_NS12placeholders3_10E,(_ZN30_INTERNAL_65b84073_4_k_cu_main4cuda3std3__419piecewise_constructE - _ZN30_INTERNAL_65b84073_4_k_cu_main6thrust24THRUST_300001_SM_1000_NS12placeholders3_10E)
_ZN30_INTERNAL_65b84073_4_k_cu_main6thrust24THRUST_300001_SM_1000_NS12placeholders3_10E:
	.zero		1
	.type		_ZN30_INTERNAL_65b84073_4_k_cu_main4cuda3std3__419piecewise_constructE,@object
	.size		_ZN30_INTERNAL_65b84073_4_k_cu_main4cuda3std3__419piecewise_constructE,(_ZN30_INTERNAL_65b84073_4_k_cu_main4cuda3std6ranges3__45__cpo5cdataE - _ZN30_INTERNAL_65b84073_4_k_cu_main4cuda3std3__419piecewise_constructE)
_ZN30_INTERNAL_65b84073_4_k_cu_main4cuda3std3__419piecewise_constructE:
	.zero		1
	.type		_ZN30_INTERNAL_65b84073_4_k_cu_main4cuda3std6ranges3__45__cpo5cdataE,@object
	.size		_ZN30_INTERNAL_65b84073_4_k_cu_main4cuda3std6ranges3__45__cpo5cdataE,(_ZN30_INTERNAL_65b84073_4_k_cu_main6thrust24THRUST_300001_SM_1000_NS12placeholders2_2E - _ZN30_INTERNAL_65b84073_4_k_cu_main4cuda3std6ranges3__45__cpo5cdataE)
_ZN30_INTERNAL_65b84073_4_k_cu_main4cuda3std6ranges3__45__cpo5cdataE:
	.zero		1
	.type		_ZN30_INTERNAL_65b84073_4_k_cu_main6thrust24THRUST_300001_SM_1000_NS12placeholders2_2E,@object
	.size		_ZN30_INTERNAL_65b84073_4_k_cu_main6thrust24THRUST_300001_SM_1000_NS12placeholders2_2E,(_ZN30_INTERNAL_65b84073_4_k_cu_main4cuda3std3__45__cpo3endE - _ZN30_INTERNAL_65b84073_4_k_cu_main6thrust24THRUST_300001_SM_1000_NS12placeholders2_2E)
_ZN30_INTERNAL_65b84073_4_k_cu_main6thrust24THRUST_300001_SM_1000_NS12placeholders2_2E:
	.zero		1
	.type		_ZN30_INTERNAL_65b84073_4_k_cu_main4cuda3std3__45__cpo3endE,@object
	.size		_ZN30_INTERNAL_65b84073_4_k_cu_main4cuda3std3__45__cpo3endE,(_ZN30_INTERNAL_65b84073_4_k_cu_main4cuda3std6ranges3__45__cpo3endE - _ZN30_INTERNAL_65b84073_4_k_cu_main4cuda3std3__45__cpo3endE)
_ZN30_INTERNAL_65b84073_4_k_cu_main4cuda3std3__45__cpo3endE:
	.zero		1
	.type		_ZN30_INTERNAL_65b84073_4_k_cu_main4cuda3std6ranges3__45__cpo3endE,@object
	.size		_ZN30_INTERNAL_65b84073_4_k_cu_main4cuda3std6ranges3__45__cpo3endE,(_ZN30_INTERNAL_65b84073_4_k_cu_main6thrust24THRUST_300001_SM_1000_NS12placeholders2_6E - _ZN30_INTERNAL_65b84073_4_k_cu_main4cuda3std6ranges3__45__cpo3endE)
_ZN30_INTERNAL_65b84073_4_k_cu_main4cuda3std6ranges3__45__cpo3endE:
	.zero		1
	.type		_ZN30_INTERNAL_65b84073_4_k_cu_main6thrust24THRUST_300001_SM_1000_NS12placeholders2_6E,@object
	.size		_ZN30_INTERNAL_65b84073_4_k_cu_main6thrust24THRUST_300001_SM_1000_NS12placeholders2_6E,(_ZN30_INTERNAL_65b84073_4_k_cu_main4cuda3std3__45__cpo4rendE - _ZN30_INTERNAL_65b84073_4_k_cu_main6thrust24THRUST_300001_SM_1000_NS12placeholders2_6E)
_ZN30_INTERNAL_65b84073_4_k_cu_main6thrust24THRUST_300001_SM_1000_NS12placeholders2_6E:
	.zero		1
	.type		_ZN30_INTERNAL_65b84073_4_k_cu_main4cuda3std3__45__cpo4rendE,@object
	.size		_ZN30_INTERNAL_65b84073_4_k_cu_main4cuda3std3__45__cpo4rendE,(_ZN30_INTERNAL_65b84073_4_k_cu_main4cuda3std6ranges3__45__cpo9iter_swapE - _ZN30_INTERNAL_65b84073_4_k_cu_main4cuda3std3__45__cpo4rendE)
_ZN30_INTERNAL_65b84073_4_k_cu_main4cuda3std3__45__cpo4rendE:
	.zero		1
	.type		_ZN30_INTERNAL_65b84073_4_k_cu_main4cuda3std6ranges3__45__cpo9iter_swapE,@object
	.size		_ZN30_INTERNAL_65b84073_4_k_cu_main4cuda3std6ranges3__45__cpo9iter_swapE,(_ZN30_INTERNAL_65b84073_4_k_cu_main4cuda3std3__48unexpectE - _ZN30_INTERNAL_65b84073_4_k_cu_main4cuda3std6ranges3__45__cpo9iter_swapE)
_ZN30_INTERNAL_65b84073_4_k_cu_main4cuda3std6ranges3__45__cpo9iter_swapE:
	.zero		1
	.type		_ZN30_INTERNAL_65b84073_4_k_cu_main4cuda3std3__48unexpectE,@object
	.size		_ZN30_INTERNAL_65b84073_4_k_cu_main4cuda3std3__48unexpectE,(_ZN30_INTERNAL_65b84073_4_k_cu_main6thrust24THRUST_300001_SM_1000_NS8cuda_cub3parE - _ZN30_INTERNAL_65b84073_4_k_cu_main4cuda3std3__48unexpectE)
_ZN30_INTERNAL_65b84073_4_k_cu_main4cuda3std3__48unexpectE:
	.zero		1
	.type		_ZN30_INTERNAL_65b84073_4_k_cu_main6thrust24THRUST_300001_SM_1000_NS8cuda_cub3parE,@object
	.size		_ZN30_INTERNAL_65b84073_4_k_cu_main6thrust24THRUST_300001_SM_1000_NS8cuda_cub3parE,(_ZN30_INTERNAL_65b84073_4_k_cu_main6thrust24THRUST_300001_SM_1000_NS12placeholders2_4E - _ZN30_INTERNAL_65b84073_4_k_cu_main6thrust24THRUST_300001_SM_1000_NS8cuda_cub3parE)
_ZN30_INTERNAL_65b84073_4_k_cu_main6thrust24THRUST_300001_SM_1000_NS8cuda_cub3parE:
	.zero		1
	.type		_ZN30_INTERNAL_65b84073_4_k_cu_main6thrust24THRUST_300001_SM_1000_NS12placeholders2_4E,@object
	.size		_ZN30_INTERNAL_65b84073_4_k_cu_main6thrust24THRUST_300001_SM_1000_NS12placeholders2_4E,(_ZN30_INTERNAL_65b84073_4_k_cu_main4cuda3std3__45__cpo4cendE - _ZN30_INTERNAL_65b84073_4_k_cu_main6thrust24THRUST_300001_SM_1000_NS12placeholders2_4E)
_ZN30_INTERNAL_65b84073_4_k_cu_main6thrust24THRUST_300001_SM_1000_NS12placeholders2_4E:
	.zero		1
	.type		_ZN30_INTERNAL_65b84073_4_k_cu_main4cuda3std3__45__cpo4cendE,@object
	.size		_ZN30_INTERNAL_65b84073_4_k_cu_main4cuda3std3__45__cpo4cendE,(_ZN30_INTERNAL_65b84073_4_k_cu_main4cuda3std6ranges3__45__cpo4cendE - _ZN30_INTERNAL_65b84073_4_k_cu_main4cuda3std3__45__cpo4cendE)
_ZN30_INTERNAL_65b84073_4_k_cu_main4cuda3std3__45__cpo4cendE:
	.zero		1
	.type		_ZN30_INTERNAL_65b84073_4_k_cu_main4cuda3std6ranges3__45__cpo4cendE,@object
	.size		_ZN30_INTERNAL_65b84073_4_k_cu_main4cuda3std6ranges3__45__cpo4cendE,(_ZN30_INTERNAL_65b84073_4_k_cu_main4cuda3std3__420unreachable_sentinelE - _ZN30_INTERNAL_65b84073_4_k_cu_main4cuda3std6ranges3__45__cpo4cendE)
_ZN30_INTERNAL_65b84073_4_k_cu_main4cuda3std6ranges3__45__cpo4cendE:
	.zero		1
	.type		_ZN30_INTERNAL_65b84073_4_k_cu_main4cuda3std3__420unreachable_sentinelE,@object
	.size		_ZN30_INTERNAL_65b84073_4_k_cu_main4cuda3std3__420unreachable_sentinelE,(_ZN30_INTERNAL_65b84073_4_k_cu_main4cuda3std6ranges3__45__cpo5ssizeE - _ZN30_INTERNAL_65b84073_4_k_cu_main4cuda3std3__420unreachable_sentinelE)
_ZN30_INTERNAL_65b84073_4_k_cu_main4cuda3std3__420unreachable_sentinelE:
	.zero		1
	.type		_ZN30_INTERNAL_65b84073_4_k_cu_main4cuda3std6ranges3__45__cpo5ssizeE,@object
	.size		_ZN30_INTERNAL_65b84073_4_k_cu_main4cuda3std6ranges3__45__cpo5ssizeE,(_ZN30_INTERNAL_65b84073_4_k_cu_main6thrust24THRUST_300001_SM_1000_NS12placeholders2_8E - _ZN30_INTERNAL_65b84073_4_k_cu_main4cuda3std6ranges3__45__cpo5ssizeE)
_ZN30_INTERNAL_65b84073_4_k_cu_main4cuda3std6ranges3__45__cpo5ssizeE:
	.zero		1
	.type		_ZN30_INTERNAL_65b84073_4_k_cu_main6thrust24THRUST_300001_SM_1000_NS12placeholders2_8E,@object
	.size		_ZN30_INTERNAL_65b84073_4_k_cu_main6thrust24THRUST_300001_SM_1000_NS12placeholders2_8E,(_ZN30_INTERNAL_65b84073_4_k_cu_main4cuda3std3__45__cpo5crendE - _ZN30_INTERNAL_65b84073_4_k_cu_main6thrust24THRUST_300001_SM_1000_NS12placeholders2_8E)
_ZN30_INTERNAL_65b84073_4_k_cu_main6thrust24THRUST_300001_SM_1000_NS12placeholders2_8E:
	.zero		1
	.type		_ZN30_INTERNAL_65b84073_4_k_cu_main4cuda3std3__45__cpo5crendE,@object
	.size		_ZN30_INTERNAL_65b84073_4_k_cu_main4cuda3std3__45__cpo5crendE,(_ZN30_INTERNAL_65b84073_4_k_cu_main4cuda3std6ranges3__45__cpo4prevE - _ZN30_INTERNAL_65b84073_4_k_cu_main4cuda3std3__45__cpo5crendE)
_ZN30_INTERNAL_65b84073_4_k_cu_main4cuda3std3__45__cpo5crendE:
	.zero		1
	.type		_ZN30_INTERNAL_65b84073_4_k_cu_main4cuda3std6ranges3__45__cpo4prevE,@object
	.size		_ZN30_INTERNAL_65b84073_4_k_cu_main4cuda3std6ranges3__45__cpo4prevE,(_ZN30_INTERNAL_65b84073_4_k_cu_main4cuda3std6ranges3__45__cpo9iter_moveE - _ZN30_INTERNAL_65b84073_4_k_cu_main4cuda3std6ranges3__45__cpo4prevE)
_ZN30_INTERNAL_65b84073_4_k_cu_main4cuda3std6ranges3__45__cpo4prevE:
	.zero		1
	.type		_ZN30_INTERNAL_65b84073_4_k_cu_main4cuda3std6ranges3__45__cpo9iter_moveE,@object
	.size		_ZN30_INTERNAL_65b84073_4_k_cu_main4cuda3std6ranges3__45__cpo9iter_moveE,(_ZN30_INTERNAL_65b84073_4_k_cu_main6thrust24THRUST_300001_SM_1000_NS6system6detail10sequential3seqE - _ZN30_INTERNAL_65b84073_4_k_cu_main4cuda3std6ranges3__45__cpo9iter_moveE)
_ZN30_INTERNAL_65b84073_4_k_cu_main4cuda3std6ranges3__45__cpo9iter_moveE:
	.zero		1
	.type		_ZN30_INTERNAL_65b84073_4_k_cu_main6thrust24THRUST_300001_SM_1000_NS6system6detail10sequential3seqE,@object
	.size		_ZN30_INTERNAL_65b84073_4_k_cu_main6thrust24THRUST_300001_SM_1000_NS6system6detail10sequential3seqE,(.L_31 - _ZN30_INTERNAL_65b84073_4_k_cu_main6thrust24THRUST_300001_SM_1000_NS6system6detail10sequential3seqE)
_ZN30_INTERNAL_65b84073_4_k_cu_main6thrust24THRUST_300001_SM_1000_NS6system6detail10sequential3seqE:
	.zero		1
.L_31:


//--------------------- .nv.constant0._ZN3cub18CUB_300001_SM_10006detail9transform16transform_kernelINS2_10policy_hubILb1EN4cuda3std3__45tupleIJN6thrust24THRUST_300001_SM_1000_NS6detail15normal_iteratorINSA_10device_ptrIfEEEEEEEE10policy1000El6SqrtOfSF_JPfEEEvT0_iT1_T2_DpNS2_10kernel_argIT3_EE --------------------------
	.section	.nv.constant0._ZN3cub18CUB_300001_SM_10006detail9transform16transform_kernelINS2_10policy_hubILb1EN4cuda3std3__45tupleIJN6thrust24THRUST_300001_SM_1000_NS6detail15normal_iteratorINSA_10device_ptrIfEEEEEEEE10policy1000El6SqrtOfSF_JPfEEEvT0_iT1_T2_DpNS2_10kernel_argIT3_EE,"a",@progbits
	.sectionflags	@""
	.align	4
.nv.constant0._ZN3cub18CUB_300001_SM_10006detail9transform16transform_kernelINS2_10policy_hubILb1EN4cuda3std3__45tupleIJN6thrust24THRUST_300001_SM_1000_NS6detail15normal_iteratorINSA_10device_ptrIfEEEEEEEE10policy1000El6SqrtOfSF_JPfEEEvT0_iT1_T2_DpNS2_10kernel_argIT3_EE:
	.zero		936


//--------------------- .nv.constant0._ZN3cub18CUB_300001_SM_10006detail9transform16transform_kernelINS2_10policy_hubILb1EN4cuda3std3__45tupleIJN6thrust24THRUST_300001_SM_1000_NS6detail15normal_iteratorINSA_10device_ptrIfEEEEEEEE10policy1000Ei6SqrtOfSF_JPfEEEvT0_iT1_T2_DpNS2_10kernel_argIT3_EE --------------------------
	.section	.nv.constant0._ZN3cub18CUB_300001_SM_10006detail9transform16transform_kernelINS2_10policy_hubILb1EN4cuda3std3__45tupleIJN6thrust24THRUST_300001_SM_1000_NS6detail15normal_iteratorINSA_10device_ptrIfEEEEEEEE10policy1000Ei6SqrtOfSF_JPfEEEvT0_iT1_T2_DpNS2_10kernel_argIT3_EE,"a",@progbits
	.sectionflags	@""
	.align	4
.nv.constant0._ZN3cub18CUB_300001_SM_10006detail9transform16transform_kernelINS2_10policy_hubILb1EN4cuda3std3__45tupleIJN6thrust24THRUST_300001_SM_1000_NS6detail15normal_iteratorINSA_10device_ptrIfEEEEEEEE10policy1000Ei6SqrtOfSF_JPfEEEvT0_iT1_T2_DpNS2_10kernel_argIT3_EE:
	.zero		936


//--------------------- .nv.constant0._ZN3cub18CUB_300001_SM_10006detail9transform16transform_kernelINS2_10policy_hubILb1EN4cuda3std3__45tupleIJN6thrust24THRUST_300001_SM_1000_NS6detail15normal_iteratorINSA_10device_ptrIfEEEEEEEE10policy1000ElNSB_10functional5actorINSJ_9compositeIJNSJ_16operator_adaptorINS7_10multipliesIvEEEENSK_INSL_IJNSM_INS7_5minusIvEEEENSK_INSJ_8argumentILj0EEEEENSK_INSJ_5valueIfEEEEEEEEES10_EEEEESF_JPfEEEvT0_iT1_T2_DpNS2_10kernel_argIT3_EE --------------------------
	.section	.nv.constant0._ZN3cub18CUB_300001_SM_10006detail9transform16transform_kernelINS2_10policy_hubILb1EN4cuda3std3__45tupleIJN6thrust24THRUST_300001_SM_1000_NS6detail15normal_iteratorINSA_10device_ptrIfEEEEEEEE10policy1000ElNSB_10functional5actorINSJ_9compositeIJNSJ_16operator_adaptorINS7_10multipliesIvEEEENSK_INSL_IJNSM_INS7_5minusIvEEEENSK_INSJ_8argumentILj0EEEEENSK_INSJ_5valueIfEEEEEEEEES10_EEEEESF_JPfEEEvT0_iT1_T2_DpNS2_10kernel_argIT3_EE,"a",@progbits
	.sectionflags	@""
	.align	4
.nv.constant0._ZN3cub18CUB_300001_SM_10006detail9transform16transform_kernelINS2_10policy_hubILb1EN4cuda3std3__45tupleIJN6thrust24THRUST_300001_SM_1000_NS6detail15normal_iteratorINSA_10device_ptrIfEEEEEEEE10policy1000ElNSB_10functional5actorINSJ_9compositeIJNSJ_16operator_adaptorINS7_10multipliesIvEEEENSK_INSL_IJNSM_INS7_5minusIvEEEENSK_INSJ_8argumentILj0EEEEENSK_INSJ_5valueIfEEEEEEEEES10_EEEEESF_JPfEEEvT0_iT1_T2_DpNS2_10kernel_argIT3_EE:
	.zero		952


//--------------------- .nv.constant0._ZN3cub18CUB_300001_SM_10006detail9transform16transform_kernelINS2_10policy_hubILb1EN4cuda3std3__45tupleIJN6thrust24THRUST_300001_SM_1000_NS6detail15normal_iteratorINSA_10device_ptrIfEEEEEEEE10policy1000EiNSB_10functional5actorINSJ_9compositeIJNSJ_16operator_adaptorINS7_10multipliesIvEEEENSK_INSL_IJNSM_INS7_5minusIvEEEENSK_INSJ_8argumentILj0EEEEENSK_INSJ_5valueIfEEEEEEEEES10_EEEEESF_JPfEEEvT0_iT1_T2_DpNS2_10kernel_argIT3_EE --------------------------
	.section	.nv.constant0._ZN3cub18CUB_300001_SM_10006detail9transform16transform_kernelINS2_10policy_hubILb1EN4cuda3std3__45tupleIJN6thrust24THRUST_300001_SM_1000_NS6detail15normal_iteratorINSA_10device_ptrIfEEEEEEEE10policy1000EiNSB_10functional5actorINSJ_9compositeIJNSJ_16operator_adaptorINS7_10multipliesIvEEEENSK_INSL_IJNSM_INS7_5minusIvEEEENSK_INSJ_8argumentILj0EEEEENSK_INSJ_5valueIfEEEEEEEEES10_EEEEESF_JPfEEEvT0_iT1_T2_DpNS2_10kernel_argIT3_EE,"a",@progbits
	.sectionflags	@""
	.align	4
.nv.constant0._ZN3cub18CUB_300001_SM_10006detail9transform16transform_kernelINS2_10policy_hubILb1EN4cuda3std3__45tupleIJN6thrust24THRUST_300001_SM_1000_NS6detail15normal_iteratorINSA_10device_ptrIfEEEEEEEE10policy1000EiNSB_10functional5actorINSJ_9compositeIJNSJ_16operator_adaptorINS7_10multipliesIvEEEENSK_INSL_IJNSM_INS7_5minusIvEEEENSK_INSJ_8argumentILj0EEEEENSK_INSJ_5valueIfEEEEEEEEES10_EEEEESF_JPfEEEvT0_iT1_T2_DpNS2_10kernel_argIT3_EE:
	.zero		952


//--------------------- .nv.constant0._ZN3cub18CUB_300001_SM_10006detail9transform16transform_kernelINS2_10policy_hubILb1EN4cuda3std3__45tupleIJN6thrust24THRUST_300001_SM_1000_NS6detail15normal_iteratorINSA_10device_ptrIfEEEEEEEE10policy1000ElNSB_10functional5actorINSJ_9compositeIJNSJ_16operator_adaptorINS7_7dividesIvEEEENSK_INSJ_8argumentILj0EEEEENSK_INSJ_5valueIiEEEEEEEEESF_JPfEEEvT0_iT1_T2_DpNS2_10kernel_argIT3_EE --------------------------
	.section	.nv.constant0._ZN3cub18CUB_300001_SM_10006detail9transform16transform_kernelINS2_10policy_hubILb1EN4cuda3std3__45tupleIJN6thrust24THRUST_300001_SM_1000_NS6detail15normal_iteratorINSA_10device_ptrIfEEEEEEEE10policy1000ElNSB_10functional5actorINSJ_9compositeIJNSJ_16operator_adaptorINS7_7dividesIvEEEENSK_INSJ_8argumentILj0EEEEENSK_INSJ_5valueIiEEEEEEEEESF_JPfEEEvT0_iT1_T2_DpNS2_10kernel_argIT3_EE,"a",@progbits
	.sectionflags	@""
	.align	4
.nv.constant0._ZN3cub18CUB_300001_SM_10006detail9transform16transform_kernelINS2_10policy_hubILb1EN4cuda3std3__45tupleIJN6thrust24THRUST_300001_SM_1000_NS6detail15normal_iteratorINSA_10device_ptrIfEEEEEEEE10policy1000ElNSB_10functional5actorINSJ_9compositeIJNSJ_16operator_adaptorINS7_7dividesIvEEEENSK_INSJ_8argumentILj0EEEEENSK_INSJ_5valueIiEEEEEEEEESF_JPfEEEvT0_iT1_T2_DpNS2_10kernel_argIT3_EE:
	.zero		944


//--------------------- .nv.constant0._ZN3cub18CUB_300001_SM_10006detail9transform16transform_kernelINS2_10policy_hubILb1EN4cuda3std3__45tupleIJN6thrust24THRUST_300001_SM_1000_NS6detail15normal_iteratorINSA_10device_ptrIfEEEEEEEE10policy1000EiNSB_10functional5actorINSJ_9compositeIJNSJ_16operator_adaptorINS7_7dividesIvEEEENSK_INSJ_8argumentILj0EEEEENSK_INSJ_5valueIiEEEEEEEEESF_JPfEEEvT0_iT1_T2_DpNS2_10kernel_argIT3_EE --------------------------
	.section	.nv.constant0._ZN3cub18CUB_300001_SM_10006detail9transform16transform_kernelINS2_10policy_hubILb1EN4cuda3std3__45tupleIJN6thrust24THRUST_300001_SM_1000_NS6detail15normal_iteratorINSA_10device_ptrIfEEEEEEEE10policy1000EiNSB_10functional5actorINSJ_9compositeIJNSJ_16operator_adaptorINS7_7dividesIvEEEENSK_INSJ_8argumentILj0EEEEENSK_INSJ_5valueIiEEEEEEEEESF_JPfEEEvT0_iT1_T2_DpNS2_10kernel_argIT3_EE,"a",@progbits
	.sectionflags	@""
	.align	4
.nv.constant0._ZN3cub18CUB_300001_SM_10006detail9transform16transform_kernelINS2_10policy_hubILb1EN4cuda3std3__45tupleIJN6thrust24THRUST_300001_SM_1000_NS6detail15normal_iteratorINSA_10device_ptrIfEEEEEEEE10policy1000EiNSB_10functional5actorINSJ_9compositeIJNSJ_16operator_adaptorINS7_7dividesIvEEEENSK_INSJ_8argumentILj0EEEEENSK_INSJ_5valueIiEEEEEEEEESF_JPfEEEvT0_iT1_T2_DpNS2_10kernel_argIT3_EE:
	.zero		936


//--------------------- .nv.constant0._ZN3cub18CUB_300001_SM_10006detail8for_each13static_kernelINS2_12policy_hub_t12policy_500_tElN6thrust24THRUST_300001_SM_1000_NS8cuda_cub10__tabulate7functorINS7_6detail15normal_iteratorINS7_10device_ptrIfEEEENS7_6system6detail7generic6detail22compute_sequence_valueIfvEElEEEEvT0_T1_ --------------------------
	.section	.nv.constant0._ZN3cub18CUB_300001_SM_10006detail8for_each13static_kernelINS2_12policy_hub_t12policy_500_tElN6thrust24THRUST_300001_SM_1000_NS8cuda_cub10__tabulate7functorINS7_6detail15normal_iteratorINS7_10device_ptrIfEEEENS7_6system6detail7generic6detail22compute_sequence_valueIfvEElEEEEvT0_T1_,"a",@progbits
	.sectionflags	@""
	.align	4
.nv.constant0._ZN3cub18CUB_300001_SM_10006detail8for_each13static_kernelINS2_12policy_hub_t12policy_500_tElN6thrust24THRUST_300001_SM_1000_NS8cuda_cub10__tabulate7functorINS7_6detail15normal_iteratorINS7_10device_ptrIfEEEENS7_6system6detail7generic6detail22compute_sequence_valueIfvEElEEEEvT0_T1_:
	.zero		920


//--------------------- .nv.constant0._ZN3cub18CUB_300001_SM_10006detail8for_each13static_kernelINS2_12policy_hub_t12policy_500_tEmN6thrust24THRUST_300001_SM_1000_NS8cuda_cub20__uninitialized_fill7functorINS7_10device_ptrIfEEfEEEEvT0_T1_ --------------------------
	.section	.nv.constant0._ZN3cub18CUB_300001_SM_10006detail8for_each13static_kernelINS2_12policy_hub_t12policy_500_tEmN6thrust24THRUST_300001_SM_1000_NS8cuda_cub20__uninitialized_fill7functorINS7_10device_ptrIfEEfEEEEvT0_T1_,"a",@progbits
	.sectionflags	@""
	.align	4
.nv.constant0._ZN3cub18CUB_300001_SM_10006detail8for_each13static_kernelINS2_12policy_hub_t12policy_500_tEmN6thrust24THRUST_300001_SM_1000_NS8cuda_cub20__uninitialized_fill7functorINS7_10device_ptrIfEEfEEEEvT0_T1_:
	.zero		920


//--------------------- .nv.constant0._ZN3cub18CUB_300001_SM_10006detail11EmptyKernelIvEEvv --------------------------
	.section	.nv.constant0._ZN3cub18CUB_300001_SM_10006detail11EmptyKernelIvEEvv,"a",@progbits
	.sectionflags	@""
	.align	4
.nv.constant0._ZN3cub18CUB_300001_SM_10006detail11EmptyKernelIvEEvv:
	.zero		896


//--------------------- SYMBOLS --------------------------

	.type		.nv.reservedSmem.offset0,@object
	.size		.nv.reservedSmem.offset0,0x4
